	.target	sm_90a

	.elftype	@"ET_EXEC"


//--------------------- .note.nv.tkinfo           --------------------------
	.section	.note.nv.tkinfo,"",@"SHT_NOTE"
	.sectionflags	@"SHF_NOTE_NV_TKINFO"
	.tkinfo
        /*0018*/ 	.word	0x00000002
        /*0030*/ 	.string	""
        /*0030*/ 	.string	"ptxas"
        /*0030*/ 	.string	"Cuda compilation tools, release 13.0, V13.0.88"
        /*0030*/ 	.string	"Build cuda_13.0.r13.0/compiler.36424714_0"
        /*0030*/ 	.string	"-arch sm_90a -m 64 "



//--------------------- .note.nv.cuinfo           --------------------------
	.section	.note.nv.cuinfo,"",@"SHT_NOTE"
	.sectionflags	@"SHF_NOTE_NV_CUINFO"
        /*0018*/ 	.short	0x0002
        /*001a*/ 	.short	0x005a
        /*001c*/ 	.short	0x0082
	.zero		2


//--------------------- .nv.info                  --------------------------
	.section	.nv.info,"",@"SHT_CUDA_INFO"
	.align	4


	//----- nvinfo : EIATTR_REGCOUNT
	.align		4
        /*0000*/ 	.byte	0x04, 0x2f
        /*0002*/ 	.short	(.L_15 - .L_14)
	.align		4
.L_14:
        /*0004*/ 	.word	index@(_ZN7cutlass13device_kernelINS_4gemm6kernel13GemmUniversalIN4cute5tupleIJiiiiEEENS1_10collective13CollectiveMmaINS1_34MainloopSm90TmaGmmaWarpSpecializedILi2ENS5_IJNS4_1CILi2EEENSA_ILi1EEESC_EEENS1_35KernelTmaWarpSpecializedCooperativeEEENS5_IJNSA_ILi512EEENSA_ILi176EEENSA_ILi128EEEEEEaNS5_IJlSC_lEEEaSK_NS4_8TiledMMAINS4_8MMA_AtomIJNS4_4SM904GMMA26MMA_64x16x32_S32S8S8_SS_TNEEEENS4_6LayoutISD_NS5_IJSC_NSA_ILi0EEESS_EEEEENS5_IJNS4_10UnderscoreESV_SV_EEEEENS4_13SM90_TMA_LOADENS4_14ComposedLayoutINS4_7SwizzleILi3ELi4ELi3EEENS4_18smem_ptr_flag_bitsILi8EEENSR_INS5_IJNSA_ILi8EEESI_EEENS5_IJSI_SC_EEEEEEEvNS4_8identityENS4_23SM90_TMA_LOAD_MULTICASTES18_vS19_EENS_8epilogue10collective6detail29Sm90TmaWarpSpecializedAdapterINS1D_15DefaultEpilogueIaSK_SK_NS1C_6thread17LinearCombinationIaLi1EiiLNS1H_9ScaleType4KindE0ELNS_15FloatRoundStyleE2EaEENS1_15EpilogueDefaultEEEEEvvEEEEvNT_6ParamsE)
        /*0008*/ 	.word	0x000000a8


	//----- nvinfo : EIATTR_FRAME_SIZE
	.align		4
.L_15:
        /*000c*/ 	.byte	0x04, 0x11
        /*000e*/ 	.short	(.L_17 - .L_16)
	.align		4
.L_16:
        /*0010*/ 	.word	index@(_ZN7cutlass13device_kernelINS_4gemm6kernel13GemmUniversalIN4cute5tupleIJiiiiEEENS1_10collective13CollectiveMmaINS1_34MainloopSm90TmaGmmaWarpSpecializedILi2ENS5_IJNS4_1CILi2EEENSA_ILi1EEESC_EEENS1_35KernelTmaWarpSpecializedCooperativeEEENS5_IJNSA_ILi512EEENSA_ILi176EEENSA_ILi128EEEEEEaNS5_IJlSC_lEEEaSK_NS4_8TiledMMAINS4_8MMA_AtomIJNS4_4SM904GMMA26MMA_64x16x32_S32S8S8_SS_TNEEEENS4_6LayoutISD_NS5_IJSC_NSA_ILi0EEESS_EEEEENS5_IJNS4_10UnderscoreESV_SV_EEEEENS4_13SM90_TMA_LOADENS4_14ComposedLayoutINS4_7SwizzleILi3ELi4ELi3EEENS4_18smem_ptr_flag_bitsILi8EEENSR_INS5_IJNSA_ILi8EEESI_EEENS5_IJSI_SC_EEEEEEEvNS4_8identityENS4_23SM90_TMA_LOAD_MULTICASTES18_vS19_EENS_8epilogue10collective6detail29Sm90TmaWarpSpecializedAdapterINS1D_15DefaultEpilogueIaSK_SK_NS1C_6thread17LinearCombinationIaLi1EiiLNS1H_9ScaleType4KindE0ELNS_15FloatRoundStyleE2EaEENS1_15EpilogueDefaultEEEEEvvEEEEvNT_6ParamsE)
        /*0014*/ 	.word	0x00000860


	//----- nvinfo : EIATTR_MIN_STACK_SIZE
	.align		4
.L_17:
        /*0018*/ 	.byte	0x04, 0x12
        /*001a*/ 	.short	(.L_19 - .L_18)
	.align		4
.L_18:
        /*001c*/ 	.word	index@(_ZN7cutlass13device_kernelINS_4gemm6kernel13GemmUniversalIN4cute5tupleIJiiiiEEENS1_10collective13CollectiveMmaINS1_34MainloopSm90TmaGmmaWarpSpecializedILi2ENS5_IJNS4_1CILi2EEENSA_ILi1EEESC_EEENS1_35KernelTmaWarpSpecializedCooperativeEEENS5_IJNSA_ILi512EEENSA_ILi176EEENSA_ILi128EEEEEEaNS5_IJlSC_lEEEaSK_NS4_8TiledMMAINS4_8MMA_AtomIJNS4_4SM904GMMA26MMA_64x16x32_S32S8S8_SS_TNEEEENS4_6LayoutISD_NS5_IJSC_NSA_ILi0EEESS_EEEEENS5_IJNS4_10UnderscoreESV_SV_EEEEENS4_13SM90_TMA_LOADENS4_14ComposedLayoutINS4_7SwizzleILi3ELi4ELi3EEENS4_18smem_ptr_flag_bitsILi8EEENSR_INS5_IJNSA_ILi8EEESI_EEENS5_IJSI_SC_EEEEEEEvNS4_8identityENS4_23SM90_TMA_LOAD_MULTICASTES18_vS19_EENS_8epilogue10collective6detail29Sm90TmaWarpSpecializedAdapterINS1D_15DefaultEpilogueIaSK_SK_NS1C_6thread17LinearCombinationIaLi1EiiLNS1H_9ScaleType4KindE0ELNS_15FloatRoundStyleE2EaEENS1_15EpilogueDefaultEEEEEvvEEEEvNT_6ParamsE)
        /*0020*/ 	.word	0x00000860
.L_19:


//--------------------- .nv.compat                --------------------------
	.section	.nv.compat,"",@"SHT_CUDA_COMPAT_INFO"
	.align	4
        /*0000*/ 	.byte	0x02, 0x09, 0x01, 0x00, 0x02, 0x02, 0x04, 0x00, 0x02, 0x05, 0x05, 0x00, 0x03, 0x07, 0x01, 0x01
        /*0010*/ 	.byte	0x02, 0x03, 0x01, 0x00, 0x02, 0x06, 0x01, 0x00, 0x04, 0x0b, 0x08, 0x00, 0x00, 0x00, 0x00, 0x00
        /*0020*/ 	.byte	0x00, 0x00, 0x00, 0x00


//--------------------- .nv.info._ZN7cutlass13device_kernelINS_4gemm6kernel13GemmUniversalIN4cute5tupleIJiiiiEEENS1_10collective13CollectiveMmaINS1_34MainloopSm90TmaGmmaWarpSpecializedILi2ENS5_IJNS4_1CILi2EEENSA_ILi1EEESC_EEENS1_35KernelTmaWarpSpecializedCooperativeEEENS5_IJNSA_ILi512EEENSA_ILi176EEENSA_ILi128EEEEEEaNS5_IJlSC_lEEEaSK_NS4_8TiledMMAINS4_8MMA_AtomIJNS4_4SM904GMMA26MMA_64x16x32_S32S8S8_SS_TNEEEENS4_6LayoutISD_NS5_IJSC_NSA_ILi0EEESS_EEEEENS5_IJNS4_10UnderscoreESV_SV_EEEEENS4_13SM90_TMA_LOADENS4_14ComposedLayoutINS4_7SwizzleILi3ELi4ELi3EEENS4_18smem_ptr_flag_bitsILi8EEENSR_INS5_IJNSA_ILi8EEESI_EEENS5_IJSI_SC_EEEEEEEvNS4_8identityENS4_23SM90_TMA_LOAD_MULTICASTES18_vS19_EENS_8epilogue10collective6detail29Sm90TmaWarpSpecializedAdapterINS1D_15DefaultEpilogueIaSK_SK_NS1C_6thread17LinearCombinationIaLi1EiiLNS1H_9ScaleType4KindE0ELNS_15FloatRoundStyleE2EaEENS1_15EpilogueDefaultEEEEEvvEEEEvNT_6ParamsE --------------------------
	.section	.nv.info._ZN7cutlass13device_kernelINS_4gemm6kernel13GemmUniversalIN4cute5tupleIJiiiiEEENS1_10collective13CollectiveMmaINS1_34MainloopSm90TmaGmmaWarpSpecializedILi2ENS5_IJNS4_1CILi2EEENSA_ILi1EEESC_EEENS1_35KernelTmaWarpSpecializedCooperativeEEENS5_IJNSA_ILi512EEENSA_ILi176EEENSA_ILi128EEEEEEaNS5_IJlSC_lEEEaSK_NS4_8TiledMMAINS4_8MMA_AtomIJNS4_4SM904GMMA26MMA_64x16x32_S32S8S8_SS_TNEEEENS4_6LayoutISD_NS5_IJSC_NSA_ILi0EEESS_EEEEENS5_IJNS4_10UnderscoreESV_SV_EEEEENS4_13SM90_TMA_LOADENS4_14ComposedLayoutINS4_7SwizzleILi3ELi4ELi3EEENS4_18smem_ptr_flag_bitsILi8EEENSR_INS5_IJNSA_ILi8EEESI_EEENS5_IJSI_SC_EEEEEEEvNS4_8identityENS4_23SM90_TMA_LOAD_MULTICASTES18_vS19_EENS_8epilogue10collective6detail29Sm90TmaWarpSpecializedAdapterINS1D_15DefaultEpilogueIaSK_SK_NS1C_6thread17LinearCombinationIaLi1EiiLNS1H_9ScaleType4KindE0ELNS_15FloatRoundStyleE2EaEENS1_15EpilogueDefaultEEEEEvvEEEEvNT_6ParamsE,"",@"SHT_CUDA_INFO"
	.sectionflags	@""
	.align	4


	//----- nvinfo : EIATTR_CUDA_API_VERSION
	.align		4
        /*0000*/ 	.byte	0x04, 0x37
        /*0002*/ 	.short	(.L_21 - .L_20)
.L_20:
        /*0004*/ 	.word	0x00000082


	//----- nvinfo : EIATTR_KPARAM_INFO
	.align		4
.L_21:
        /*0008*/ 	.byte	0x04, 0x17
        /*000a*/ 	.short	(.L_23 - .L_22)
.L_22:
        /*000c*/ 	.word	0x00000000
        /*0010*/ 	.short	0x0000
        /*0012*/ 	.short	0x0070
        /*0014*/ 	.byte	0x00, 0xf0, 0x01, 0x10


	//----- nvinfo : EIATTR_SPARSE_MMA_MASK
	.align		4
.L_23:
        /*0018*/ 	.byte	0x03, 0x50
        /*001a*/ 	.short	0x0000


	//----- nvinfo : EIATTR_MAXREG_COUNT
	.align		4
        /*001c*/ 	.byte	0x03, 0x1b
        /*001e*/ 	.short	0x00a8


	//----- nvinfo : EIATTR_NUM_BARRIERS
	.align		4
        /*0020*/ 	.byte	0x02, 0x4c
        /*0022*/ 	.byte	0x01
	.zero		1


	//----- nvinfo : EIATTR_EXTERNS
	.align		4
        /*0024*/ 	.byte	0x04, 0x0f
        /*0026*/ 	.short	(.L_25 - .L_24)


	//   ....[0]....
	.align		4
.L_24:
        /*0028*/ 	.word	index@(__assertfail)


	//----- nvinfo : EIATTR_ANNOTATIONS
	.align		4
.L_25:
        /*002c*/ 	.byte	0x04, 0x55
        /*002e*/ 	.short	(.L_27 - .L_26)


	//   ....[0]....
.L_26:
        /*0030*/ 	.word	0x00000001
        /*0034*/ 	.byte	0x50, 0x02, 0x00, 0x00, 0x01, 0x00, 0x00, 0x00, 0x20, 0x07, 0x00, 0x00, 0x01, 0x00, 0x00, 0x00
        /* <DEDUP_REMOVED lines=1040> */
        /*4144*/ 	.byte	0xa0, 0x93, 0x02, 0x00


	//----- nvinfo : EIATTR_MERCURY_ISA_VERSION
	.align		4
.L_27:
        /*4148*/ 	.byte	0x03, 0x5f
        /*414a*/ 	.short	0x0101


	//----- nvinfo : EIATTR_INT_WARP_WIDE_INSTR_OFFSETS
	.align		4
        /*414c*/ 	.byte	0x04, 0x31
        /*414e*/ 	.short	(.L_29 - .L_28)


	//   ....[0]....
.L_28:
        /*4150*/ 	.word	0x00000550


	//   ....[1]....
        /*4154*/ 	.word	0x00000560


	//   ....[2]....
        /*4158*/ 	.word	0x000006c0


	//   ....[3]....
        /*415c*/ 	.word	0x000144e0


	//----- nvinfo : EIATTR_COOP_GROUP_MASK_REGIDS
	.align		4
.L_29:
        /*4160*/ 	.byte	0x04, 0x29
        /*4162*/ 	.short	(.L_31 - .L_30)


	//   ....[0]....
.L_30:
        /*4164*/ 	.word	0xffffffff


	//   ....[1]....
        /*4168*/ 	.word	0xffffffff


	//   ....[2]....
        /*416c*/ 	.word	0xffffffff


	//   ....[3]....
        /*4170*/ 	.word	0xffffffff


	//   ....[4]....
        /*4174*/ 	.word	0xffffffff


	//   ....[5]....
        /*4178*/ 	.word	0xffffffff


	//----- nvinfo : EIATTR_COOP_GROUP_INSTR_OFFSETS
	.align		4
.L_31:
        /*417c*/ 	.byte	0x04, 0x28
        /*417e*/ 	.short	(.L_33 - .L_32)


	//   ....[0]....
.L_32:
        /*4180*/ 	.word	0x00000070


	//   ....[1]....
        /*4184*/ 	.word	0x00000080


	//   ....[2]....
        /*4188*/ 	.word	0x000001b0


	//   ....[3]....
        /*418c*/ 	.word	0x000003b0


	//   ....[4]....
        /*4190*/ 	.word	0x00000840


	//   ....[5]....
        /*4194*/ 	.word	0x00001580


	//----- nvinfo : EIATTR_REG_RECONFIG
	.align		4
.L_33:
        /*4198*/ 	.byte	0x01, 0x54
	.zero		2


	//----- nvinfo : EIATTR_SYSCALL_OFFSETS
	.align		4
        /*419c*/ 	.byte	0x04, 0x46
        /*419e*/ 	.short	(.L_35 - .L_34)


	//   ....[0]....
.L_34:
        /*41a0*/ 	.word	0x00001730


	//----- nvinfo : EIATTR_MBARRIER_INSTR_OFFSETS
	.align		4
.L_35:
        /*41a4*/ 	.byte	0x04, 0x39
        /*41a6*/ 	.short	(.L_37 - .L_36)


	//   ....[0]....
.L_36:
        /*41a8*/ 	.word	0x00000340
        /*41ac*/ 	.word	0x000000ff
        /*41b0*/ 	.word	0x00000000
        /*41b4*/ 	.short	0x0100
        /*41b6*/ 	.byte	0x08
	.zero		1


	//   ....[1]....
        /*41b8*/ 	.word	0x00000350
        /*41bc*/ 	.word	0x000000ff
        /*41c0*/ 	.word	0x00000010
        /*41c4*/ 	.short	0x0100
        /*41c6*/ 	.byte	0x08
	.zero		1


	//   ....[2]....
        /*41c8*/ 	.word	0x00000360
        /*41cc*/ 	.word	0x000000ff
        /*41d0*/ 	.word	0x00000008
        /*41d4*/ 	.short	0x0100
        /*41d6*/ 	.byte	0x08
	.zero		1


	//   ....[3]....
        /*41d8*/ 	.word	0x00000370
        /*41dc*/ 	.word	0x000000ff
        /*41e0*/ 	.word	0x00000018
        /*41e4*/ 	.short	0x0100
        /*41e6*/ 	.byte	0x08
	.zero		1


	//   ....[4]....
        /*41e8*/ 	.word	0x00000740
        /*41ec*/ 	.word	0x000000ff
        /*41f0*/ 	.word	0x00000030
        /*41f4*/ 	.short	0x0100
        /*41f6*/ 	.byte	0x06
	.zero		1


	//   ....[5]....
        /*41f8*/ 	.word	0x00000790
        /*41fc*/ 	.word	0x000000ff
        /*4200*/ 	.word	0x00000038
        /*4204*/ 	.short	0x0100
        /*4206*/ 	.byte	0x06
	.zero		1


	//   ....[6]....
        /*4208*/ 	.word	0x00001850
        /*420c*/ 	.word	0x00000003
        /*4210*/ 	.word	0x00000000
        /*4214*/ 	.short	0x010a
        /*4216*/ 	.byte	0x3f
	.zero		1


	//   ....[7]....
        /*4218*/ 	.word	0x00001890
        /*421c*/ 	.word	0x00000003
        /*4220*/ 	.word	0x00000000
        /*4224*/ 	.short	0x010a
        /*4226*/ 	.byte	0x3f
	.zero		1


	//   ....[8]....
        /*4228*/ 	.word	0x0000ad20
        /*422c*/ 	.word	0x00000002
        /*4230*/ 	.word	0x00000000
        /*4234*/ 	.short	0x010a
        /*4236*/ 	.byte	0x3f
	.zero		1


	//   ....[9]....
        /*4238*/ 	.word	0x0000ad60
        /*423c*/ 	.word	0x00000002
        /*4240*/ 	.word	0x00000000
        /*4244*/ 	.short	0x010a
        /*4246*/ 	.byte	0x3f
	.zero		1


	//   ....[10]....
        /*4248*/ 	.word	0x00014310
        /*424c*/ 	.word	0x00000002
        /*4250*/ 	.word	0x00000000
        /*4254*/ 	.short	0x0101
        /*4256*/ 	.byte	0x3f
	.zero		1


	//   ....[11]....
        /*4258*/ 	.word	0x00014580
        /*425c*/ 	.word	0x00000000
        /*4260*/ 	.word	0x00000000
        /*4264*/ 	.short	0x0101
        /*4266*/ 	.byte	0x3f
	.zero		1


	//   ....[12]....
        /*4268*/ 	.word	0x00028890
        /*426c*/ 	.word	0x0000000e
        /*4270*/ 	.word	0x00000010
        /*4274*/ 	.short	0x010a
        /*4276*/ 	.byte	0x3f
	.zero		1


	//   ....[13]....
        /*4278*/ 	.word	0x00028ca0
        /*427c*/ 	.word	0x00000002
        /*4280*/ 	.word	0x00000038
        /*4284*/ 	.short	0x0101
        /*4286*/ 	.byte	0x3f
	.zero		1


	//   ....[14]....
        /*4288*/ 	.word	0x00029470
        /*428c*/ 	.word	0x00000005
        /*4290*/ 	.word	0x00000000
        /*4294*/ 	.short	0x010a
        /*4296*/ 	.byte	0x3f
	.zero		1


	//   ....[15]....
        /*4298*/ 	.word	0x00029500
        /*429c*/ 	.word	0x00000003
        /*42a0*/ 	.word	0x00000000
        /*42a4*/ 	.short	0x010a
        /*42a6*/ 	.byte	0x3f
	.zero		1


	//   ....[16]....
        /*42a8*/ 	.word	0x00029560
        /*42ac*/ 	.word	0x00000003
        /*42b0*/ 	.word	0x00000000
        /*42b4*/ 	.short	0x010a
        /*42b6*/ 	.byte	0x3f
	.zero		1


	//   ....[17]....
        /*42b8*/ 	.word	0x000295b0
        /*42bc*/ 	.word	0x00000002
        /*42c0*/ 	.word	0x00000000
        /*42c4*/ 	.short	0x010a
        /*42c6*/ 	.byte	0x3f
	.zero		1


	//   ....[18]....
        /*42c8*/ 	.word	0x00029680
        /*42cc*/ 	.word	0x0000000e
        /*42d0*/ 	.word	0x00000010
        /*42d4*/ 	.short	0x010a
        /*42d6*/ 	.byte	0x3f
	.zero		1


	//   ....[19]....
        /*42d8*/ 	.word	0x00029750
        /*42dc*/ 	.word	0x00000005
        /*42e0*/ 	.word	0x00000000
        /*42e4*/ 	.short	0x010a
        /*42e6*/ 	.byte	0x3f
	.zero		1


	//----- nvinfo : EIATTR_NUM_MBARRIERS
	.align		4
.L_37:
        /*42e8*/ 	.byte	0x03, 0x38
        /*42ea*/ 	.short	0x0006


	//----- nvinfo : EIATTR_EXIT_INSTR_OFFSETS
	.align		4
        /*42ec*/ 	.byte	0x04, 0x1c
        /*42ee*/ 	.short	(.L_39 - .L_38)


	//   ....[0]....
.L_38:
        /*42f0*/ 	.word	0x00000ac0


	//   ....[1]....
        /*42f4*/ 	.word	0x000013e0


	//   ....[2]....
        /*42f8*/ 	.word	0x00027eb0


	//   ....[3]....
        /*42fc*/ 	.word	0x00028500


	//   ....[4]....
        /*4300*/ 	.word	0x00029550


	//----- nvinfo : EIATTR_MAX_THREADS
	.align		4
.L_39:
        /*4304*/ 	.byte	0x04, 0x05
        /*4306*/ 	.short	(.L_41 - .L_40)
.L_40:
        /*4308*/ 	.word	0x00000180
        /*430c*/ 	.word	0x00000001
        /*4310*/ 	.word	0x00000001


	//----- nvinfo : EIATTR_CRS_STACK_SIZE
	.align		4
.L_41:
        /*4314*/ 	.byte	0x04, 0x1e
        /*4316*/ 	.short	(.L_43 - .L_42)
.L_42:
        /*4318*/ 	.word	0x00000000


	//----- nvinfo : EIATTR_CBANK_PARAM_SIZE
	.align		4
.L_43:
        /*431c*/ 	.byte	0x03, 0x19
        /*431e*/ 	.short	0x0470


	//----- nvinfo : EIATTR_PARAM_CBANK
	.align		4
        /*4320*/ 	.byte	0x04, 0x0a
        /*4322*/ 	.short	(.L_45 - .L_44)
	.align		4
.L_44:
        /*4324*/ 	.word	index@(.nv.constant0._ZN7cutlass13device_kernelINS_4gemm6kernel13GemmUniversalIN4cute5tupleIJiiiiEEENS1_10collective13CollectiveMmaINS1_34MainloopSm90TmaGmmaWarpSpecializedILi2ENS5_IJNS4_1CILi2EEENSA_ILi1EEESC_EEENS1_35KernelTmaWarpSpecializedCooperativeEEENS5_IJNSA_ILi512EEENSA_ILi176EEENSA_ILi128EEEEEEaNS5_IJlSC_lEEEaSK_NS4_8TiledMMAINS4_8MMA_AtomIJNS4_4SM904GMMA26MMA_64x16x32_S32S8S8_SS_TNEEEENS4_6LayoutISD_NS5_IJSC_NSA_ILi0EEESS_EEEEENS5_IJNS4_10UnderscoreESV_SV_EEEEENS4_13SM90_TMA_LOADENS4_14ComposedLayoutINS4_7SwizzleILi3ELi4ELi3EEENS4_18smem_ptr_flag_bitsILi8EEENSR_INS5_IJNSA_ILi8EEESI_EEENS5_IJSI_SC_EEEEEEEvNS4_8identityENS4_23SM90_TMA_LOAD_MULTICASTES18_vS19_EENS_8epilogue10collective6detail29Sm90TmaWarpSpecializedAdapterINS1D_15DefaultEpilogueIaSK_SK_NS1C_6thread17LinearCombinationIaLi1EiiLNS1H_9ScaleType4KindE0ELNS_15FloatRoundStyleE2EaEENS1_15EpilogueDefaultEEEEEvvEEEEvNT_6ParamsE)
        /*4328*/ 	.short	0x0210
        /*432a*/ 	.short	0x0470


	//----- nvinfo : EIATTR_SW_WAR
	.align		4
.L_45:
        /*432c*/ 	.byte	0x04, 0x36
        /*432e*/ 	.short	(.L_47 - .L_46)
.L_46:
        /*4330*/ 	.word	0x00000008
.L_47:


//--------------------- .nv.callgraph             --------------------------
	.section	.nv.callgraph,"",@"SHT_CUDA_CALLGRAPH"
	.align	4
	.sectionentsize	8
	.align		4
        /*0000*/ 	.word	0x00000000
	.align		4
        /*0004*/ 	.word	0xffffffff
	.align		4
        /*0008*/ 	.word	index@(_ZN7cutlass13device_kernelINS_4gemm6kernel13GemmUniversalIN4cute5tupleIJiiiiEEENS1_10collective13CollectiveMmaINS1_34MainloopSm90TmaGmmaWarpSpecializedILi2ENS5_IJNS4_1CILi2EEENSA_ILi1EEESC_EEENS1_35KernelTmaWarpSpecializedCooperativeEEENS5_IJNSA_ILi512EEENSA_ILi176EEENSA_ILi128EEEEEEaNS5_IJlSC_lEEEaSK_NS4_8TiledMMAINS4_8MMA_AtomIJNS4_4SM904GMMA26MMA_64x16x32_S32S8S8_SS_TNEEEENS4_6LayoutISD_NS5_IJSC_NSA_ILi0EEESS_EEEEENS5_IJNS4_10UnderscoreESV_SV_EEEEENS4_13SM90_TMA_LOADENS4_14ComposedLayoutINS4_7SwizzleILi3ELi4ELi3EEENS4_18smem_ptr_flag_bitsILi8EEENSR_INS5_IJNSA_ILi8EEESI_EEENS5_IJSI_SC_EEEEEEEvNS4_8identityENS4_23SM90_TMA_LOAD_MULTICASTES18_vS19_EENS_8epilogue10collective6detail29Sm90TmaWarpSpecializedAdapterINS1D_15DefaultEpilogueIaSK_SK_NS1C_6thread17LinearCombinationIaLi1EiiLNS1H_9ScaleType4KindE0ELNS_15FloatRoundStyleE2EaEENS1_15EpilogueDefaultEEEEEvvEEEEvNT_6ParamsE)
	.align		4
        /*000c*/ 	.word	index@(__assertfail)
	.align		4
        /*0010*/ 	.word	0x00000000
	.align		4
        /*0014*/ 	.word	0xfffffffe
	.align		4
        /*0018*/ 	.word	0x00000000
	.align		4
        /*001c*/ 	.word	0xfffffffd
	.align		4
        /*0020*/ 	.word	0x00000000
	.align		4
        /*0024*/ 	.word	0xfffffffc


//--------------------- .nv.constant4             --------------------------
	.section	.nv.constant4,"a",@progbits
	.align	8
	.align		8
.nv.constant4:
        /*0000*/ 	.dword	__assertfail
	.align		8
        /*0008*/ 	.dword	__unnamed_1
	.align		8
        /*0010*/ 	.dword	_ZN40_INTERNAL_c50e8ce2_4_k_cu_bb0019cf_151844cuda3std3__45__cpo5beginE
	.align		8
        /*0018*/ 	.dword	_ZN40_INTERNAL_c50e8ce2_4_k_cu_bb0019cf_151844cuda3std3__45__cpo3endE
	.align		8
        /*0020*/ 	.dword	_ZN40_INTERNAL_c50e8ce2_4_k_cu_bb0019cf_151844cuda3std3__45__cpo6cbeginE
	.align		8
        /*0028*/ 	.dword	_ZN40_INTERNAL_c50e8ce2_4_k_cu_bb0019cf_151844cuda3std3__45__cpo4cendE
	.align		8
        /*0030*/ 	.dword	_ZN40_INTERNAL_c50e8ce2_4_k_cu_bb0019cf_151844cuda3std3__442_GLOBAL__N__c50e8ce2_4_k_cu_bb0019cf_151846ignoreE
	.align		8
        /*0038*/ 	.dword	_ZN40_INTERNAL_c50e8ce2_4_k_cu_bb0019cf_151844cuda3std3__419piecewise_constructE
	.align		8
        /*0040*/ 	.dword	_ZN40_INTERNAL_c50e8ce2_4_k_cu_bb0019cf_151844cuda3std3__48in_placeE
	.align		8
        /*0048*/ 	.dword	_ZN40_INTERNAL_c50e8ce2_4_k_cu_bb0019cf_151844cuda3std6ranges3__45__cpo4swapE
	.align		8
        /*0050*/ 	.dword	_ZN40_INTERNAL_c50e8ce2_4_k_cu_bb0019cf_151844cuda3std6ranges3__45__cpo9iter_moveE
	.align		8
        /*0058*/ 	.dword	_ZN40_INTERNAL_c50e8ce2_4_k_cu_bb0019cf_151844cute7productE
	.align		8
        /*0060*/ 	.dword	_ZN40_INTERNAL_c50e8ce2_4_k_cu_bb0019cf_151844cute1_E
	.align		8
        /*0068*/ 	.dword	$str$22
	.align		8
        /*0070*/ 	.dword	$str$23


//--------------------- .text._ZN7cutlass13device_kernelINS_4gemm6kernel13GemmUniversalIN4cute5tupleIJiiiiEEENS1_10collective13CollectiveMmaINS1_34MainloopSm90TmaGmmaWarpSpecializedILi2ENS5_IJNS4_1CILi2EEENSA_ILi1EEESC_EEENS1_35KernelTmaWarpSpecializedCooperativeEEENS5_IJNSA_ILi512EEENSA_ILi176EEENSA_ILi128EEEEEEaNS5_IJlSC_lEEEaSK_NS4_8TiledMMAINS4_8MMA_AtomIJNS4_4SM904GMMA26MMA_64x16x32_S32S8S8_SS_TNEEEENS4_6LayoutISD_NS5_IJSC_NSA_ILi0EEESS_EEEEENS5_IJNS4_10UnderscoreESV_SV_EEEEENS4_13SM90_TMA_LOADENS4_14ComposedLayoutINS4_7SwizzleILi3ELi4ELi3EEENS4_18smem_ptr_flag_bitsILi8EEENSR_INS5_IJNSA_ILi8EEESI_EEENS5_IJSI_SC_EEEEEEEvNS4_8identityENS4_23SM90_TMA_LOAD_MULTICASTES18_vS19_EENS_8epilogue10collective6detail29Sm90TmaWarpSpecializedAdapterINS1D_15DefaultEpilogueIaSK_SK_NS1C_6thread17LinearCombinationIaLi1EiiLNS1H_9ScaleType4KindE0ELNS_15FloatRoundStyleE2EaEENS1_15EpilogueDefaultEEEEEvvEEEEvNT_6ParamsE --------------------------
	.section	.text._ZN7cutlass13device_kernelINS_4gemm6kernel13GemmUniversalIN4cute5tupleIJiiiiEEENS1_10collective13CollectiveMmaINS1_34MainloopSm90TmaGmmaWarpSpecializedILi2ENS5_IJNS4_1CILi2EEENSA_ILi1EEESC_EEENS1_35KernelTmaWarpSpecializedCooperativeEEENS5_IJNSA_ILi512EEENSA_ILi176EEENSA_ILi128EEEEEEaNS5_IJlSC_lEEEaSK_NS4_8TiledMMAINS4_8MMA_AtomIJNS4_4SM904GMMA26MMA_64x16x32_S32S8S8_SS_TNEEEENS4_6LayoutISD_NS5_IJSC_NSA_ILi0EEESS_EEEEENS5_IJNS4_10UnderscoreESV_SV_EEEEENS4_13SM90_TMA_LOADENS4_14ComposedLayoutINS4_7SwizzleILi3ELi4ELi3EEENS4_18smem_ptr_flag_bitsILi8EEENSR_INS5_IJNSA_ILi8EEESI_EEENS5_IJSI_SC_EEEEEEEvNS4_8identityENS4_23SM90_TMA_LOAD_MULTICASTES18_vS19_EENS_8epilogue10collective6detail29Sm90TmaWarpSpecializedAdapterINS1D_15DefaultEpilogueIaSK_SK_NS1C_6thread17LinearCombinationIaLi1EiiLNS1H_9ScaleType4KindE0ELNS_15FloatRoundStyleE2EaEENS1_15EpilogueDefaultEEEEEvvEEEEvNT_6ParamsE,"ax",@progbits
	.align	128
.text._ZN7cutlass13device_kernelINS_4gemm6kernel13GemmUniversalIN4cute5tupleIJiiiiEEENS1_10collective13CollectiveMmaINS1_34MainloopSm90TmaGmmaWarpSpecializedILi2ENS5_IJNS4_1CILi2EEENSA_ILi1EEESC_EEENS1_35KernelTmaWarpSpecializedCooperativeEEENS5_IJNSA_ILi512EEENSA_ILi176EEENSA_ILi128EEEEEEaNS5_IJlSC_lEEEaSK_NS4_8TiledMMAINS4_8MMA_AtomIJNS4_4SM904GMMA26MMA_64x16x32_S32S8S8_SS_TNEEEENS4_6LayoutISD_NS5_IJSC_NSA_ILi0EEESS_EEEEENS5_IJNS4_10UnderscoreESV_SV_EEEEENS4_13SM90_TMA_LOADENS4_14ComposedLayoutINS4_7SwizzleILi3ELi4ELi3EEENS4_18smem_ptr_flag_bitsILi8EEENSR_INS5_IJNSA_ILi8EEESI_EEENS5_IJSI_SC_EEEEEEEvNS4_8identityENS4_23SM90_TMA_LOAD_MULTICASTES18_vS19_EENS_8epilogue10collective6detail29Sm90TmaWarpSpecializedAdapterINS1D_15DefaultEpilogueIaSK_SK_NS1C_6thread17LinearCombinationIaLi1EiiLNS1H_9ScaleType4KindE0ELNS_15FloatRoundStyleE2EaEENS1_15EpilogueDefaultEEEEEvvEEEEvNT_6ParamsE:
        .type           _ZN7cutlass13device_kernelINS_4gemm6kernel13GemmUniversalIN4cute5tupleIJiiiiEEENS1_10collective13CollectiveMmaINS1_34MainloopSm90TmaGmmaWarpSpecializedILi2ENS5_IJNS4_1CILi2EEENSA_ILi1EEESC_EEENS1_35KernelTmaWarpSpecializedCooperativeEEENS5_IJNSA_ILi512EEENSA_ILi176EEENSA_ILi128EEEEEEaNS5_IJlSC_lEEEaSK_NS4_8TiledMMAINS4_8MMA_AtomIJNS4_4SM904GMMA26MMA_64x16x32_S32S8S8_SS_TNEEEENS4_6LayoutISD_NS5_IJSC_NSA_ILi0EEESS_EEEEENS5_IJNS4_10UnderscoreESV_SV_EEEEENS4_13SM90_TMA_LOADENS4_14ComposedLayoutINS4_7SwizzleILi3ELi4ELi3EEENS4_18smem_ptr_flag_bitsILi8EEENSR_INS5_IJNSA_ILi8EEESI_EEENS5_IJSI_SC_EEEEEEEvNS4_8identityENS4_23SM90_TMA_LOAD_MULTICASTES18_vS19_EENS_8epilogue10collective6detail29Sm90TmaWarpSpecializedAdapterINS1D_15DefaultEpilogueIaSK_SK_NS1C_6thread17LinearCombinationIaLi1EiiLNS1H_9ScaleType4KindE0ELNS_15FloatRoundStyleE2EaEENS1_15EpilogueDefaultEEEEEvvEEEEvNT_6ParamsE,@function
        .size           _ZN7cutlass13device_kernelINS_4gemm6kernel13GemmUniversalIN4cute5tupleIJiiiiEEENS1_10collective13CollectiveMmaINS1_34MainloopSm90TmaGmmaWarpSpecializedILi2ENS5_IJNS4_1CILi2EEENSA_ILi1EEESC_EEENS1_35KernelTmaWarpSpecializedCooperativeEEENS5_IJNSA_ILi512EEENSA_ILi176EEENSA_ILi128EEEEEEaNS5_IJlSC_lEEEaSK_NS4_8TiledMMAINS4_8MMA_AtomIJNS4_4SM904GMMA26MMA_64x16x32_S32S8S8_SS_TNEEEENS4_6LayoutISD_NS5_IJSC_NSA_ILi0EEESS_EEEEENS5_IJNS4_10UnderscoreESV_SV_EEEEENS4_13SM90_TMA_LOADENS4_14ComposedLayoutINS4_7SwizzleILi3ELi4ELi3EEENS4_18smem_ptr_flag_bitsILi8EEENSR_INS5_IJNSA_ILi8EEESI_EEENS5_IJSI_SC_EEEEEEEvNS4_8identityENS4_23SM90_TMA_LOAD_MULTICASTES18_vS19_EENS_8epilogue10collective6detail29Sm90TmaWarpSpecializedAdapterINS1D_15DefaultEpilogueIaSK_SK_NS1C_6thread17LinearCombinationIaLi1EiiLNS1H_9ScaleType4KindE0ELNS_15FloatRoundStyleE2EaEENS1_15EpilogueDefaultEEEEEvvEEEEvNT_6ParamsE,(.L_x_151 - _ZN7cutlass13device_kernelINS_4gemm6kernel13GemmUniversalIN4cute5tupleIJiiiiEEENS1_10collective13CollectiveMmaINS1_34MainloopSm90TmaGmmaWarpSpecializedILi2ENS5_IJNS4_1CILi2EEENSA_ILi1EEESC_EEENS1_35KernelTmaWarpSpecializedCooperativeEEENS5_IJNSA_ILi512EEENSA_ILi176EEENSA_ILi128EEEEEEaNS5_IJlSC_lEEEaSK_NS4_8TiledMMAINS4_8MMA_AtomIJNS4_4SM904GMMA26MMA_64x16x32_S32S8S8_SS_TNEEEENS4_6LayoutISD_NS5_IJSC_NSA_ILi0EEESS_EEEEENS5_IJNS4_10UnderscoreESV_SV_EEEEENS4_13SM90_TMA_LOADENS4_14ComposedLayoutINS4_7SwizzleILi3ELi4ELi3EEENS4_18smem_ptr_flag_bitsILi8EEENSR_INS5_IJNSA_ILi8EEESI_EEENS5_IJSI_SC_EEEEEEEvNS4_8identityENS4_23SM90_TMA_LOAD_MULTICASTES18_vS19_EENS_8epilogue10collective6detail29Sm90TmaWarpSpecializedAdapterINS1D_15DefaultEpilogueIaSK_SK_NS1C_6thread17LinearCombinationIaLi1EiiLNS1H_9ScaleType4KindE0ELNS_15FloatRoundStyleE2EaEENS1_15EpilogueDefaultEEEEEvvEEEEvNT_6ParamsE)
        .other          _ZN7cutlass13device_kernelINS_4gemm6kernel13GemmUniversalIN4cute5tupleIJiiiiEEENS1_10collective13CollectiveMmaINS1_34MainloopSm90TmaGmmaWarpSpecializedILi2ENS5_IJNS4_1CILi2EEENSA_ILi1EEESC_EEENS1_35KernelTmaWarpSpecializedCooperativeEEENS5_IJNSA_ILi512EEENSA_ILi176EEENSA_ILi128EEEEEEaNS5_IJlSC_lEEEaSK_NS4_8TiledMMAINS4_8MMA_AtomIJNS4_4SM904GMMA26MMA_64x16x32_S32S8S8_SS_TNEEEENS4_6LayoutISD_NS5_IJSC_NSA_ILi0EEESS_EEEEENS5_IJNS4_10UnderscoreESV_SV_EEEEENS4_13SM90_TMA_LOADENS4_14ComposedLayoutINS4_7SwizzleILi3ELi4ELi3EEENS4_18smem_ptr_flag_bitsILi8EEENSR_INS5_IJNSA_ILi8EEESI_EEENS5_IJSI_SC_EEEEEEEvNS4_8identityENS4_23SM90_TMA_LOAD_MULTICASTES18_vS19_EENS_8epilogue10collective6detail29Sm90TmaWarpSpecializedAdapterINS1D_15DefaultEpilogueIaSK_SK_NS1C_6thread17LinearCombinationIaLi1EiiLNS1H_9ScaleType4KindE0ELNS_15FloatRoundStyleE2EaEENS1_15EpilogueDefaultEEEEEvvEEEEvNT_6ParamsE,@"STO_CUDA_ENTRY STV_DEFAULT"
_ZN7cutlass13device_kernelINS_4gemm6kernel13GemmUniversalIN4cute5tupleIJiiiiEEENS1_10collective13CollectiveMmaINS1_34MainloopSm90TmaGmmaWarpSpecializedILi2ENS5_IJNS4_1CILi2EEENSA_ILi1EEESC_EEENS1_35KernelTmaWarpSpecializedCooperativeEEENS5_IJNSA_ILi512EEENSA_ILi176EEENSA_ILi128EEEEEEaNS5_IJlSC_lEEEaSK_NS4_8TiledMMAINS4_8MMA_AtomIJNS4_4SM904GMMA26MMA_64x16x32_S32S8S8_SS_TNEEEENS4_6LayoutISD_NS5_IJSC_NSA_ILi0EEESS_EEEEENS5_IJNS4_10UnderscoreESV_SV_EEEEENS4_13SM90_TMA_LOADENS4_14ComposedLayoutINS4_7SwizzleILi3ELi4ELi3EEENS4_18smem_ptr_flag_bitsILi8EEENSR_INS5_IJNSA_ILi8EEESI_EEENS5_IJSI_SC_EEEEEEEvNS4_8identityENS4_23SM90_TMA_LOAD_MULTICASTES18_vS19_EENS_8epilogue10collective6detail29Sm90TmaWarpSpecializedAdapterINS1D_15DefaultEpilogueIaSK_SK_NS1C_6thread17LinearCombinationIaLi1EiiLNS1H_9ScaleType4KindE0ELNS_15FloatRoundStyleE2EaEENS1_15EpilogueDefaultEEEEEvvEEEEvNT_6ParamsE:
[----:B------:R-:W0:Y:S02]  /*0000*/  LDC R1, c[0x0][0x28] ;  /* 0x00000a00ff017b82 */ /* 0x000e240000000800 */
[----:B0-----:R-:W-:Y:S01]  /*0010*/  VIADD R1, R1, 0xfffff7a0 ;  /* 0xfffff7a001017836 */ /* 0x001fe20000000000 */
[----:B------:R-:W0:Y:S01]  /*0020*/  S2R R4, SR_TID.X ;  /* 0x0000000000047919 */ /* 0x000e220000002100 */
[----:B------:R-:W-:Y:S01]  /*0030*/  ELECT P0, URZ, PT ;  /* 0x00000000003f782f */ /* 0x000fe20003800000 */
[----:B------:R-:W-:Y:S01]  /*0040*/  BSSY B0, `(.L_x_0) ;  /* 0x0000015000007945 */ /* 0x000fe20003800000 */
[--C-:B0-----:R-:W-:Y:S02]  /*0050*/  SHF.R.U32.HI R0, RZ, 0x5, R4.reuse ;  /* 0x00000005ff007819 */ /* 0x101fe40000011604 */
[----:B------:R-:W-:-:S03]  /*0060*/  SHF.R.U32.HI R2, RZ, 0x7, R4 ;  /* 0x00000007ff027819 */ /* 0x000fc60000011604 */
[----:B------:R-:W0:Y:S04]  /*0070*/  SHFL.IDX PT, R3, R0, RZ, 0x1f ;  /* 0x00001fff00037589 */ /* 0x000e2800000e0000 */
[----:B------:R-:W1:Y:S01]  /*0080*/  SHFL.IDX PT, R2, R2, RZ, 0x1f ;  /* 0x00001fff02027589 */ /* 0x000e6200000e0000 */
[----:B0-----:R-:W-:Y:S02]  /*0090*/  R2UR UR9, R3 ;  /* 0x00000000030972ca */ /* 0x001fe400000e0000 */
[----:B-1----:R-:W-:-:S11]  /*00a0*/  R2UR UR5, R2 ;  /* 0x00000000020572ca */ /* 0x002fd600000e0000 */
[----:B------:R-:W-:Y:S02]  /*00b0*/  USHF.R.S32.HI UR4, URZ, 0x1f, UR9 ;  /* 0x0000001f3f047899 */ /* 0x000fe40008011409 */
[----:B------:R-:W-:Y:S02]  /*00c0*/  ISETP.NE.OR P0, PT, RZ, UR9, !P0 ;  /* 0x00000009ff007c0c */ /* 0x000fe4000c705670 */
[----:B------:R-:W-:-:S04]  /*00d0*/  ULEA.HI UR4, UR4, UR9, URZ, 0x2 ;  /* 0x0000000904047291 */ /* 0x000fc8000f8f103f */
[----:B------:R-:W-:-:S04]  /*00e0*/  ULOP3.LUT UR4, UR4, 0xfffffffc, URZ, 0xc0, !UPT ;  /* 0xfffffffc04047892 */ /* 0x000fc8000f8ec03f */
[----:B------:R-:W-:-:S03]  /*00f0*/  UIADD3 UR9, UR9, -UR4, URZ ;  /* 0x8000000409097290 */ /* 0x000fc6000fffe03f */
[----:B------:R-:W-:Y:S09]  /*0100*/  @P0 BRA `(.L_x_1) ;  /* 0x0000000000200947 */ /* 0x000ff20003800000 */
[----:B------:R-:W-:Y:S02]  /*0110*/  ULDC.64 UR6, c[0x0][0x198] ;  /* 0x0000660000067ab9 */ /* 0x000fe40000000a00 */
[----:B------:R-:W-:Y:S02]  /*0120*/  UIADD3 UR10, UP0, UR6, 0xf0, URZ ;  /* 0x000000f0060a7890 */ /* 0x000fe4000ff1e03f */
[----:B------:R-:W-:Y:S02]  /*0130*/  UIADD3 UR6, UP1, UR6, 0x1f0, URZ ;  /* 0x000001f006067890 */ /* 0x000fe4000ff3e03f */
[----:B------:R-:W-:Y:S02]  /*0140*/  UIADD3.X UR11, URZ, UR7, URZ, UP0, !UPT ;  /* 0x000000073f0b7290 */ /* 0x000fe400087fe43f */
[----:B------:R-:W-:-:S07]  /*0150*/  UIADD3.X UR7, URZ, UR7, URZ, UP1, !UPT ;  /* 0x000000073f077290 */ /* 0x000fce0008ffe43f */
[----:B------:R0:W-:Y:S02]  /*0160*/  UTMACCTL.PF [UR10] ;  /* 0x000000000a0079b9 */ /* 0x0001e40008040000 */
[----:B------:R0:W-:Y:S02]  /*0170*/  UTMACCTL.PF [UR6] ;  /* 0x00000000060079b9 */ /* 0x0001e40008040000 */
[----:B0-----:R-:W-:Y:S01]  /*0180*/  NOP ;  /* 0x0000000000007918 */ /* 0x001fe20000000000 */
.L_x_1:
[----:B------:R-:W-:Y:S05]  /*0190*/  BSYNC B0 ;  /* 0x0000000000007941 */ /* 0x000fea0003800000 */
.L_x_0:
[----:B------:R-:W-:Y:S01]  /*01a0*/  UISETP.NE.AND UP0, UPT, UR9, 0x3, UPT ;  /* 0x000000030900788c */ /* 0x000fe2000bf05270 */
[----:B------:R-:W0:Y:S01]  /*01b0*/  SHFL.IDX PT, R2, R0, RZ, 0x1f ;  /* 0x00001fff00027589 */ /* 0x000e2200000e0000 */
[----:B------:R-:W-:Y:S02]  /*01c0*/  UIADD3 UR16, UR5, -0x1, URZ ;  /* 0xffffffff05107890 */ /* 0x000fe4000fffe03f */
[----:B------:R-:W-:Y:S01]  /*01d0*/  ISETP.NE.AND P1, PT, RZ, UR5, PT ;  /* 0x00000005ff007c0c */ /* 0x000fe2000bf25270 */
[----:B------:R-:W-:Y:S02]  /*01e0*/  UISETP.EQ.OR UP0, UPT, UR9, URZ, !UP0 ;  /* 0x0000003f0900728c */ /* 0x000fe4000c702670 */
[----:B------:R-:W-:Y:S02]  /*01f0*/  UISETP.GE.U32.AND UP1, UPT, UR16, 0x2, UPT ;  /* 0x000000021000788c */ /* 0x000fe4000bf26070 */
[----:B------:R-:W-:-:S04]  /*0200*/  UISETP.EQ.AND UP0, UPT, UR5, URZ, UP0 ;  /* 0x0000003f0500728c */ /* 0x000fc80008702270 */
[----:B------:R-:W-:-:S04]  /*0210*/  USEL UR4, URZ, 0x1, !UP0 ;  /* 0x000000013f047887 */ /* 0x000fc8000c000000 */
[----:B------:R-:W-:-:S06]  /*0220*/  USEL UR4, UR4, 0x2, UP1 ;  /* 0x0000000204047887 */ /* 0x000fcc0008800000 */
[----:B------:R-:W-:Y:S01]  /*0230*/  IMAD.U32 R3, RZ, RZ, UR4 ;  /* 0x00000004ff037e24 */ /* 0x000fe2000f8e00ff */
[----:B0-----:R-:W-:-:S04]  /*0240*/  ISETP.NE.AND P0, PT, R2, RZ, PT ;  /* 0x000000ff0200720c */ /* 0x001fc80003f05270 */
[----:B------:R0:W-:Y:S09]  /*0250*/  STL [R1+0x260], R3 ;  /* 0x0002600301007387 */ /* 0x0001f20000100800 */
[----:B0-----:R-:W-:Y:S05]  /*0260*/  @P0 BRA `(.L_x_2) ;  /* 0x0000000000480947 */ /* 0x001fea0003800000 */
[----:B------:R-:W0:Y:S01]  /*0270*/  S2UR UR8, SR_CgaCtaId ;  /* 0x00000000000879c3 */ /* 0x000e220000008800 */
[----:B------:R-:W-:Y:S01]  /*0280*/  UMOV UR4, 0x400 ;  /* 0x0000040000047882 */ /* 0x000fe20000000000 */
[----:B------:R-:W-:Y:S01]  /*0290*/  UMOV UR5, 0x1 ;  /* 0x0000000100057882 */ /* 0x000fe20000000000 */
[----:B------:R-:W-:Y:S01]  /*02a0*/  UMOV UR6, 0x4 ;  /* 0x0000000400067882 */ /* 0x000fe20000000000 */
[----:B------:R-:W-:Y:S01]  /*02b0*/  ELECT P0, URZ, PT ;  /* 0x00000000003f782f */ /* 0x000fe20003800000 */
[----:B------:R-:W-:-:S04]  /*02c0*/  UIADD3 UR6, -UR6, 0x100000, URZ ;  /* 0x0010000006067890 */ /* 0x000fc8000fffe13f */
[----:B------:R-:W-:Y:S02]  /*02d0*/  USHF.L.U32 UR7, UR6, 0xb, URZ ;  /* 0x0000000b06077899 */ /* 0x000fe4000800063f */
[----:B------:R-:W-:Y:S02]  /*02e0*/  USHF.L.U32 UR6, UR6, 0x1, URZ ;  /* 0x0000000106067899 */ /* 0x000fe4000800063f */
[----:B0-----:R-:W-:Y:S02]  /*02f0*/  ULEA UR8, UR8, UR4, 0x18 ;  /* 0x0000000408087291 */ /* 0x001fe4000f8ec03f */
[----:B------:R-:W-:-:S04]  /*0300*/  UIADD3 UR4, -UR5, 0x100000, URZ ;  /* 0x0010000005047890 */ /* 0x000fc8000fffe13f */
[----:B------:R-:W-:Y:S02]  /*0310*/  USHF.L.U32 UR5, UR4, 0xb, URZ ;  /* 0x0000000b04057899 */ /* 0x000fe4000800063f */
[----:B------:R-:W-:Y:S01]  /*0320*/  USHF.L.U32 UR4, UR4, 0x1, URZ ;  /* 0x0000000104047899 */ /* 0x000fe2000800063f */
[----:B------:R-:W0:Y:S11]  /*0330*/  FENCE.VIEW.ASYNC.S ;  /* 0x00000000000073c6 */ /* 0x000e360000000000 */
[----:B0-----:R0:W1:Y:S01]  /*0340*/  SYNCS.EXCH.64 URZ, [UR8], UR4 ;  /* 0x00000004083f75b2 */ /* 0x0010620008000100 */
[----:B------:R0:W2:Y:S01]  /*0350*/  SYNCS.EXCH.64 URZ, [UR8+0x10], UR6 ;  /* 0x00001006083f75b2 */ /* 0x0000a20008000100 */
[----:B------:R0:W3:Y:S01]  /*0360*/  SYNCS.EXCH.64 URZ, [UR8+0x8], UR4 ;  /* 0x00000804083f75b2 */ /* 0x0000e20008000100 */
[----:B------:R0:W4:Y:S01]  /*0370*/  SYNCS.EXCH.64 URZ, [UR8+0x18], UR6 ;  /* 0x00001806083f75b2 */ /* 0x0001220008000100 */
[----:B------:R-:W-:Y:S01]  /*0380*/  NOP ;  /* 0x0000000000007918 */ /* 0x000fe20000000000 */
.L_x_2:
[----:B------:R-:W5:Y:S01]  /*0390*/  S2UR UR13, SR_CTAID.X ;  /* 0x00000000000d79c3 */ /* 0x000f620000002500 */
[----:B------:R-:W-:Y:S01]  /*03a0*/  SHF.R.S32.HI R3, RZ, 0x1f, R4 ;  /* 0x0000001fff037819 */ /* 0x000fe20000011404 */
[----:B------:R5:W1:Y:S01]  /*03b0*/  SHFL.IDX PT, R6, R0, RZ, 0x1f ;  /* 0x00001fff00067589 */ /* 0x000a6200000e0000 */
[----:B0-----:R-:W-:Y:S01]  /*03c0*/  ULDC UR4, c[0x0][0x150] ;  /* 0x0000540000047ab9 */ /* 0x001fe20000000800 */
[----:B------:R-:W-:Y:S02]  /*03d0*/  ELECT P0, URZ, PT ;  /* 0x00000000003f782f */ /* 0x000fe40003800000 */
[----:B------:R-:W-:Y:S01]  /*03e0*/  LEA.HI R3, R3, R4, RZ, 0x7 ;  /* 0x0000000403037211 */ /* 0x000fe200078f38ff */
[----:B------:R-:W-:Y:S01]  /*03f0*/  ULDC UR5, c[0x0][0x154] ;  /* 0x0000550000057ab9 */ /* 0x000fe20000000800 */
[----:B------:R-:W-:Y:S01]  /*0400*/  SHF.R.S32.HI R7, RZ, 0x1f, R2 ;  /* 0x0000001fff077819 */ /* 0x000fe20000011402 */
[----:B------:R-:W0:Y:S01]  /*0410*/  S2UR UR10, SR_CTAID.Y ;  /* 0x00000000000a79c3 */ /* 0x000e220000002600 */
[----:B------:R-:W-:Y:S01]  /*0420*/  LOP3.LUT R3, R3, 0xffffff80, RZ, 0xc0, !PT ;  /* 0xffffff8003037812 */ /* 0x000fe200078ec0ff */
[----:B------:R-:W-:Y:S01]  /*0430*/  ULDC UR8, c[0x0][0x144] ;  /* 0x0000510000087ab9 */ /* 0x000fe20000000800 */
[----:B------:R-:W-:Y:S01]  /*0440*/  LEA.HI R7, R7, R2, RZ, 0x2 ;  /* 0x0000000207077211 */ /* 0x000fe200078f10ff */
[----:B------:R-:W-:Y:S01]  /*0450*/  NOP ;  /* 0x0000000000007918 */ /* 0x000fe20000000000 */
[----:B------:R-:W-:Y:S01]  /*0460*/  NOP ;  /* 0x0000000000007918 */ /* 0x000fe20000000000 */
[----:B------:R-:W-:Y:S01]  /*0470*/  IMAD.IADD R3, R4, 0x1, -R3 ;  /* 0x0000000104037824 */ /* 0x000fe200078e0a03 */
[----:B------:R-:W-:Y:S01]  /*0480*/  LOP3.LUT R7, R7, 0x3ffffffc, RZ, 0xc0, !PT ;  /* 0x3ffffffc07077812 */ /* 0x000fe200078ec0ff */
[----:B------:R-:W-:-:S03]  /*0490*/  ULDC UR11, c[0x0][0x148] ;  /* 0x00005200000b7ab9 */ /* 0x000fc60000000800 */
[----:B------:R-:W-:Y:S01]  /*04a0*/  SHF.R.S32.HI R4, RZ, 0x1f, R3 ;  /* 0x0000001fff047819 */ /* 0x000fe20000011403 */
[----:B------:R-:W-:-:S03]  /*04b0*/  IMAD.IADD R2, R2, 0x1, -R7 ;  /* 0x0000000102027824 */ /* 0x000fc600078e0a07 */
[----:B------:R-:W-:Y:S02]  /*04c0*/  LEA.HI R4, R4, R3, RZ, 0x3 ;  /* 0x0000000304047211 */ /* 0x000fe400078f18ff */
[----:B-----5:R-:W-:Y:S02]  /*04d0*/  I2FP.F32.U32 R5, UR13 ;  /* 0x0000000d00057c45 */ /* 0x020fe40008201000 */
[--C-:B------:R-:W-:Y:S02]  /*04e0*/  SHF.R.S32.HI R0, RZ, 0x3, R4.reuse ;  /* 0x00000003ff007819 */ /* 0x100fe40000011404 */
[----:B-1----:R-:W-:Y:S01]  /*04f0*/  ISETP.NE.OR P0, PT, R6, RZ, !P0 ;  /* 0x000000ff0600720c */ /* 0x002fe20004705670 */
[----:B------:R-:W-:Y:S01]  /*0500*/  FMUL R8, R5, UR4 ;  /* 0x0000000405087c20 */ /* 0x000fe20008400000 */
[----:B------:R-:W-:-:S04]  /*0510*/  SHF.R.S32.HI R5, RZ, 0x1f, R4 ;  /* 0x0000001fff057819 */ /* 0x000fc80000011404 */
[----:B------:R-:W-:Y:S01]  /*0520*/  LEA.HI R5, R5, R0, RZ, 0x2 ;  /* 0x0000000005057211 */ /* 0x000fe200078f10ff */
[----:B------:R-:W1:Y:S03]  /*0530*/  F2I.U32.TRUNC.NTZ R8, R8 ;  /* 0x0000000800087305 */ /* 0x000e66000020f000 */
[----:B------:R-:W-:-:S03]  /*0540*/  LOP3.LUT R5, R5, 0xfffffffc, RZ, 0xc0, !PT ;  /* 0xfffffffc05057812 */ /* 0x000fc600078ec0ff */
[----:B------:R-:W-:Y:S01]  /*0550*/  VOTEU.ALL UP0, P0 ;  /* 0x00000000003f7886 */ /* 0x000fe20000000000 */
[----:B------:R-:W-:Y:S01]  /*0560*/  VOTEU.ALL UP1, P0 ;  /* 0x00000000003f7886 */ /* 0x000fe20000020000 */
[----:B------:R-:W-:Y:S01]  /*0570*/  IMAD.IADD R5, R0, 0x1, -R5 ;  /* 0x0000000100057824 */ /* 0x000fe200078e0a05 */
[----:B0-----:R-:W-:Y:S02]  /*0580*/  I2FP.F32.U32 R0, UR10 ;  /* 0x0000000a00007c45 */ /* 0x001fe40008201000 */
[----:B------:R-:W0:Y:S01]  /*0590*/  @!UP0 S2UR UR7, SR_CgaCtaId ;  /* 0x00000000000789c3 */ /* 0x000e220000008800 */
[----:B------:R-:W-:Y:S01]  /*05a0*/  IMAD R2, R2, 0x4, R5 ;  /* 0x0000000402027824 */ /* 0x000fe200078e0205 */
[----:B------:R-:W-:Y:S01]  /*05b0*/  @!UP0 UMOV UR6, 0x400 ;  /* 0x0000040000068882 */ /* 0x000fe20000000000 */
[----:B------:R-:W-:Y:S01]  /*05c0*/  FMUL R4, R0, UR5 ;  /* 0x0000000500047c20 */ /* 0x000fe20008400000 */
[----:B-1----:R-:W-:Y:S02]  /*05d0*/  R2UR UR4, R8 ;  /* 0x00000000080472ca */ /* 0x002fe400000e0000 */
[----:B------:R-:W-:-:S03]  /*05e0*/  LEA.HI R0, R2, R2, RZ, 0x1 ;  /* 0x0000000202007211 */ /* 0x000fc600078f08ff */
[----:B------:R-:W1:Y:S01]  /*05f0*/  F2I.U32.TRUNC.NTZ R4, R4 ;  /* 0x0000000400047305 */ /* 0x000e62000020f000 */
[----:B------:R-:W-:-:S05]  /*0600*/  LOP3.LUT R5, R0, 0xfffffffe, RZ, 0xc0, !PT ;  /* 0xfffffffe00057812 */ /* 0x000fca00078ec0ff */
[----:B------:R-:W-:Y:S02]  /*0610*/  IMAD.IADD R5, R2, 0x1, -R5 ;  /* 0x0000000102057824 */ /* 0x000fe400078e0a05 */
[----:B------:R-:W-:-:S04]  /*0620*/  UIADD3 UR4, -UR4, URZ, URZ ;  /* 0x0000003f04047290 */ /* 0x000fc8000fffe13f */
[----:B------:R-:W-:Y:S01]  /*0630*/  UIMAD UR8, UR8, UR4, UR13 ;  /* 0x00000004080872a4 */ /* 0x000fe2000f8e020d */
[----:B-1----:R-:W-:Y:S02]  /*0640*/  R2UR UR12, R4 ;  /* 0x00000000040c72ca */ /* 0x002fe400000e0000 */
[----:B------:R-:W-:Y:S01]  /*0650*/  UMOV UR4, 0x20 ;  /* 0x0000002000047882 */ /* 0x000fe20000000000 */
[----:B0-----:R-:W-:Y:S02]  /*0660*/  @!UP0 ULEA UR6, UR7, UR6, 0x18 ;  /* 0x0000000607068291 */ /* 0x001fe4000f8ec03f */
[----:B------:R-:W-:Y:S01]  /*0670*/  ISETP.NE.AND P3, PT, R5, UR8, PT ;  /* 0x0000000805007c0c */ /* 0x000fe2000bf65270 */
[----:B------:R-:W-:-:S04]  /*0680*/  @!UP0 UIADD3 UR4, -UR4, 0x100000, URZ ;  /* 0x0010000004048890 */ /* 0x000fc8000fffe13f */
[----:B------:R-:W-:Y:S02]  /*0690*/  @!UP0 USHF.L.U32 UR5, UR4, 0xb, URZ ;  /* 0x0000000b04058899 */ /* 0x000fe4000800063f */
[----:B------:R-:W-:Y:S01]  /*06a0*/  @!UP0 USHF.L.U32 UR4, UR4, 0x1, URZ ;  /* 0x0000000104048899 */ /* 0x000fe2000800063f */
[C---:B------:R-:W-:Y:S01]  /*06b0*/  IMAD.SHL.U32 R5, R2.reuse, 0x4, RZ ;  /* 0x0000000402057824 */ /* 0x040fe200078e00ff */
[----:B------:R-:W-:Y:S01]  /*06c0*/  VOTEU.ALL UP0, P0 ;  /* 0x00000000003f7886 */ /* 0x000fe20000000000 */
[----:B------:R-:W0:Y:S01]  /*06d0*/  LDC R4, c[0x0][0x140] ;  /* 0x00005000ff047b82 */ /* 0x000e220000000800 */
[----:B------:R-:W-:Y:S02]  /*06e0*/  LOP3.LUT P0, RZ, R3, 0x7, RZ, 0xc0, !PT ;  /* 0x0000000703ff7812 */ /* 0x000fe4000780c0ff */
[----:B------:R-:W-:Y:S01]  /*06f0*/  LOP3.LUT R9, R2, 0xc, R5, 0x78, !PT ;  /* 0x0000000c02097812 */ /* 0x000fe200078e7805 */
[----:B------:R-:W-:-:S03]  /*0700*/  UIADD3 UR12, -UR12, URZ, URZ ;  /* 0x0000003f0c0c7290 */ /* 0x000fc6000fffe13f */
[C---:B------:R-:W-:Y:S01]  /*0710*/  ISETP.LT.U32.AND P0, PT, R9.reuse, 0x2, !P0 ;  /* 0x000000020900780c */ /* 0x040fe20004701070 */
[----:B------:R1:W-:Y:S04]  /*0720*/  STL [R1+0x254], R9 ;  /* 0x0002540901007387 */ /* 0x0003e80000100800 */
[----:B------:R-:W5:Y:S02]  /*0730*/  FENCE.VIEW.ASYNC.S ;  /* 0x00000000000073c6 */ /* 0x000f640000000000 */
[----:B-----5:R-:W0:Y:S01]  /*0740*/  @!UP0 SYNCS.EXCH.64 URZ, [UR6+0x30], UR4 ;  /* 0x00003004063f85b2 */ /* 0x020e220008000100 */
[----:B------:R-:W-:Y:S02]  /*0750*/  @P3 LEA.HI R0, R9, R9, RZ, 0x1 ;  /* 0x0000000909003211 */ /* 0x000fe400078f08ff */
[----:B------:R-:W-:-:S02]  /*0760*/  SEL R3, RZ, 0x1, !P0 ;  /* 0x00000001ff037807 */ /* 0x000fc40004000000 */
[----:B------:R-:W-:Y:S02]  /*0770*/  @P3 SHF.R.S32.HI R0, RZ, 0x1, R0 ;  /* 0x00000001ff003819 */ /* 0x000fe40000011400 */
[----:B0-----:R-:W-:Y:S01]  /*0780*/  ISETP.EQ.U32.AND P2, PT, R4, 0x1, PT ;  /* 0x000000010400780c */ /* 0x001fe20003f42070 */
[----:B------:R0:W1:Y:S01]  /*0790*/  @!UP1 SYNCS.EXCH.64 URZ, [UR6+0x38], UR4 ;  /* 0x00003804063f95b2 */ /* 0x0000620008000100 */
[----:B------:R-:W-:Y:S01]  /*07a0*/  NOP ;  /* 0x0000000000007918 */ /* 0x000fe20000000000 */
[----:B0-----:R-:W-:-:S06]  /*07b0*/  UIMAD UR4, UR11, UR12, UR10 ;  /* 0x0000000c0b0472a4 */ /* 0x001fcc000f8e020a */
[----:B------:R-:W-:Y:S01]  /*07c0*/  @P3 ISETP.NE.AND P4, PT, R0, UR4, PT ;  /* 0x0000000400003c0c */ /* 0x000fe2000bf85270 */
[----:B------:R-:W-:-:S03]  /*07d0*/  IMAD.MOV.U32 R0, RZ, RZ, 0x1 ;  /* 0x00000001ff007424 */ /* 0x000fc600078e00ff */
[----:B------:R-:W-:-:S04]  /*07e0*/  @P3 SEL R0, RZ, 0x1, P4 ;  /* 0x00000001ff003807 */ /* 0x000fc80002000000 */
[----:B------:R-:W-:-:S05]  /*07f0*/  LOP3.LUT R0, R0, R3, RZ, 0xc0, !PT ;  /* 0x0000000300007212 */ /* 0x000fca00078ec0ff */
[----:B------:R0:W-:Y:S01]  /*0800*/  STL [R1+0x250], R0 ;  /* 0x0002500001007387 */ /* 0x0001e20000100800 */
[----:B------:R-:W-:Y:S05]  /*0810*/  @!P2 BRA `(.L_x_3) ;  /* 0x000000000008a947 */ /* 0x000fea0003800000 */
[----:B-1234-:R-:W-:Y:S01]  /*0820*/  UCGABAR_ARV ;  /* 0x00000000000079c7 */ /* 0x01efe20008000000 */
[----:B------:R-:W-:Y:S05]  /*0830*/  BRA `(.L_x_4) ;  /* 0x0000000000047947 */ /* 0x000fea0003800000 */
.L_x_3:
[----:B-1234-:R-:W-:Y:S01]  /*0840*/  NOP ;  /* 0x0000000000007918 */ /* 0x01efe20000000000 */
.L_x_4:
[----:B------:R-:W-:Y:S01]  /*0850*/  ULDC UR4, c[0x0][0x65c] ;  /* 0x0001970000047ab9 */ /* 0x000fe20000000800 */
[----:B------:R-:W-:Y:S01]  /*0860*/  UMOV UR5, URZ ;  /* 0x0000003f00057c82 */ /* 0x000fe20008000000 */
[----:B------:R-:W-:-:S03]  /*0870*/  UISETP.NE.AND UP0, UPT, UR4, 0x1, UPT ;  /* 0x000000010400788c */ /* 0x000fc6000bf05270 */
[----:B------:R-:W-:Y:S01]  /*0880*/  UMOV UR4, UR13 ;  /* 0x0000000d00047c82 */ /* 0x000fe20008000000 */
[----:B------:R-:W-:Y:S02]  /*0890*/  UP2UR UR15, UPR, URZ, 0x1 ;  /* 0x000000013f0f7883 */ /* 0x000fe40008000000 */
[----:B------:R-:W-:Y:S02]  /*08a0*/  PLOP3.LUT P0, PT, PT, PT, UP0, 0x80, 0x0 ;  /* 0x000000000000781c */ /* 0x000fe40003f0f008 */
[----:B------:R-:W-:Y:S02]  /*08b0*/  PLOP3.LUT P3, PT, PT, PT, UP0, 0x80, 0x0 ;  /* 0x000000000000781c */ /* 0x000fe40003f6f008 */
[----:B------:R-:W-:Y:S01]  /*08c0*/  IMAD.U32 R6, RZ, RZ, UR15 ;  /* 0x0000000fff067e24 */ /* 0x000fe2000f8e00ff */
[----:B------:R-:W-:Y:S01]  /*08d0*/  @UP0 ULDC UR14, c[0x0][0x10] ;  /* 0x00000400000e0ab9 */ /* 0x000fe20000000800 */
[----:B------:R-:W-:Y:S01]  /*08e0*/  @UP0 UMOV UR6, UR10 ;  /* 0x0000000a00060c82 */ /* 0x000fe20008000000 */
[----:B------:R-:W-:Y:S01]  /*08f0*/  @UP0 UMOV UR7, URZ ;  /* 0x0000003f00070c82 */ /* 0x000fe20008000000 */
[----:B------:R-:W-:Y:S01]  /*0900*/  PLOP3.LUT P5, PT, PT, PT, UP0, 0x80, 0x0 ;  /* 0x000000000000781c */ /* 0x000fe20003faf008 */
[----:B------:R-:W-:Y:S01]  /*0910*/  @UP0 UIMAD.WIDE.U32 UR14, UR13, UR14, UR6 ;  /* 0x0000000e0d0e02a5 */ /* 0x000fe2000f8e0006 */
[----:B------:R-:W-:Y:S01]  /*0920*/  PLOP3.LUT P4, PT, PT, PT, UP0, 0x80, 0x0 ;  /* 0x000000000000781c */ /* 0x000fe20003f8f008 */
[----:B------:R1:W-:Y:S01]  /*0930*/  STL [R1+0x278], R6 ;  /* 0x0002780601007387 */ /* 0x0003e20000100800 */
[----:B------:R-:W-:Y:S01]  /*0940*/  @!UP0 ULDC UR7, c[0x0][0xc] ;  /* 0x0000030000078ab9 */ /* 0x000fe20000000800 */
[----:B------:R-:W-:Y:S01]  /*0950*/  @UP0 UMOV UR6, URZ ;  /* 0x0000003f00060c82 */ /* 0x000fe20008000000 */
[----:B------:R-:W-:Y:S01]  /*0960*/  @!UP0 UIMAD.WIDE.U32 UR4, UR10, UR7, UR4 ;  /* 0x000000070a0482a5 */ /* 0x000fe2000f8e0004 */
[----:B------:R-:W-:Y:S01]  /*0970*/  IMAD.U32 R2, RZ, RZ, UR14 ;  /* 0x0000000eff027e24 */ /* 0x000fe2000f8e00ff */
[----:B------:R-:W-:-:S02]  /*0980*/  @UP0 UIADD3 UR6, UR15, UR6, URZ ;  /* 0x000000060f060290 */ /* 0x000fc4000fffe03f */
[----:B------:R-:W-:Y:S02]  /*0990*/  IMAD.U32 R3, RZ, RZ, UR15 ;  /* 0x0000000fff037e24 */ /* 0x000fe4000f8e00ff */
[----:B------:R-:W-:Y:S01]  /*09a0*/  @P0 IMAD.MOV.U32 R8, RZ, RZ, R2 ;  /* 0x000000ffff080224 */ /* 0x000fe200078e0002 */
[----:B------:R-:W-:Y:S01]  /*09b0*/  MOV R5, UR5 ;  /* 0x0000000500057c02 */ /* 0x000fe20008000f00 */
[----:B------:R-:W-:Y:S02]  /*09c0*/  IMAD.U32 R2, RZ, RZ, UR4 ;  /* 0x00000004ff027e24 */ /* 0x000fe4000f8e00ff */
[----:B------:R-:W-:Y:S02]  /*09d0*/  @P3 IMAD.U32 R7, RZ, RZ, UR6 ;  /* 0x00000006ff073e24 */ /* 0x000fe4000f8e00ff */
[----:B------:R-:W-:Y:S02]  /*09e0*/  @!P5 IMAD.MOV.U32 R7, RZ, RZ, R5 ;  /* 0x000000ffff07d224 */ /* 0x000fe400078e0005 */
[----:B------:R-:W-:-:S02]  /*09f0*/  @!P4 IMAD.MOV.U32 R8, RZ, RZ, R2 ;  /* 0x000000ffff08c224 */ /* 0x000fc400078e0002 */
[----:B------:R-:W-:Y:S01]  /*0a00*/  IMAD.U32 R3, RZ, RZ, UR5 ;  /* 0x00000005ff037e24 */ /* 0x000fe2000f8e00ff */
[----:B------:R1:W-:Y:S01]  /*0a10*/  STL [R1+0x264], R7 ;  /* 0x0002640701007387 */ /* 0x0003e20000100800 */
[----:B------:R-:W-:-:S03]  /*0a20*/  IMAD.U32 R4, RZ, RZ, UR4 ;  /* 0x00000004ff047e24 */ /* 0x000fc6000f8e00ff */
[----:B------:R1:W-:Y:S01]  /*0a30*/  STL [R1+0x268], R8 ;  /* 0x0002680801007387 */ /* 0x0003e20000100800 */
[----:B------:R-:W-:Y:S05]  /*0a40*/  @!P2 BRA `(.L_x_5) ;  /* 0x00000000000ca947 */ /* 0x000fea0003800000 */
[----:B------:R-:W-:Y:S01]  /*0a50*/  UCGABAR_WAIT ;  /* 0x0000000000007dc7 */ /* 0x000fe20008000000 */
[----:B------:R-:W-:Y:S01]  /*0a60*/  CCTL.IVALL ;  /* 0x00000000ff00798f */ /* 0x000fe20002000000 */
[----:B------:R-:W-:Y:S05]  /*0a70*/  BRA `(.L_x_6) ;  /* 0x0000000000047947 */ /* 0x000fea0003800000 */
.L_x_5:
[----:B------:R-:W-:Y:S06]  /*0a80*/  BAR.SYNC.DEFER_BLOCKING 0x0 ;  /* 0x0000000000007b1d */ /* 0x000fec0000010000 */
.L_x_6:
[----:B------:R-:W-:Y:S05]  /*0a90*/  @!P1 BRA `(.L_x_7) ;  /* 0x0000027400089947 */ /* 0x000fea0003800000 */
[----:B------:R-:W-:-:S06]  /*0aa0*/  UISETP.GT.U32.AND UP0, UPT, UR16, 0x1, UPT ;  /* 0x000000011000788c */ /* 0x000fcc000bf04070 */
[----:B------:R-:W-:-:S13]  /*0ab0*/  PLOP3.LUT P0, PT, PT, PT, UP0, 0x80, 0x0 ;  /* 0x000000000000781c */ /* 0x000fda0003f0f008 */
[----:B------:R-:W-:Y:S05]  /*0ac0*/  @P0 EXIT ;  /* 0x000000000000094d */ /* 0x000fea0003800000 */
[----:B------:R-:W-:Y:S01]  /*0ad0*/  ULDC.64 UR4, c[0x0][0x650] ;  /* 0x0001940000047ab9 */ /* 0x000fe20000000a00 */
[----:B0-----:R-:W-:Y:S02]  /*0ae0*/  PRMT R0, RZ, 0x7610, R0 ;  /* 0x00007610ff007816 */ /* 0x001fe40000000000 */
[----:B------:R-:W-:Y:S01]  /*0af0*/  ISETP.GE.U32.AND P0, PT, R8, UR4, PT ;  /* 0x0000000408007c0c */ /* 0x000fe2000bf06070 */
[----:B------:R-:W-:Y:S02]  /*0b00*/  UMOV UR4, 0xffffffff ;  /* 0xffffffff00047882 */ /* 0x000fe40000000000 */
[----:B------:R-:W-:Y:S01]  /*0b10*/  IMAD.U32 R2, RZ, RZ, UR4 ;  /* 0x00000004ff027e24 */ /* 0x000fe2000f8e00ff */
[----:B------:R-:W-:Y:S01]  /*0b20*/  ISETP.GE.U32.AND.EX P0, PT, R7, UR5, PT, P0 ;  /* 0x0000000507007c0c */ /* 0x000fe2000bf06100 */
[----:B------:R-:W-:Y:S01]  /*0b30*/  UMOV UR5, 0xffffffff ;  /* 0xffffffff00057882 */ /* 0x000fe20000000000 */
[----:B------:R-:W-:Y:S02]  /*0b40*/  IMAD.U32 R23, RZ, RZ, UR4 ;  /* 0x00000004ff177e24 */ /* 0x000fe4000f8e00ff */
[----:B------:R0:W-:Y:S01]  /*0b50*/  STL [R1+0x26c], R2 ;  /* 0x00026c0201007387 */ /* 0x0001e20000100800 */
[----:B------:R-:W-:-:S08]  /*0b60*/  IMAD.U32 R22, RZ, RZ, UR5 ;  /* 0x00000005ff167e24 */ /* 0x000fd0000f8e00ff */
[----:B------:R-:W-:Y:S05]  /*0b70*/  @P0 BRA `(.L_x_8) ;  /* 0x0000000400600947 */ /* 0x000fea0003800000 */
[----:B------:R-:W-:Y:S01]  /*0b80*/  ULDC.64 UR16, c[0x0][0x628] ;  /* 0x00018a0000107ab9 */ /* 0x000fe20000000a00 */
[C---:B------:R-:W-:Y:S01]  /*0b90*/  R2UR UR19, R8.reuse ;  /* 0x00000000081372ca */ /* 0x040fe200000e0000 */
[----:B------:R-:W-:Y:S01]  /*0ba0*/  ULDC UR18, c[0x0][0x630] ;  /* 0x00018c0000127ab9 */ /* 0x000fe20000000800 */
[----:B------:R-:W-:Y:S02]  /*0bb0*/  ISETP.NE.U32.AND P0, PT, RZ, UR16, PT ;  /* 0x00000010ff007c0c */ /* 0x000fe4000bf05070 */
[----:B------:R-:W-:Y:S02]  /*0bc0*/  R2UR UR4, R8 ;  /* 0x00000000080472ca */ /* 0x000fe400000e0000 */
[----:B------:R-:W-:Y:S02]  /*0bd0*/  ISETP.NE.AND.EX P0, PT, RZ, UR17, PT, P0 ;  /* 0x00000011ff007c0c */ /* 0x000fe4000bf05300 */
[----:B------:R-:W-:-:S11]  /*0be0*/  R2UR UR5, R7 ;  /* 0x00000000070572ca */ /* 0x000fd600000e0000 */
[----:B------:R-:W-:Y:S05]  /*0bf0*/  @!P0 BRA `(.L_x_9) ;  /* 0x0000000000308947 */ /* 0x000fea0003800000 */
[----:B------:R-:W-:Y:S01]  /*0c00*/  R2UR UR4, R8 ;  /* 0x00000000080472ca */ /* 0x000fe200000e0000 */
[----:B------:R-:W-:Y:S01]  /*0c10*/  ULDC UR9, c[0x0][0x634] ;  /* 0x00018d0000097ab9 */ /* 0x000fe20000000800 */
[----:B------:R-:W-:-:S11]  /*0c20*/  R2UR UR13, R7 ;  /* 0x00000000070d72ca */ /* 0x000fd600000e0000 */
[----:B------:R-:W-:-:S04]  /*0c30*/  UIADD3 UR9, UP0, UR4, UR9, URZ ;  /* 0x0000000904097290 */ /* 0x000fc8000ff1e03f */
[----:B------:R-:W-:-:S04]  /*0c40*/  UIADD3.X UR13, URZ, UR13, URZ, UP0, !UPT ;  /* 0x0000000d3f0d7290 */ /* 0x000fc800087fe43f */
[----:B------:R-:W-:-:S04]  /*0c50*/  UIMAD.WIDE.U32 UR4, UR13, UR16, URZ ;  /* 0x000000100d0472a5 */ /* 0x000fc8000f8e003f */
[----:B------:R-:W-:Y:S02]  /*0c60*/  UIMAD.WIDE.U32 UR6, UP0, UR9, UR17, UR4 ;  /* 0x00000011090672a5 */ /* 0x000fe4000f800004 */
[----:B------:R-:W-:Y:S02]  /*0c70*/  UIMAD.WIDE.U32 UR4, UR9, UR16, URZ ;  /* 0x00000010090472a5 */ /* 0x000fe4000f8e003f */
[----:B------:R-:W-:Y:S02]  /*0c80*/  UIADD3.X UR15, URZ, URZ, URZ, UP0, !UPT ;  /* 0x0000003f3f0f7290 */ /* 0x000fe400087fe43f */
[----:B------:R-:W-:Y:S01]  /*0c90*/  UIADD3 URZ, UP0, UR5, UR6, URZ ;  /* 0x00000006053f7290 */ /* 0x000fe2000ff1e03f */
[----:B------:R-:W-:-:S03]  /*0ca0*/  UMOV UR14, UR7 ;  /* 0x00000007000e7c82 */ /* 0x000fc60008000000 */
[----:B------:R-:W-:-:S12]  /*0cb0*/  UIMAD.WIDE.U32.X UR4, UR13, UR17, UR14, UP0 ;  /* 0x000000110d0472a5 */ /* 0x000fd800080e040e */
.L_x_9:
[----:B------:R-:W-:Y:S01]  /*0cc0*/  R2UR UR6, R6 ;  /* 0x00000000060672ca */ /* 0x000fe200000e0000 */
[----:B------:R-:W-:Y:S01]  /*0cd0*/  USHF.R.U64 UR4, UR4, UR18, UR5 ;  /* 0x0000001204047299 */ /* 0x000fe20008001205 */
[----:B------:R-:W-:Y:S01]  /*0ce0*/  R2UR UR15, R7 ;  /* 0x00000000070f72ca */ /* 0x000fe200000e0000 */
[----:B------:R-:W-:Y:S01]  /*0cf0*/  USHF.R.U32.HI UR5, URZ, UR18, UR5 ;  /* 0x000000123f057299 */ /* 0x000fe20008011605 */
[----:B------:R-:W-:Y:S01]  /*0d00*/  ULDC.64 UR16, c[0x0][0x620] ;  /* 0x0001880000107ab9 */ /* 0x000fe20000000a00 */
[----:B------:R-:W-:Y:S01]  /*0d10*/  UMOV UR14, UR19 ;  /* 0x00000013000e7c82 */ /* 0x000fe20008000000 */
[----:B------:R-:W-:Y:S01]  /*0d20*/  ULDC UR13, c[0x0][0x618] ;  /* 0x00018600000d7ab9 */ /* 0x000fe20000000800 */
[----:B------:R-:W-:Y:S01]  /*0d30*/  UIMAD UR12, UR11, UR12, UR10 ;  /* 0x0000000c0b0c72a4 */ /* 0x000fe2000f8e020a */
[----:B------:R-:W-:Y:S02]  /*0d40*/  ULDC UR19, c[0x0][0x658] ;  /* 0x0001960000137ab9 */ /* 0x000fe40000000800 */
[----:B------:R-:W-:Y:S01]  /*0d50*/  ULDC UR10, c[0x0][0x608] ;  /* 0x00018200000a7ab9 */ /* 0x000fe20000000800 */
[----:B------:R-:W-:-:S02]  /*0d60*/  UMOV UR11, 0xffffffff ;  /* 0xffffffff000b7882 */ /* 0x000fc40000000000 */
[----:B------:R-:W-:Y:S02]  /*0d70*/  UISETP.NE.AND UP1, UPT, UR6, URZ, UPT ;  /* 0x0000003f0600728c */ /* 0x000fe4000bf25270 */
[----:B------:R-:W-:Y:S01]  /*0d80*/  UIADD3 UR6, UP0, URZ, -UR4, URZ ;  /* 0x800000043f067290 */ /* 0x000fe2000ff1e03f */
[----:B------:R-:W-:Y:S01]  /*0d90*/  ULDC UR18, c[0x0][0x600] ;  /* 0x0001800000127ab9 */ /* 0x000fe20000000800 */
[----:B------:R-:W-:Y:S02]  /*0da0*/  ULDC UR20, c[0x0][0x648] ;  /* 0x0001920000147ab9 */ /* 0x000fe40000000800 */
[----:B------:R-:W-:Y:S02]  /*0db0*/  UIADD3.X UR5, URZ, ~UR5, URZ, UP0, !UPT ;  /* 0x800000053f057290 */ /* 0x000fe400087fe43f */
[----:B------:R-:W-:Y:S02]  /*0dc0*/  UIMAD.WIDE.U32 UR14, UR6, UR16, UR14 ;  /* 0x00000010060e72a5 */ /* 0x000fe4000f8e000e */
[----:B------:R-:W-:-:S02]  /*0dd0*/  UIMAD UR5, UR5, UR16, URZ ;  /* 0x00000010050572a4 */ /* 0x000fc4000f8e023f */
[----:B------:R-:W-:Y:S02]  /*0de0*/  UIADD3 UR16, UR18, -0x1, URZ ;  /* 0xffffffff12107890 */ /* 0x000fe4000fffe03f */
[----:B------:R-:W-:Y:S01]  /*0df0*/  UIMAD UR5, UR6, UR17, UR5 ;  /* 0x00000011060572a4 */ /* 0x000fe2000f8e0205 */
[----:B------:R-:W-:Y:S02]  /*0e00*/  ULDC UR21, c[0x0][0x638] ;  /* 0x00018e0000157ab9 */ /* 0x000fe40000000800 */
[----:B------:R-:W-:Y:S01]  /*0e10*/  ULDC.64 UR6, c[0x0][0x640] ;  /* 0x0001900000067ab9 */ /* 0x000fe20000000a00 */
[----:B------:R-:W-:Y:S01]  /*0e20*/  UIADD3 UR9, UR15, UR5, URZ ;  /* 0x000000050f097290 */ /* 0x000fe2000fffe03f */
[----:B------:R-:W-:Y:S01]  /*0e30*/  ISETP.NE.U32.AND P0, PT, RZ, UR6, PT ;  /* 0x00000006ff007c0c */ /* 0x000fe2000bf05070 */
[----:B------:R-:W-:Y:S02]  /*0e40*/  USEL UR5, UR8, UR12, !UP1 ;  /* 0x0000000c08057287 */ /* 0x000fe4000c800000 */
[----:B------:R-:W-:Y:S01]  /*0e50*/  USHF.R.U64 UR17, UR14, UR13, UR9 ;  /* 0x0000000d0e117299 */ /* 0x000fe20008001209 */
[----:B------:R-:W-:Y:S01]  /*0e60*/  ISETP.NE.AND.EX P0, PT, RZ, UR7, PT, P0 ;  /* 0x00000007ff007c0c */ /* 0x000fe2000bf05300 */
[----:B------:R-:W-:-:S02]  /*0e70*/  USHF.R.U32.HI UR9, URZ, UR13, UR9 ;  /* 0x0000000d3f097299 */ /* 0x000fc40008011609 */
[----:B------:R-:W-:Y:S02]  /*0e80*/  USHF.L.U32 UR8, UR11, UR19, URZ ;  /* 0x000000130b087299 */ /* 0x000fe4000800063f */
[----:B------:R-:W-:Y:S02]  /*0e90*/  USHF.R.U64 UR23, UR17, UR10, UR9 ;  /* 0x0000000a11177299 */ /* 0x000fe40008001209 */
[----:B------:R-:W-:Y:S02]  /*0ea0*/  USHF.R.U32.HI UR9, URZ, UR10, UR9 ;  /* 0x0000000a3f097299 */ /* 0x000fe40008011609 */
[----:B------:R-:W-:Y:S02]  /*0eb0*/  ULOP3.LUT UR14, URZ, UR8, URZ, 0x33, !UPT ;  /* 0x000000083f0e7292 */ /* 0x000fe4000f8e333f */
[----:B------:R-:W-:Y:S02]  /*0ec0*/  USHF.R.U64 UR24, UR23, UR19, UR9 ;  /* 0x0000001317187299 */ /* 0x000fe40008001209 */
[----:B------:R-:W-:Y:S01]  /*0ed0*/  USHF.R.U32.HI UR9, URZ, UR19, UR9 ;  /* 0x000000133f097299 */ /* 0x000fe20008011609 */
[----:B------:R-:W-:-:S04]  /*0ee0*/  UMOV UR22, 0x1 ;  /* 0x0000000100167882 */ /* 0x000fc80000000000 */
[----:B------:R-:W-:Y:S01]  /*0ef0*/  UMOV UR8, UR24 ;  /* 0x0000001800087c82 */ /* 0x000fe20008000000 */
[----:B------:R-:W-:Y:S06]  /*0f00*/  @!P0 BRA `(.L_x_10) ;  /* 0x0000000000308947 */ /* 0x000fec0003800000 */
[----:B------:R-:W-:Y:S02]  /*0f10*/  ULDC UR12, c[0x0][0x64c] ;  /* 0x00019300000c7ab9 */ /* 0x000fe40000000800 */
        /* <DEDUP_REMOVED lines=8> */
[----:B------:R-:W-:-:S07]  /*0fa0*/  UIMAD.WIDE.U32.X UR6, UR15, UR7, UR12, UP0 ;  /* 0x000000070f0672a5 */ /* 0x000fce00080e040c */
[----:B------:R-:W-:Y:S01]  /*0fb0*/  UMOV UR8, UR6 ;  /* 0x0000000600087c82 */ /* 0x000fe20008000000 */
[----:B------:R-:W-:-:S05]  /*0fc0*/  UMOV UR9, UR7 ;  /* 0x0000000700097c82 */ /* 0x000fca0008000000 */
.L_x_10:
[----:B------:R-:W-:Y:S01]  /*0fd0*/  R2UR UR6, R6 ;  /* 0x00000000060672ca */ /* 0x000fe200000e0000 */
[----:B0-----:R-:W-:Y:S01]  /*0fe0*/  IMAD.U32 R2, RZ, RZ, UR4 ;  /* 0x00000004ff027e24 */ /* 0x001fe2000f8e00ff */
[----:B------:R-:W-:Y:S01]  /*0ff0*/  USHF.R.U64 UR7, UR8, UR20, UR9 ;  /* 0x0000001408077299 */ /* 0x000fe20008001209 */
[----:B------:R-:W-:Y:S01]  /*1000*/  IMAD.MOV.U32 R0, RZ, RZ, 0x1 ;  /* 0x00000001ff007424 */ /* 0x000fe200078e00ff */
[----:B------:R-:W-:Y:S02]  /*1010*/  ULOP3.LUT UR14, UR23, UR14, URZ, 0xc0, !UPT ;  /* 0x0000000e170e7292 */ /* 0x000fe4000f8ec03f */
[----:B------:R2:W-:Y:S01]  /*1020*/  STL [R1+0x26c], R2 ;  /* 0x00026c0201007387 */ /* 0x0005e20000100800 */
[----:B------:R-:W-:Y:S02]  /*1030*/  UIADD3 UR8, -UR7, URZ, URZ ;  /* 0x0000003f07087290 */ /* 0x000fe4000fffe13f */
[----:B------:R-:W-:-:S04]  /*1040*/  ULOP3.LUT UR16, UR17, UR16, URZ, 0xc0, !UPT ;  /* 0x0000001011107292 */ /* 0x000fc8000f8ec03f */
[----:B------:R-:W-:Y:S02]  /*1050*/  UISETP.NE.AND UP0, UPT, UR6, URZ, UPT ;  /* 0x0000003f0600728c */ /* 0x000fe4000bf05270 */
[----:B------:R-:W-:-:S04]  /*1060*/  USHF.L.U32 UR6, UR22, UR19, URZ ;  /* 0x0000001316067299 */ /* 0x000fc8000800063f */
[----:B------:R-:W-:Y:S02]  /*1070*/  UIMAD UR14, UR6, UR7, UR14 ;  /* 0x00000007060e72a4 */ /* 0x000fe4000f8e020e */
[----:B------:R-:W-:Y:S01]  /*1080*/  UIMAD UR6, UR8, UR21, UR24 ;  /* 0x00000015080672a4 */ /* 0x000fe2000f8e0218 */
[----:B------:R-:W-:Y:S02]  /*1090*/  ULDC UR7, c[0x0][0x610] ;  /* 0x0001840000077ab9 */ /* 0x000fe40000000800 */
[----:B------:R-:W-:Y:S02]  /*10a0*/  UIMAD UR5, UR14, UR7, UR5 ;  /* 0x000000070e0572a4 */ /* 0x000fe4000f8e0205 */
[----:B------:R-:W-:-:S04]  /*10b0*/  UIMAD UR6, UR6, UR18, UR16 ;  /* 0x00000012060672a4 */ /* 0x000fc8000f8e0210 */
[----:B------:R-:W-:Y:S02]  /*10c0*/  USEL UR7, UR6, UR5, !UP0 ;  /* 0x0000000506077287 */ /* 0x000fe4000c000000 */
[----:B------:R-:W-:-:S04]  /*10d0*/  USEL UR5, UR5, UR6, !UP0 ;  /* 0x0000000605057287 */ /* 0x000fc8000c000000 */
[----:B------:R-:W-:Y:S02]  /*10e0*/  IMAD.U32 R22, RZ, RZ, UR7 ;  /* 0x00000007ff167e24 */ /* 0x000fe4000f8e00ff */
[----:B--2---:R-:W-:-:S07]  /*10f0*/  IMAD.U32 R23, RZ, RZ, UR5 ;  /* 0x00000005ff177e24 */ /* 0x004fce000f8e00ff */
.L_x_8:
[----:B------:R-:W-:-:S08]  /*1100*/  NOP ;  /* 0x0000000000007918 */ /* 0x000fd00000000000 */
[----:B------:R-:W2:Y:S02]  /*1110*/  USETMAXREG.TRY_ALLOC.CTAPOOL UP0, 0xf0 ;  /* 0x000000f0000079c8 */ /* 0x000ea40008000600 */
[----:B--2---:R-:W-:-:S13]  /*1120*/  PLOP3.LUT P0, PT, PT, PT, UP0, 0x80, 0x0 ;  /* 0x000000000000781c */ /* 0x004fda0003f0f008 */
[----:B------:R-:W-:Y:S05]  /*1130*/  @!P0 BRA `(.L_x_8) ;  /* 0xfffffffc00f08947 */ /* 0x000fea000383ffff */
[----:B------:R-:W-:Y:S01]  /*1140*/  ULDC.64 UR4, c[0x0][0x598] ;  /* 0x0001660000047ab9 */ /* 0x000fe20000000a00 */
[----:B------:R-:W-:Y:S01]  /*1150*/  ULDC.64 UR36, c[0x0][0x208] ;  /* 0x0000820000247ab9 */ /* 0x000fe20000000a00 */
[----:B------:R-:W-:-:S04]  /*1160*/  ISETP.NE.U32.AND P0, PT, RZ, UR4, PT ;  /* 0x00000004ff007c0c */ /* 0x000fc8000bf05070 */
[----:B------:R-:W-:-:S13]  /*1170*/  ISETP.NE.AND.EX P0, PT, RZ, UR5, PT, P0 ;  /* 0x00000005ff007c0c */ /* 0x000fda000bf05300 */
[----:B------:R-:W-:Y:S05]  /*1180*/  @!P0 BRA `(.L_x_11) ;  /* 0x00000000001c8947 */ /* 0x000fea0003800000 */
[----:B0-----:R-:W0:Y:S02]  /*1190*/  LDC.64 R2, c[0x0][0x598] ;  /* 0x00016600ff027b82 */ /* 0x001e240000000a00 */
[----:B0-----:R-:W2:Y:S02]  /*11a0*/  LDG.E.64 R2, desc[UR36][R2.64] ;  /* 0x0000002402027981 */ /* 0x001ea4000c1e1b00 */
[----:B--2---:R-:W-:-:S04]  /*11b0*/  ISETP.NE.U32.AND P0, PT, R2, RZ, PT ;  /* 0x000000ff0200720c */ /* 0x004fc80003f05070 */
[----:B------:R-:W-:-:S13]  /*11c0*/  ISETP.NE.AND.EX P0, PT, R3, RZ, PT, P0 ;  /* 0x000000ff0300720c */ /* 0x000fda0003f05300 */
[----:B------:R-:W-:Y:S05]  /*11d0*/  @!P0 BRA `(.L_x_11) ;  /* 0x0000000000088947 */ /* 0x000fea0003800000 */
[----:B------:R0:W5:Y:S01]  /*11e0*/  LD.E R17, desc[UR36][R2.64] ;  /* 0x0000002402117980 */ /* 0x000162000c101900 */
[----:B------:R-:W-:Y:S05]  /*11f0*/  BRA `(.L_x_12) ;  /* 0x0000000000247947 */ /* 0x000fea0003800000 */
.L_x_11:
[----:B------:R-:W-:Y:S02]  /*1200*/  ULDC.64 UR4, c[0x0][0x588] ;  /* 0x0001620000047ab9 */ /* 0x000fe40000000a00 */
[----:B------:R-:W-:-:S04]  /*1210*/  ISETP.NE.U32.AND P0, PT, RZ, UR4, PT ;  /* 0x00000004ff007c0c */ /* 0x000fc8000bf05070 */
[----:B------:R-:W-:-:S13]  /*1220*/  ISETP.NE.AND.EX P0, PT, RZ, UR5, PT, P0 ;  /* 0x00000005ff007c0c */ /* 0x000fda000bf05300 */
[----:B------:R-:W-:Y:S05]  /*1230*/  @!P0 BRA `(.L_x_13) ;  /* 0x00000000000c8947 */ /* 0x000fea0003800000 */
[----:B0-----:R-:W0:Y:S02]  /*1240*/  LDC.64 R2, c[0x0][0x588] ;  /* 0x00016200ff027b82 */ /* 0x001e240000000a00 */
[----:B0-----:R2:W5:Y:S01]  /*1250*/  LDG.E R17, desc[UR36][R2.64] ;  /* 0x0000002402117981 */ /* 0x001562000c1e1900 */
[----:B------:R-:W-:Y:S05]  /*1260*/  BRA `(.L_x_12) ;  /* 0x0000000000087947 */ /* 0x000fea0003800000 */
.L_x_13:
[----:B------:R-:W-:Y:S02]  /*1270*/  ULDC UR4, c[0x0][0x580] ;  /* 0x0001600000047ab9 */ /* 0x000fe40000000800 */
[----:B------:R-:W-:-:S07]  /*1280*/  IMAD.U32 R17, RZ, RZ, UR4 ;  /* 0x00000004ff117e24 */ /* 0x000fce000f8e00ff */
.L_x_12:
[----:B------:R-:W-:Y:S02]  /*1290*/  ULDC.64 UR4, c[0x0][0x5a0] ;  /* 0x0001680000047ab9 */ /* 0x000fe40000000a00 */
[----:B------:R-:W-:-:S04]  /*12a0*/  ISETP.NE.U32.AND P0, PT, RZ, UR4, PT ;  /* 0x00000004ff007c0c */ /* 0x000fc8000bf05070 */
[----:B------:R-:W-:-:S13]  /*12b0*/  ISETP.NE.AND.EX P0, PT, RZ, UR5, PT, P0 ;  /* 0x00000005ff007c0c */ /* 0x000fda000bf05300 */
[----:B------:R-:W-:Y:S05]  /*12c0*/  @!P0 BRA `(.L_x_14) ;  /* 0x00000000001c8947 */ /* 0x000fea0003800000 */
[----:B0-2---:R-:W0:Y:S02]  /*12d0*/  LDC.64 R2, c[0x0][0x5a0] ;  /* 0x00016800ff027b82 */ /* 0x005e240000000a00 */
[----:B0-----:R-:W2:Y:S02]  /*12e0*/  LDG.E.64 R2, desc[UR36][R2.64] ;  /* 0x0000002402027981 */ /* 0x001ea4000c1e1b00 */
[----:B--2---:R-:W-:-:S04]  /*12f0*/  ISETP.NE.U32.AND P0, PT, R2, RZ, PT ;  /* 0x000000ff0200720c */ /* 0x004fc80003f05070 */
[----:B------:R-:W-:-:S13]  /*1300*/  ISETP.NE.AND.EX P0, PT, R3, RZ, PT, P0 ;  /* 0x000000ff0300720c */ /* 0x000fda0003f05300 */
[----:B------:R-:W-:Y:S05]  /*1310*/  @!P0 BRA `(.L_x_14) ;  /* 0x0000000000088947 */ /* 0x000fea0003800000 */
[----:B------:R0:W5:Y:S01]  /*1320*/  LD.E R18, desc[UR36][R2.64] ;  /* 0x0000002402127980 */ /* 0x000162000c101900 */
[----:B------:R-:W-:Y:S05]  /*1330*/  BRA `(.L_x_15) ;  /* 0x0000000000247947 */ /* 0x000fea0003800000 */
.L_x_14:
[----:B------:R-:W-:Y:S02]  /*1340*/  ULDC.64 UR4, c[0x0][0x590] ;  /* 0x0001640000047ab9 */ /* 0x000fe40000000a00 */
[----:B------:R-:W-:-:S04]  /*1350*/  ISETP.NE.U32.AND P0, PT, RZ, UR4, PT ;  /* 0x00000004ff007c0c */ /* 0x000fc8000bf05070 */
[----:B------:R-:W-:-:S13]  /*1360*/  ISETP.NE.AND.EX P0, PT, RZ, UR5, PT, P0 ;  /* 0x00000005ff007c0c */ /* 0x000fda000bf05300 */
[----:B------:R-:W-:Y:S05]  /*1370*/  @!P0 BRA `(.L_x_16) ;  /* 0x00000000000c8947 */ /* 0x000fea0003800000 */
[----:B------:R-:W3:Y:S02]  /*1380*/  LDC.64 R18, c[0x0][0x590] ;  /* 0x00016400ff127b82 */ /* 0x000ee40000000a00 */
[----:B---3--:R3:W5:Y:S01]  /*1390*/  LDG.E R18, desc[UR36][R18.64] ;  /* 0x0000002412127981 */ /* 0x008762000c1e1900 */
[----:B------:R-:W-:Y:S05]  /*13a0*/  BRA `(.L_x_15) ;  /* 0x0000000000087947 */ /* 0x000fea0003800000 */
.L_x_16:
[----:B------:R-:W-:Y:S02]  /*13b0*/  ULDC UR4, c[0x0][0x584] ;  /* 0x0001610000047ab9 */ /* 0x000fe40000000800 */
[----:B------:R-:W-:-:S07]  /*13c0*/  IMAD.U32 R18, RZ, RZ, UR4 ;  /* 0x00000004ff127e24 */ /* 0x000fce000f8e00ff */
.L_x_15:
[----:B------:R-:W-:-:S13]  /*13d0*/  LOP3.LUT P0, RZ, R0, 0xff, RZ, 0xc0, !PT ;  /* 0x000000ff00ff7812 */ /* 0x000fda000780c0ff */
[----:B------:R-:W-:Y:S05]  /*13e0*/  @!P0 EXIT ;  /* 0x000000000000894d */ /* 0x000fea0003800000 */
[----:B------:R-:W-:Y:S01]  /*13f0*/  ULDC UR4, c[0x0][0x28c] ;  /* 0x0000a30000047ab9 */ /* 0x000fe20000000800 */
[----:B------:R-:W-:Y:S01]  /*1400*/  ULDC.64 UR56, c[0x0][0x5c8] ;  /* 0x0001720000387ab9 */ /* 0x000fe20000000a00 */
[----:B------:R-:W-:Y:S02]  /*1410*/  UIADD3 UR4, UR4, 0x7f, URZ ;  /* 0x0000007f04047890 */ /* 0x000fe4000fffe03f */
[----:B------:R-:W-:Y:S02]  /*1420*/  USHF.L.U32 UR6, UR56, 0x7, URZ ;  /* 0x0000000738067899 */ /* 0x000fe4000800063f */
[----:B------:R-:W-:Y:S02]  /*1430*/  USHF.R.S32.HI UR5, URZ, 0x1f, UR4 ;  /* 0x0000001f3f057899 */ /* 0x000fe40008011404 */
[----:B------:R-:W-:Y:S02]  /*1440*/  USHF.L.U64.HI UR6, UR56, 0x8, UR57 ;  /* 0x0000000838067899 */ /* 0x000fe40008010239 */
[----:B------:R-:W-:-:S02]  /*1450*/  ULEA.HI UR5, UR5, UR4, URZ, 0x7 ;  /* 0x0000000405057291 */ /* 0x000fc4000f8f383f */
[----:B------:R-:W-:Y:S02]  /*1460*/  USHF.L.U64.HI UR60, UR56, 0x7, UR57 ;  /* 0x00000007383c7899 */ /* 0x000fe40008010239 */
[----:B------:R-:W-:Y:S01]  /*1470*/  IMAD.U32 R0, RZ, RZ, UR6 ;  /* 0x00000006ff007e24 */ /* 0x000fe2000f8e00ff */
[----:B------:R-:W-:Y:S01]  /*1480*/  USHF.R.S32.HI UR5, URZ, 0x7, UR5 ;  /* 0x000000073f057899 */ /* 0x000fe20008011405 */
[----:B------:R-:W-:Y:S01]  /*1490*/  UMOV UR4, URZ ;  /* 0x0000003f00047c82 */ /* 0x000fe20008000000 */
[----:B------:R-:W-:Y:S02]  /*14a0*/  USHF.L.U64.HI UR38, UR56, 0x3, UR57 ;  /* 0x0000000338267899 */ /* 0x000fe40008010239 */
[----:B------:R4:W-:Y:S01]  /*14b0*/  STL [R1+0x27c], R0 ;  /* 0x00027c0001007387 */ /* 0x0009e20000100800 */
[----:B------:R-:W-:Y:S01]  /*14c0*/  USHF.L.U32 UR59, UR56, 0x3, URZ ;  /* 0x00000003383b7899 */ /* 0x000fe2000800063f */
[----:B0-2---:R-:W-:Y:S01]  /*14d0*/  IMAD.U32 R2, RZ, RZ, UR5 ;  /* 0x00000005ff027e24 */ /* 0x005fe2000f8e00ff */
[----:B------:R-:W-:Y:S01]  /*14e0*/  UMOV UR61, URZ ;  /* 0x0000003f003d7c82 */ /* 0x000fe20008000000 */
[----:B----4-:R-:W-:-:S05]  /*14f0*/  IMAD.U32 R0, RZ, RZ, UR4 ;  /* 0x00000004ff007e24 */ /* 0x010fca000f8e00ff */
[----:B------:R0:W-:Y:S04]  /*1500*/  STL [R1+0x270], R0 ;  /* 0x0002700001007387 */ /* 0x0001e80000100800 */
[----:B------:R0:W-:Y:S02]  /*1510*/  STL [R1+0x274], R2 ;  /* 0x0002740201007387 */ /* 0x0001e40000100800 */
.L_x_120:
[----:B0-----:R-:W0:Y:S01]  /*1520*/  S2R R0, SR_TID.X ;  /* 0x0000000000007919 */ /* 0x001e220000002100 */
[----:B------:R-:W2:Y:S01]  /*1530*/  S2UR UR7, SR_CgaCtaId ;  /* 0x00000000000779c3 */ /* 0x000ea20000008800 */
[----:B------:R-:W-:Y:S02]  /*1540*/  UMOV UR6, 0x400 ;  /* 0x0000040000067882 */ /* 0x000fe40000000000 */
[----:B--2---:R-:W-:Y:S01]  /*1550*/  ULEA UR6, UR7, UR6, 0x18 ;  /* 0x0000000607067291 */ /* 0x004fe2000f8ec03f */
[----:B0-----:R-:W-:-:S04]  /*1560*/  LOP3.LUT R0, R0, 0x80, RZ, 0xc0, !PT ;  /* 0x0000008000007812 */ /* 0x001fc800078ec0ff */
[----:B------:R-:W-:-:S06]  /*1570*/  SHF.R.U32.HI R0, RZ, 0x7, R0 ;  /* 0x00000007ff007819 */ /* 0x000fcc0000011600 */
[----:B------:R-:W0:Y:S02]  /*1580*/  SHFL.IDX PT, R0, R0, RZ, 0x1f ;  /* 0x00001fff00007589 */ /* 0x000e2400000e0000 */
[----:B0-----:R-:W-:-:S13]  /*1590*/  R2UR UR4, R0 ;  /* 0x00000000000472ca */ /* 0x001fda00000e0000 */
[----:B------:R-:W-:-:S04]  /*15a0*/  ULEA.HI UR5, UR4, UR4, URZ, 0x1 ;  /* 0x0000000404057291 */ /* 0x000fc8000f8f083f */
[----:B------:R-:W-:-:S04]  /*15b0*/  ULOP3.LUT UR5, UR5, 0x7fffe, URZ, 0xc0, !UPT ;  /* 0x0007fffe05057892 */ /* 0x000fc8000f8ec03f */
[----:B------:R-:W-:-:S03]  /*15c0*/  UIADD3 UR5, UR4, -UR5, URZ ;  /* 0x8000000504057290 */ /* 0x000fc6000fffe03f */
[----:B------:R-:W-:Y:S01]  /*15d0*/  ULDC UR4, c[0x0][0x28c] ;  /* 0x0000a30000047ab9 */ /* 0x000fe20000000800 */
[----:B------:R-:W-:Y:S01]  /*15e0*/  ULEA UR5, UR5, UR6, 0xd ;  /* 0x0000000605057291 */ /* 0x000fe2000f8e683f */
[----:B------:R-:W-:-:S03]  /*15f0*/  ISETP.LT.AND P0, PT, RZ, UR4, PT ;  /* 0x00000004ff007c0c */ /* 0x000fc6000bf01270 */
[----:B------:R-:W-:-:S04]  /*1600*/  UIADD3 UR5, UR5, 0x100, URZ ;  /* 0x0000010005057890 */ /* 0x000fc8000fffe03f */
[----:B------:R-:W-:-:S04]  /*1610*/  USHF.R.U32.HI UR5, URZ, 0x4, UR5 ;  /* 0x000000043f057899 */ /* 0x000fc80008011605 */
[----:B------:R-:W-:Y:S02]  /*1620*/  ULOP3.LUT UR39, UR5, 0x3fff, URZ, 0xc0, !UPT ;  /* 0x00003fff05277892 */ /* 0x000fe4000f8ec03f */
[----:B-1----:R-:W-:Y:S10]  /*1630*/  @P0 BRA `(.L_x_17) ;  /* 0x0000000000400947 */ /* 0x002ff40003800000 */
[----:B------:R-:W-:Y:S01]  /*1640*/  MOV R0, 0x0 ;  /* 0x0000000000007802 */ /* 0x000fe20000000f00 */
[----:B------:R-:W-:Y:S01]  /*1650*/  ULDC.64 UR4, c[0x4][0x68] ;  /* 0x01001a0000047ab9 */ /* 0x000fe20000000a00 */
[----:B------:R-:W-:Y:S01]  /*1660*/  ULDC.64 UR6, c[0x4][0x8] ;  /* 0x0100020000067ab9 */ /* 0x000fe20000000a00 */
[----:B------:R-:W-:Y:S01]  /*1670*/  IMAD.U32 R4, RZ, RZ, UR4 ;  /* 0x00000004ff047e24 */ /* 0x000fe2000f8e00ff */
[----:B------:R0:W2:Y:S01]  /*1680*/  LDC.64 R2, c[0x4][R0] ;  /* 0x0100000000027b82 */ /* 0x0000a20000000a00 */
[----:B------:R-:W-:Y:S01]  /*1690*/  IMAD.U32 R5, RZ, RZ, UR5 ;  /* 0x00000005ff057e24 */ /* 0x000fe2000f8e00ff */
[----:B------:R-:W-:Y:S01]  /*16a0*/  ULDC.64 UR4, c[0x4][0x70] ;  /* 0x01001c0000047ab9 */ /* 0x000fe20000000a00 */
[----:B------:R-:W-:Y:S01]  /*16b0*/  IMAD.U32 R10, RZ, RZ, UR6 ;  /* 0x00000006ff0a7e24 */ /* 0x000fe2000f8e00ff */
[----:B-1----:R-:W-:Y:S01]  /*16c0*/  MOV R7, UR5 ;  /* 0x0000000500077c02 */ /* 0x002fe20008000f00 */
[----:B------:R-:W-:Y:S02]  /*16d0*/  IMAD.U32 R6, RZ, RZ, UR4 ;  /* 0x00000004ff067e24 */ /* 0x000fe4000f8e00ff */
[----:B------:R-:W-:-:S02]  /*16e0*/  IMAD.U32 R11, RZ, RZ, UR7 ;  /* 0x00000007ff0b7e24 */ /* 0x000fc4000f8e00ff */
[----:B------:R-:W-:Y:S02]  /*16f0*/  IMAD.MOV.U32 R8, RZ, RZ, 0x1e1 ;  /* 0x000001e1ff087424 */ /* 0x000fe400078e00ff */
[----:B------:R-:W-:Y:S02]  /*1700*/  IMAD.MOV.U32 R12, RZ, RZ, 0x1 ;  /* 0x00000001ff0c7424 */ /* 0x000fe400078e00ff */
[----:B0-----:R-:W-:-:S07]  /*1710*/  IMAD.MOV.U32 R13, RZ, RZ, RZ ;  /* 0x000000ffff0d7224 */ /* 0x001fce00078e00ff */
[----:B------:R-:W-:-:S07]  /*1720*/  LEPC R20, `(.L_x_17) ;  /* 0x000000001014794e */ /* 0x000fce0000000000 */
[----:B--23-5:R-:W-:Y:S05]  /*1730*/  CALL.ABS.NOINC R2 ;  /* 0x0000000002007343 */ /* 0x02cfea0003c00000 */
.L_x_17:
[----:B------:R-:W2:Y:S02]  /*1740*/  LDL R2, [R1+0x260] ;  /* 0x0002600001027983 */ /* 0x000ea40000100800 */
[----:B--2---:R-:W-:-:S13]  /*1750*/  R2UR UR4, R2 ;  /* 0x00000000020472ca */ /* 0x004fda00000e0000 */
[----:B------:R-:W-:-:S06]  /*1760*/  ULOP3.LUT UR4, UR4, 0x1, URZ, 0xfc, !UPT ;  /* 0x0000000104047892 */ /* 0x000fcc000f8efc3f */
[----:B------:R-:W-:-:S05]  /*1770*/  IMAD.U32 R0, RZ, RZ, UR4 ;  /* 0x00000004ff007e24 */ /* 0x000fca000f8e00ff */
[----:B------:R-:W-:-:S13]  /*1780*/  ISETP.NE.AND P0, PT, R0, 0x3, PT ;  /* 0x000000030000780c */ /* 0x000fda0003f05270 */
[----:B------:R-:W-:Y:S05]  /*1790*/  @!P0 BRA `(.L_x_18) ;  /* 0x0000000000048947 */ /* 0x000fea0003800000 */
[----:B------:R-:W-:Y:S01]  /*17a0*/  BPT.TRAP 0x1 ;  /* 0x000000040000795c */ /* 0x000fe20000300000 */
.L_x_18:
[----:B------:R-:W2:Y:S01]  /*17b0*/  LDL R0, [R1+0x270] ;  /* 0x0002700001007983 */ /* 0x000ea20000100800 */
[----:B------:R-:W0:Y:S01]  /*17c0*/  S2UR UR5, SR_CgaCtaId ;  /* 0x00000000000579c3 */ /* 0x000e220000008800 */
[----:B------:R-:W-:Y:S01]  /*17d0*/  UMOV UR4, 0x400 ;  /* 0x0000040000047882 */ /* 0x000fe20000000000 */
[----:B------:R-:W-:Y:S01]  /*17e0*/  IMAD.U32 R3, RZ, RZ, UR61 ;  /* 0x0000003dff037e24 */ /* 0x000fe2000f8e00ff */
[----:B0-----:R-:W-:Y:S01]  /*17f0*/  ULEA UR4, UR5, UR4, 0x18 ;  /* 0x0000000405047291 */ /* 0x001fe2000f8ec03f */
[----:B--2---:R-:W-:-:S05]  /*1800*/  R2UR UR6, R0 ;  /* 0x00000000000672ca */ /* 0x004fca00000e0000 */
[----:B------:R-:W-:-:S04]  /*1810*/  IMAD.U32 R0, RZ, RZ, UR4 ;  /* 0x00000004ff007e24 */ /* 0x000fc8000f8e00ff */
[----:B------:R-:W-:-:S04]  /*1820*/  IMAD R3, R3, 0x8, R0 ;  /* 0x0000000803037824 */ /* 0x000fc800078e0200 */
[----:B------:R-:W-:-:S05]  /*1830*/  IMAD.U32 R2, RZ, RZ, UR6 ;  /* 0x00000006ff027e24 */ /* 0x000fca000f8e00ff */
[----:B------:R-:W-:-:S04]  /*1840*/  SHF.L.U32 R2, R2, 0x1f, RZ ;  /* 0x0000001f02027819 */ /* 0x000fc800000006ff */
[----:B------:R0:W2:Y:S01]  /*1850*/  SYNCS.PHASECHK.TRANS64.TRYWAIT P1, [R3+URZ], R2 ;  /* 0x00000002030075a7 */ /* 0x0000a2000802017f */
[----:B------:R-:W-:Y:S05]  /*1860*/  @!P0 BRA `(.L_x_19) ;  /* 0x0000000000048947 */ /* 0x000fea0003800000 */
[----:B------:R-:W-:Y:S01]  /*1870*/  BPT.TRAP 0x1 ;  /* 0x000000040000795c */ /* 0x000fe20000300000 */
.L_x_19:
[----:B--2---:R-:W-:Y:S05]  /*1880*/  @P1 BRA `(.L_x_20) ;  /* 0x0000000000081947 */ /* 0x004fea0003800000 */
[----:B------:R-:W2:Y:S02]  /*1890*/  SYNCS.PHASECHK.TRANS64.TRYWAIT P1, [R3+URZ], R2 ;  /* 0x00000002030075a7 */ /* 0x000ea4000802017f */
[----:B--2---:R-:W-:Y:S05]  /*18a0*/  @!P1 BRA `(.L_x_21) ;  /* 0x0000027c002c9947 */ /* 0x004fea0003800000 */
.L_x_20:
[----:B------:R-:W4:Y:S02]  /*18b0*/  LDL R4, [R1+0x274] ;  /* 0x0002740001047983 */ /* 0x000f240000100800 */
[----:B----4-:R-:W-:-:S13]  /*18c0*/  R2UR UR5, R4 ;  /* 0x00000000040572ca */ /* 0x010fda00000e0000 */
[----:B------:R-:W-:-:S04]  /*18d0*/  UISETP.LT.AND UP0, UPT, UR5, 0x1, UPT ;  /* 0x000000010500788c */ /* 0x000fc8000bf01270 */
[----:B------:R-:W-:-:S06]  /*18e0*/  USEL UR4, UR5, 0x1, UP0 ;  /* 0x0000000105047887 */ /* 0x000fcc0008000000 */
[----:B0-2---:R-:W-:-:S05]  /*18f0*/  IMAD.U32 R2, RZ, RZ, UR4 ;  /* 0x00000004ff027e24 */ /* 0x005fca000f8e00ff */
[----:B------:R-:W-:Y:S01]  /*1900*/  IADD3 R2, -R2, UR5, RZ ;  /* 0x0000000502027c10 */ /* 0x000fe2000fffe1ff */
[----:B------:R-:W-:Y:S05]  /*1910*/  WARPSYNC.ALL ;  /* 0x0000000000007948 */ /* 0x000fea0003800000 */
[----:B------:R-:W-:Y:S02]  /*1920*/  ISETP.GE.AND P1, PT, R2, 0x1, PT ;  /* 0x000000010200780c */ /* 0x000fe40003f26270 */
[----:B------:R-:W-:Y:S01]  /*1930*/  R2UR UR4, R0 ;  /* 0x00000000000472ca */ /* 0x000fe200000e0000 */
[----:B------:R-:W-:Y:S01]  /*1940*/  ULOP3.LUT UR5, UR39, 0x10000, URZ, 0xfc, !UPT ;  /* 0x0001000027057892 */ /* 0x000fe2000f8efc3f */
[----:B------:R-:W-:Y:S01]  /*1950*/  WARPGROUP.ARRIVE ;  /* 0x00000000000079c5 */ /* 0x000fe20000000000 */
[----:B------:R-:W-:Y:S01]  /*1960*/  UMOV UR33, 0x40000040 ;  /* 0x4000004000217882 */ /* 0x000fe20000000000 */
[----:B------:R-:W-:Y:S01]  /*1970*/  UMOV UR35, 0x40000040 ;  /* 0x4000004000237882 */ /* 0x000fe20000000000 */
[----:B------:R-:W-:Y:S01]  /*1980*/  ULEA UR58, UR61, UR5, 0xc ;  /* 0x000000053d3a7291 */ /* 0x000fe2000f8e603f */
[----:B------:R-:W-:Y:S01]  /*1990*/  STL [R1+0x318], R23 ;  /* 0x0003181701007387 */ /* 0x000fe20000100800 */
[----:B------:R-:W-:Y:S01]  /*19a0*/  UMOV UR29, UR33 ;  /* 0x00000021001d7c82 */ /* 0x000fe20008000000 */
[----:B------:R-:W-:Y:S01]  /*19b0*/  UMOV UR31, 0x40000040 ;  /* 0x40000040001f7882 */ /* 0x000fe20000000000 */
[----:B------:R-:W-:Y:S01]  /*19c0*/  IMAD.U32 R4, RZ, RZ, UR5 ;  /* 0x00000005ff047e24 */ /* 0x000fe2000f8e00ff */
[----:B------:R-:W-:Y:S01]  /*19d0*/  STL [R1+0x314], R22 ;  /* 0x0003141601007387 */ /* 0x000fe20000100800 */
[----:B------:R-:W-:Y:S01]  /*19e0*/  UMOV UR5, UR33 ;  /* 0x0000002100057c82 */ /* 0x000fe20008000000 */
[----:B------:R-:W-:Y:S01]  /*19f0*/  UMOV UR32, UR58 ;  /* 0x0000003a00207c82 */ /* 0x000fe20008000000 */
[----:B------:R-:W-:Y:S01]  /*1a00*/  UIADD3 UR4, UR4, 0x20100, URZ ;  /* 0x0002010004047890 */ /* 0x000fe2000fffe03f */
[----:B------:R-:W-:Y:S01]  /*1a10*/  STL [R1+0x310], R19 ;  /* 0x0003101301007387 */ /* 0x000fe20000100800 */
[----:B------:R-:W-:Y:S01]  /*1a20*/  UMOV UR28, UR32 ;  /* 0x00000020001c7c82 */ /* 0x000fe20008000000 */
[----:B------:R-:W-:Y:S01]  /*1a30*/  UMOV UR7, 0x40000040 ;  /* 0x4000004000077882 */ /* 0x000fe20000000000 */
[----:B------:R-:W-:Y:S01]  /*1a40*/  USHF.R.U32.HI UR4, URZ, 0x4, UR4 ;  /* 0x000000043f047899 */ /* 0x000fe20008011604 */
[----:B-----5:R-:W-:Y:S01]  /*1a50*/  STL [R1+0x30c], R18 ;  /* 0x00030c1201007387 */ /* 0x020fe20000100800 */
[----:B------:R-:W-:Y:S01]  /*1a60*/  UMOV UR16, UR32 ;  /* 0x0000002000107c82 */ /* 0x000fe20008000000 */
[----:B------:R-:W-:Y:S01]  /*1a70*/  UMOV UR17, UR33 ;  /* 0x0000002100117c82 */ /* 0x000fe20008000000 */
[----:B------:R-:W-:Y:S01]  /*1a80*/  ULOP3.LUT UR39, UR4, 0x3fff, URZ, 0xc0, !UPT ;  /* 0x00003fff04277892 */ /* 0x000fe2000f8ec03f */
[----:B------:R-:W-:Y:S01]  /*1a90*/  STL [R1+0x308], R17 ;  /* 0x0003081101007387 */ /* 0x000fe20000100800 */
[----:B------:R-:W-:Y:S01]  /*1aa0*/  UMOV UR19, 0x40000040 ;  /* 0x4000004000137882 */ /* 0x000fe20000000000 */
[----:B------:R-:W-:Y:S01]  /*1ab0*/  UMOV UR4, UR32 ;  /* 0x0000002000047c82 */ /* 0x000fe20008000000 */
[----:B------:R-:W-:Y:S01]  /*1ac0*/  ULOP3.LUT UR39, UR39, 0x10000, URZ, 0xfc, !UPT ;  /* 0x0001000027277892 */ /* 0x000fe2000f8efc3f */
[----:B------:R3:W-:Y:S01]  /*1ad0*/  STL [R1+0x304], R16 ;  /* 0x0003041001007387 */ /* 0x0007e20000100800 */
[----:B------:R-:W-:Y:S01]  /*1ae0*/  UMOV UR12, UR32 ;  /* 0x00000020000c7c82 */ /* 0x000fe20008000000 */
[----:B------:R-:W-:Y:S01]  /*1af0*/  UMOV UR13, UR33 ;  /* 0x00000021000d7c82 */ /* 0x000fe20008000000 */
[----:B------:R-:W-:Y:S01]  /*1b00*/  UIMAD UR57, UR61, 0x580, UR39 ;  /* 0x000005803d3978a4 */ /* 0x000fe2000f8e0227 */
[----:B------:R-:W-:Y:S01]  /*1b10*/  STL [R1+0x300], R2 ;  /* 0x0003000201007387 */ /* 0x000fe20000100800 */
[----:B------:R-:W-:Y:S01]  /*1b20*/  UMOV UR15, 0x40000040 ;  /* 0x40000040000f7882 */ /* 0x000fe20000000000 */
[----:B------:R-:W-:Y:S01]  /*1b30*/  UMOV UR24, UR32 ;  /* 0x0000002000187c82 */ /* 0x000fe20008000000 */
[----:B------:R-:W-:Y:S01]  /*1b40*/  UIADD3 UR6, UR57, 0x80, URZ ;  /* 0x0000008039067890 */ /* 0x000fe2000fffe03f */
[----:B------:R-:W-:Y:S01]  /*1b50*/  STL [R1+0x31c], R0 ;  /* 0x00031c0001007387 */ /* 0x000fe20000100800 */
[----:B------:R-:W-:Y:S01]  /*1b60*/  UIADD3 UR10, UR57, 0x100, URZ ;  /* 0x00000100390a7890 */ /* 0x000fe2000fffe03f */
[----:B-1----:R-:W-:Y:S01]  /*1b70*/  MOV R6, UR38 ;  /* 0x0000002600067c02 */ /* 0x002fe20008000f00 */
[----:B------:R-:W-:Y:S01]  /*1b80*/  UMOV UR34, UR57 ;  /* 0x0000003900227c82 */ /* 0x000fe20008000000 */
[----:B------:R-:W-:Y:S01]  /*1b90*/  UIADD3 UR18, UR57, 0x180, URZ ;  /* 0x0000018039127890 */ /* 0x000fe2000fffe03f */
[----:B------:R-:W-:Y:S01]  /*1ba0*/  IGMMA.64x16x32.S8.S8 R24, gdesc[UR32], RZ, !UPT, gsb0 ;  /* 0x00600000201879f1 */ /* 0x000fe2000c0410ff */
[----:B------:R-:W-:Y:S01]  /*1bb0*/  UMOV UR30, UR6 ;  /* 0x00000006001e7c82 */ /* 0x000fe20008000000 */
[----:B------:R-:W-:Y:S01]  /*1bc0*/  STL [R1+0x320], R4 ;  /* 0x0003200401007387 */ /* 0x000fe20000100800 */
[----:B------:R-:W-:Y:S01]  /*1bd0*/  UMOV UR6, UR10 ;  /* 0x0000000a00067c82 */ /* 0x000fe20008000000 */
[----:B------:R-:W-:Y:S01]  /*1be0*/  UIADD3 UR14, UR57, 0x200, URZ ;  /* 0x00000200390e7890 */ /* 0x000fe2000fffe03f */
[----:B------:R-:W-:Y:S01]  /*1bf0*/  MOV R7, UR39 ;  /* 0x0000002700077c02 */ /* 0x000fe20008000f00 */
[----:B------:R-:W-:Y:S01]  /*1c00*/  UIADD3 UR26, UR57, 0x280, URZ ;  /* 0x00000280391a7890 */ /* 0x000fe2000fffe03f */
[----:B------:R-:W-:Y:S01]  /*1c10*/  MOV R5, UR37 ;  /* 0x0000002500057c02 */ /* 0x000fe20008000f00 */
[----:B------:R-:W-:Y:S01]  /*1c20*/  UMOV UR25, UR33 ;  /* 0x0000002100197c82 */ /* 0x000fe20008000000 */
[----:B------:R-:W-:Y:S01]  /*1c30*/  UMOV UR27, 0x40000040 ;  /* 0x40000040001b7882 */ /* 0x000fe20000000000 */
[----:B------:R-:W-:Y:S01]  /*1c40*/  UIADD3 UR10, UR57, 0x300, URZ ;  /* 0x00000300390a7890 */ /* 0x000fe2000fffe03f */
[----:B------:R-:W-:Y:S01]  /*1c50*/  MOV R3, UR36 ;  /* 0x0000002400037c02 */ /* 0x000fe20008000f00 */
[----:B------:R-:W-:Y:S01]  /*1c60*/  UMOV UR8, UR32 ;  /* 0x0000002000087c82 */ /* 0x000fe20008000000 */
[----:B------:R-:W-:Y:S01]  /*1c70*/  UMOV UR9, UR33 ;  /* 0x0000002100097c82 */ /* 0x000fe20008000000 */
[----:B------:R-:W-:Y:S01]  /*1c80*/  UMOV UR11, 0x40000040 ;  /* 0x40000040000b7882 */ /* 0x000fe20000000000 */
[----:B------:R-:W-:Y:S01]  /*1c90*/  UIADD3 UR22, UR57, 0x380, URZ ;  /* 0x0000038039167890 */ /* 0x000fe2000fffe03f */
[----:B------:R-:W-:Y:S01]  /*1ca0*/  UMOV UR20, UR32 ;  /* 0x0000002000147c82 */ /* 0x000fe20008000000 */
[----:B------:R-:W-:Y:S01]  /*1cb0*/  UMOV UR21, UR33 ;  /* 0x0000002100157c82 */ /* 0x000fe20008000000 */
[----:B------:R-:W-:Y:S01]  /*1cc0*/  UMOV UR23, 0x40000040 ;  /* 0x4000004000177882 */ /* 0x000fe20000000000 */
[----:B------:R-:W-:Y:S01]  /*1cd0*/  UIADD3 UR42, UR57, 0x400, URZ ;  /* 0x00000400392a7890 */ /* 0x000fe2000fffe03f */
[----:B------:R-:W-:Y:S01]  /*1ce0*/  UMOV UR40, UR32 ;  /* 0x0000002000287c82 */ /* 0x000fe20008000000 */
[----:B------:R-:W-:Y:S01]  /*1cf0*/  UMOV UR41, UR33 ;  /* 0x0000002100297c82 */ /* 0x000fe20008000000 */
[----:B------:R-:W-:Y:S01]  /*1d00*/  UMOV UR43, 0x40000040 ;  /* 0x40000040002b7882 */ /* 0x000fe20000000000 */
[----:B------:R-:W-:Y:S01]  /*1d10*/  UMOV UR38, UR30 ;  /* 0x0000001e00267c82 */ /* 0x000fe20008000000 */
[----:B------:R-:W-:Y:S01]  /*1d20*/  UMOV UR39, UR31 ;  /* 0x0000001f00277c82 */ /* 0x000fe20008000000 */
[----:B------:R-:W-:Y:S01]  /*1d30*/  UIADD3 UR46, UR57, 0x500, URZ ;  /* 0x00000500392e7890 */ /* 0x000fe2000fffe03f */
[----:B------:R-:W-:Y:S01]  /*1d40*/  UMOV UR44, UR32 ;  /* 0x00000020002c7c82 */ /* 0x000fe20008000000 */
[----:B------:R-:W-:Y:S01]  /*1d50*/  UMOV UR45, UR33 ;  /* 0x00000021002d7c82 */ /* 0x000fe20008000000 */
[----:B------:R-:W-:Y:S01]  /*1d60*/  UMOV UR47, 0x40000040 ;  /* 0x40000040002f7882 */ /* 0x000fe20000000000 */
[----:B------:R-:W-:Y:S01]  /*1d70*/  UMOV UR50, UR38 ;  /* 0x0000002600327c82 */ /* 0x000fe20008000000 */
[----:B------:R-:W-:Y:S01]  /*1d80*/  UMOV UR51, UR39 ;  /* 0x0000002700337c82 */ /* 0x000fe20008000000 */
[----:B------:R-:W-:Y:S01]  /*1d90*/  UMOV UR54, UR18 ;  /* 0x0000001200367c82 */ /* 0x000fe20008000000 */
[----:B------:R-:W-:Y:S01]  /*1da0*/  UMOV UR55, UR19 ;  /* 0x0000001300377c82 */ /* 0x000fe20008000000 */
[----:B------:R-:W-:-:S02]  /*1db0*/  WARPGROUP.DEPBAR.LE gsb0, 0x0 ;  /* 0x00008000000079c5 */ /* 0x000fc40000010000 */
[----:B------:R-:W-:Y:S01]  /*1dc0*/  IMAD.MOV.U32 R9, RZ, RZ, R30 ;  /* 0x000000ffff097224 */ /* 0x000fe200078e001e */
[----:B------:R-:W-:Y:S01]  /*1dd0*/  MOV R59, R26 ;  /* 0x0000001a003b7202 */ /* 0x000fe20000000f00 */
[----:B------:R-:W-:Y:S02]  /*1de0*/  IMAD.MOV.U32 R8, RZ, RZ, R31 ;  /* 0x000000ffff087224 */ /* 0x000fe400078e001f */
[----:B------:R-:W-:Y:S02]  /*1df0*/  IMAD.MOV.U32 R62, RZ, RZ, R29 ;  /* 0x000000ffff3e7224 */ /* 0x000fe400078e001d */
[----:B------:R-:W-:Y:S02]  /*1e00*/  IMAD.MOV.U32 R61, RZ, RZ, R28 ;  /* 0x000000ffff3d7224 */ /* 0x000fe400078e001c */
[----:B------:R-:W-:Y:S02]  /*1e10*/  IMAD.MOV.U32 R60, RZ, RZ, R27 ;  /* 0x000000ffff3c7224 */ /* 0x000fe400078e001b */
[----:B------:R-:W-:-:S02]  /*1e20*/  IMAD.MOV.U32 R58, RZ, RZ, R25 ;  /* 0x000000ffff3a7224 */ /* 0x000fc400078e0019 */
[----:B------:R-:W-:Y:S02]  /*1e30*/  IMAD.MOV.U32 R57, RZ, RZ, R24 ;  /* 0x000000ffff397224 */ /* 0x000fe400078e0018 */
[----:B------:R-:W-:-:S06]  /*1e40*/  WARPGROUP.ARRIVE ;  /* 0x00000000000079c5 */ /* 0x000fcc0000000000 */
[----:B------:R-:W-:Y:S01]  /*1e50*/  IGMMA.64x16x32.S8.S8 R24, gdesc[UR28], RZ, !UPT, gsb0 ;  /* 0x006000001c1879f1 */ /* 0x000fe2000c0410ff */
[----:B------:R-:W-:Y:S01]  /*1e60*/  UIADD3 UR30, UR57, 0x480, URZ ;  /* 0x00000480391e7890 */ /* 0x000fe2000fffe03f */
[----:B------:R-:W-:Y:S01]  /*1e70*/  UMOV UR28, UR32 ;  /* 0x00000020001c7c82 */ /* 0x000fe20008000000 */
[----:B------:R-:W-:Y:S01]  /*1e80*/  UMOV UR29, UR33 ;  /* 0x00000021001d7c82 */ /* 0x000fe20008000000 */
[----:B------:R-:W-:Y:S01]  /*1e90*/  UMOV UR31, 0x40000040 ;  /* 0x40000040001f7882 */ /* 0x000fe20000000000 */
[----:B------:R-:W-:Y:S02]  /*1ea0*/  WARPGROUP.DEPBAR.LE gsb0, 0x0 ;  /* 0x00008000000079c5 */ /* 0x000fe40000010000 */
[----:B---3--:R-:W-:Y:S01]  /*1eb0*/  WARPGROUP.ARRIVE ;  /* 0x00000000000079c5 */ /* 0x008fe20000000000 */
[----:B------:R0:W-:Y:S04]  /*1ec0*/  STL.64 [R1+0x1a0], R24 ;  /* 0x0001a01801007387 */ /* 0x0001e80000100a00 */
[----:B------:R-:W-:Y:S01]  /*1ed0*/  STL.64 [R1+0x1a8], R26 ;  /* 0x0001a81a01007387 */ /* 0x000fe20000100a00 */
[----:B------:R-:W-:Y:S01]  /*1ee0*/  IGMMA.64x16x32.S8.S8 R12, gdesc[UR4], RZ, !UPT, gsb0 ;  /* 0x00600000040c79f1 */ /* 0x000fe2000c0410ff */
[----:B------:R-:W-:-:S02]  /*1ef0*/  UIADD3 UR4, UR58, 0x400, URZ ;  /* 0x000004003a047890 */ /* 0x000fc4000fffe03f */
[----:B------:R-:W-:Y:S04]  /*1f00*/  STL.64 [R1+0x1b0], R28 ;  /* 0x0001b01c01007387 */ /* 0x000fe80000100a00 */
[----:B------:R1:W-:Y:S01]  /*1f10*/  STL.64 [R1+0x1b8], R30 ;  /* 0x0001b81e01007387 */ /* 0x0003e20000100a00 */
[----:B------:R-:W-:Y:S02]  /*1f20*/  WARPGROUP.DEPBAR.LE gsb0, 0x0 ;  /* 0x00008000000079c5 */ /* 0x000fe40000010000 */
[----:B------:R-:W-:Y:S02]  /*1f30*/  IMAD.MOV.U32 R56, RZ, RZ, R13 ;  /* 0x000000ffff387224 */ /* 0x000fe400078e000d */
[----:B------:R-:W-:Y:S02]  /*1f40*/  IMAD.MOV.U32 R39, RZ, RZ, R14 ;  /* 0x000000ffff277224 */ /* 0x000fe400078e000e */
[----:B------:R-:W-:-:S02]  /*1f50*/  IMAD.MOV.U32 R38, RZ, RZ, R15 ;  /* 0x000000ffff267224 */ /* 0x000fc400078e000f */
[----:B------:R-:W-:Y:S02]  /*1f60*/  IMAD.MOV.U32 R37, RZ, RZ, R16 ;  /* 0x000000ffff257224 */ /* 0x000fe400078e0010 */
[----:B------:R-:W-:Y:S02]  /*1f70*/  IMAD.MOV.U32 R36, RZ, RZ, R17 ;  /* 0x000000ffff247224 */ /* 0x000fe400078e0011 */
[----:B------:R-:W-:Y:S02]  /*1f80*/  IMAD.MOV.U32 R35, RZ, RZ, R18 ;  /* 0x000000ffff237224 */ /* 0x000fe400078e0012 */
[----:B------:R-:W-:Y:S02]  /*1f90*/  IMAD.MOV.U32 R34, RZ, RZ, R19 ;  /* 0x000000ffff227224 */ /* 0x000fe400078e0013 */
[----:B------:R-:W-:Y:S02]  /*1fa0*/  IMAD.MOV.U32 R33, RZ, RZ, R12 ;  /* 0x000000ffff217224 */ /* 0x000fe400078e000c */
[----:B------:R-:W-:-:S06]  /*1fb0*/  WARPGROUP.ARRIVE ;  /* 0x00000000000079c5 */ /* 0x000fcc0000000000 */
[----:B------:R-:W-:Y:S03]  /*1fc0*/  IGMMA.64x16x32.S8.S8 R12, gdesc[UR16], RZ, !UPT, gsb0 ;  /* 0x00600000100c79f1 */ /* 0x000fe6000c0410ff */
[----:B------:R-:W-:Y:S02]  /*1fd0*/  WARPGROUP.DEPBAR.LE gsb0, 0x0 ;  /* 0x00008000000079c5 */ /* 0x000fe40000010000 */
[----:B------:R-:W-:Y:S01]  /*1fe0*/  IMAD.MOV.U32 R32, RZ, RZ, R13 ;  /* 0x000000ffff207224 */ /* 0x000fe200078e000d */
[----:B0-----:R-:W-:Y:S01]  /*1ff0*/  MOV R25, R12 ;  /* 0x0000000c00197202 */ /* 0x001fe20000000f00 */
[----:B-1----:R-:W-:Y:S02]  /*2000*/  IMAD.MOV.U32 R31, RZ, RZ, R14 ;  /* 0x000000ffff1f7224 */ /* 0x002fe400078e000e */
[----:B------:R-:W-:Y:S02]  /*2010*/  IMAD.MOV.U32 R30, RZ, RZ, R15 ;  /* 0x000000ffff1e7224 */ /* 0x000fe400078e000f */
[----:B------:R-:W-:-:S02]  /*2020*/  IMAD.MOV.U32 R29, RZ, RZ, R16 ;  /* 0x000000ffff1d7224 */ /* 0x000fc400078e0010 */
[----:B------:R-:W-:Y:S02]  /*2030*/  IMAD.MOV.U32 R28, RZ, RZ, R17 ;  /* 0x000000ffff1c7224 */ /* 0x000fe400078e0011 */
[----:B------:R-:W-:Y:S02]  /*2040*/  IMAD.MOV.U32 R27, RZ, RZ, R18 ;  /* 0x000000ffff1b7224 */ /* 0x000fe400078e0012 */
[----:B------:R-:W-:Y:S02]  /*2050*/  IMAD.MOV.U32 R26, RZ, RZ, R19 ;  /* 0x000000ffff1a7224 */ /* 0x000fe400078e0013 */
[----:B------:R-:W-:-:S06]  /*2060*/  WARPGROUP.ARRIVE ;  /* 0x00000000000079c5 */ /* 0x000fcc0000000000 */
[----:B------:R-:W-:Y:S03]  /*2070*/  IGMMA.64x16x32.S8.S8 R12, gdesc[UR12], RZ, !UPT, gsb0 ;  /* 0x006000000c0c79f1 */ /* 0x000fe6000c0410ff */
[----:B------:R-:W-:Y:S02]  /*2080*/  WARPGROUP.DEPBAR.LE gsb0, 0x0 ;  /* 0x00008000000079c5 */ /* 0x000fe40000010000 */
[----:B------:R-:W-:Y:S01]  /*2090*/  WARPGROUP.ARRIVE ;  /* 0x00000000000079c5 */ /* 0x000fe20000000000 */
[----:B------:R-:W-:Y:S01]  /*20a0*/  STL.64 [R1+0x28], R14 ;  /* 0x0000280e01007387 */ /* 0x000fe20000100a00 */
[----:B------:R-:W-:Y:S02]  /*20b0*/  IMAD.MOV.U32 R24, RZ, RZ, R13 ;  /* 0x000000ffff187224 */ /* 0x000fe400078e000d */
[----:B------:R-:W-:Y:S01]  /*20c0*/  IMAD.MOV.U32 R23, RZ, RZ, R12 ;  /* 0x000000ffff177224 */ /* 0x000fe200078e000c */
[----:B------:R-:W-:Y:S01]  /*20d0*/  STL.64 [R1+0x30], R16 ;  /* 0x0000301001007387 */ /* 0x000fe20000100a00 */
[----:B------:R-:W-:Y:S03]  /*20e0*/  IGMMA.64x16x32.S8.S8 R208, gdesc[UR24], RZ, !UPT, gsb0 ;  /* 0x0060000018d079f1 */ /* 0x000fe6000c0410ff */
[----:B------:R-:W-:Y:S01]  /*20f0*/  STL.64 [R1+0x38], R18 ;  /* 0x0000381201007387 */ /* 0x000fe20000100a00 */
[----:B------:R-:W-:-:S02]  /*2100*/  WARPGROUP.DEPBAR.LE gsb0, 0x0 ;  /* 0x00008000000079c5 */ /* 0x000fc40000010000 */
[----:B------:R-:W-:Y:S01]  /*2110*/  WARPGROUP.ARRIVE ;  /* 0x00000000000079c5 */ /* 0x000fe20000000000 */
[----:B------:R0:W-:Y:S04]  /*2120*/  STL.64 [R1+0x740], R214 ;  /* 0x000740d601007387 */ /* 0x0001e80000100a00 */
[----:B------:R1:W-:Y:S01]  /*2130*/  STL.64 [R1+0x738], R212 ;  /* 0x000738d401007387 */ /* 0x0003e20000100a00 */
[----:B------:R-:W-:Y:S03]  /*2140*/  IGMMA.64x16x32.S8.S8 R176, gdesc[UR8], RZ, !UPT, gsb0 ;  /* 0x0060000008b079f1 */ /* 0x000fe6000c0410ff */
[----:B------:R2:W-:Y:S04]  /*2150*/  STL.64 [R1+0x730], R210 ;  /* 0x000730d201007387 */ /* 0x0005e80000100a00 */
[----:B------:R3:W-:Y:S01]  /*2160*/  STL.64 [R1+0x728], R208 ;  /* 0x000728d001007387 */ /* 0x0007e20000100a00 */
[----:B0-----:R-:W-:-:S02]  /*2170*/  IMAD.MOV.U32 R215, RZ, RZ, R24 ;  /* 0x000000ffffd77224 */ /* 0x001fc400078e0018 */
[----:B------:R-:W-:Y:S01]  /*2180*/  IMAD.MOV.U32 R214, RZ, RZ, R23 ;  /* 0x000000ffffd67224 */ /* 0x000fe200078e0017 */
[----:B-1----:R-:W-:Y:S01]  /*2190*/  MOV R212, R35 ;  /* 0x0000002300d47202 */ /* 0x002fe20000000f00 */
[----:B------:R-:W-:Y:S02]  /*21a0*/  IMAD.MOV.U32 R213, RZ, RZ, R34 ;  /* 0x000000ffffd57224 */ /* 0x000fe400078e0022 */
[----:B--2---:R-:W-:Y:S02]  /*21b0*/  IMAD.MOV.U32 R210, RZ, RZ, R37 ;  /* 0x000000ffffd27224 */ /* 0x004fe400078e0025 */
[----:B------:R-:W-:Y:S02]  /*21c0*/  IMAD.MOV.U32 R211, RZ, RZ, R36 ;  /* 0x000000ffffd37224 */ /* 0x000fe400078e0024 */
[----:B---3--:R-:W-:Y:S02]  /*21d0*/  IMAD.MOV.U32 R208, RZ, RZ, R39 ;  /* 0x000000ffffd07224 */ /* 0x008fe400078e0027 */
[----:B------:R-:W-:Y:S01]  /*21e0*/  IMAD.MOV.U32 R209, RZ, RZ, R38 ;  /* 0x000000ffffd17224 */ /* 0x000fe200078e0026 */
        /* <DEDUP_REMOVED lines=8> */
[----:B------:R-:W-:Y:S02]  /*2270*/  IMAD.MOV.U32 R183, RZ, RZ, R26 ;  /* 0x000000ffffb77224 */ /* 0x000fe400078e001a */
[----:B-1----:R-:W-:Y:S02]  /*2280*/  IMAD.MOV.U32 R180, RZ, RZ, R29 ;  /* 0x000000ffffb47224 */ /* 0x002fe400078e001d */
[----:B------:R-:W-:Y:S02]  /*2290*/  IMAD.MOV.U32 R181, RZ, RZ, R28 ;  /* 0x000000ffffb57224 */ /* 0x000fe400078e001c */
[----:B--2---:R-:W-:Y:S02]  /*22a0*/  IMAD.MOV.U32 R178, RZ, RZ, R31 ;  /* 0x000000ffffb27224 */ /* 0x004fe400078e001f */
[----:B------:R-:W-:Y:S02]  /*22b0*/  IMAD.MOV.U32 R179, RZ, RZ, R30 ;  /* 0x000000ffffb37224 */ /* 0x000fe400078e001e */
[----:B---3--:R-:W-:-:S02]  /*22c0*/  IMAD.MOV.U32 R177, RZ, RZ, R32 ;  /* 0x000000ffffb17224 */ /* 0x008fc400078e0020 */
[----:B------:R-:W-:Y:S01]  /*22d0*/  IMAD.MOV.U32 R176, RZ, RZ, R25 ;  /* 0x000000ffffb07224 */ /* 0x000fe200078e0019 */
[----:B------:R-:W-:Y:S02]  /*22e0*/  WARPGROUP.DEPBAR.LE gsb0, 0x0 ;  /* 0x00008000000079c5 */ /* 0x000fe40000010000 */
[----:B------:R-:W-:Y:S01]  /*22f0*/  WARPGROUP.ARRIVE ;  /* 0x00000000000079c5 */ /* 0x000fe20000000000 */
[----:B------:R0:W-:Y:S04]  /*2300*/  STL.64 [R1+0x780], R150 ;  /* 0x0007809601007387 */ /* 0x0001e80000100a00 */
[----:B------:R1:W-:Y:S01]  /*2310*/  STL.64 [R1+0x778], R148 ;  /* 0x0007789401007387 */ /* 0x0003e20000100a00 */
[----:B------:R-:W-:Y:S03]  /*2320*/  IGMMA.64x16x32.S8.S8 R112, gdesc[UR40], RZ, !UPT, gsb0 ;  /* 0x00600000287079f1 */ /* 0x000fe6000c0410ff */
[----:B------:R-:W-:Y:S04]  /*2330*/  STL.64 [R1+0x770], R146 ;  /* 0x0007709201007387 */ /* 0x000fe80000100a00 */
[----:B------:R-:W-:Y:S01]  /*2340*/  STL.64 [R1+0x768], R144 ;  /* 0x0007689001007387 */ /* 0x000fe20000100a00 */
[----:B0-----:R-:W-:-:S02]  /*2350*/  IMAD.MOV.U32 R150, RZ, RZ, R33 ;  /* 0x000000ffff967224 */ /* 0x001fc400078e0021 */
[----:B------:R-:W-:Y:S02]  /*2360*/  IMAD.MOV.U32 R151, RZ, RZ, R56 ;  /* 0x000000ffff977224 */ /* 0x000fe400078e0038 */
[----:B-1----:R-:W-:Y:S02]  /*2370*/  IMAD.MOV.U32 R148, RZ, RZ, R9 ;  /* 0x000000ffff947224 */ /* 0x002fe400078e0009 */
[----:B------:R-:W-:Y:S01]  /*2380*/  IMAD.MOV.U32 R149, RZ, RZ, R8 ;  /* 0x000000ffff957224 */ /* 0x000fe200078e0008 */
[----:B------:R-:W-:Y:S02]  /*2390*/  WARPGROUP.DEPBAR.LE gsb0, 0x0 ;  /* 0x00008000000079c5 */ /* 0x000fe40000010000 */
[----:B------:R-:W-:Y:S01]  /*23a0*/  WARPGROUP.ARRIVE ;  /* 0x00000000000079c5 */ /* 0x000fe20000000000 */
[----:B------:R-:W-:Y:S04]  /*23b0*/  STL [R1+0x724], R118 ;  /* 0x0007247601007387 */ /* 0x000fe80000100800 */
[----:B------:R-:W-:Y:S01]  /*23c0*/  STL [R1+0x720], R119 ;  /* 0x0007207701007387 */ /* 0x000fe20000100800 */
[----:B------:R-:W-:Y:S03]  /*23d0*/  IGMMA.64x16x32.S8.S8 R80, gdesc[UR28], RZ, !UPT, gsb0 ;  /* 0x006000001c5079f1 */ /* 0x000fe6000c0410ff */
[----:B------:R-:W-:-:S02]  /*23e0*/  WARPGROUP.DEPBAR.LE gsb0, 0x0 ;  /* 0x00008000000079c5 */ /* 0x000fc40000010000 */
[----:B------:R-:W-:Y:S01]  /*23f0*/  WARPGROUP.ARRIVE ;  /* 0x00000000000079c5 */ /* 0x000fe20000000000 */
[----:B------:R-:W-:Y:S04]  /*2400*/  STL [R1+0x71c], R82 ;  /* 0x00071c5201007387 */ /* 0x000fe80000100800 */
[----:B------:R-:W-:Y:S01]  /*2410*/  STL [R1+0x718], R83 ;  /* 0x0007185301007387 */ /* 0x000fe20000100800 */
[----:B------:R-:W-:Y:S01]  /*2420*/  IGMMA.64x16x32.S8.S8 R48, gdesc[UR44], RZ, !UPT, gsb0 ;  /* 0x006000002c3079f1 */ /* 0x000fe2000c0410ff */
[----:B------:R-:W-:Y:S01]  /*2430*/  UMOV UR44, UR4 ;  /* 0x00000004002c7c82 */ /* 0x000fe20008000000 */
[----:B------:R-:W-:Y:S01]  /*2440*/  UMOV UR45, 0x40000040 ;  /* 0x40000040002d7882 */ /* 0x000fe20000000000 */
[----:B------:R-:W-:Y:S01]  /*2450*/  UMOV UR28, UR44 ;  /* 0x0000002c001c7c82 */ /* 0x000fe20008000000 */
        /* <DEDUP_REMOVED lines=9> */
[----:B------:R-:W-:Y:S01]  /*24f0*/  STL [R1+0x714], R84 ;  /* 0x0007145401007387 */ /* 0x000fe20000100800 */
        /* <DEDUP_REMOVED lines=13> */
[----:B------:R-:W-:-:S02]  /*25d0*/  WARPGROUP.DEPBAR.LE gsb0, 0x0 ;  /* 0x00008000000079c5 */ /* 0x000fc40000010000 */
[----:B------:R-:W-:Y:S01]  /*25e0*/  WARPGROUP.ARRIVE ;  /* 0x00000000000079c5 */ /* 0x000fe20000000000 */
[----:B------:R-:W-:Y:S04]  /*25f0*/  STL [R1+0x6cc], R48 ;  /* 0x0006cc3001007387 */ /* 0x000fe80000100800 */
[----:B------:R-:W-:Y:S01]  /*2600*/  STL [R1+0x6c8], R49 ;  /* 0x0006c83101007387 */ /* 0x000fe20000100800 */
[----:B------:R-:W-:Y:S01]  /*2610*/  IGMMA.64x16x32.S8.S8 R40, gdesc[UR44], RZ, !UPT, gsb0 ;  /* 0x006000002c2879f1 */ /* 0x000fe2000c0410ff */
[----:B------:R-:W-:Y:S02]  /*2620*/  UIADD3 UR44, UR58, 0xc00, URZ ;  /* 0x00000c003a2c7890 */ /* 0x000fe4000fffe03f */
[----:B------:R-:W-:Y:S01]  /*2630*/  STL [R1+0x6c4], R50 ;  /* 0x0006c43201007387 */ /* 0x000fe20000100800 */
[----:B------:R-:W-:-:S02]  /*2640*/  UMOV UR45, 0x40000040 ;  /* 0x40000040002d7882 */ /* 0x000fc40000000000 */
[----:B------:R-:W-:Y:S01]  /*2650*/  UMOV UR37, UR45 ;  /* 0x0000002d00257c82 */ /* 0x000fe20008000000 */
[----:B------:R-:W-:Y:S01]  /*2660*/  STL [R1+0x6c0], R51 ;  /* 0x0006c03301007387 */ /* 0x000fe20000100800 */
[----:B------:R-:W-:Y:S01]  /*2670*/  UMOV UR36, UR44 ;  /* 0x0000002c00247c82 */ /* 0x000fe20008000000 */
[----:B------:R-:W-:Y:S01]  /*2680*/  UMOV UR52, UR44 ;  /* 0x0000002c00347c82 */ /* 0x000fe20008000000 */
[----:B------:R-:W-:Y:S01]  /*2690*/  UMOV UR53, UR45 ;  /* 0x0000002d00357c82 */ /* 0x000fe20008000000 */
[----:B------:R-:W-:Y:S04]  /*26a0*/  STL [R1+0x6bc], R52 ;  /* 0x0006bc3401007387 */ /* 0x000fe80000100800 */
[----:B------:R-:W-:Y:S04]  /*26b0*/  STL [R1+0x6b8], R53 ;  /* 0x0006b83501007387 */ /* 0x000fe80000100800 */
[----:B------:R-:W-:Y:S04]  /*26c0*/  STL [R1+0x6b4], R54 ;  /* 0x0006b43601007387 */ /* 0x000fe80000100800 */
[----:B------:R-:W-:Y:S01]  /*26d0*/  STL [R1+0x6b0], R55 ;  /* 0x0006b03701007387 */ /* 0x000fe20000100800 */
[----:B------:R-:W-:-:S02]  /*26e0*/  WARPGROUP.DEPBAR.LE gsb0, 0x0 ;  /* 0x00008000000079c5 */ /* 0x000fc40000010000 */
[----:B------:R-:W-:Y:S01]  /*26f0*/  WARPGROUP.ARRIVE ;  /* 0x00000000000079c5 */ /* 0x000fe20000000000 */
[----:B------:R-:W-:Y:S04]  /*2700*/  STL [R1+0x6e8], R40 ;  /* 0x0006e82801007387 */ /* 0x000fe80000100800 */
[----:B------:R-:W-:Y:S01]  /*2710*/  STL [R1+0x6e4], R41 ;  /* 0x0006e42901007387 */ /* 0x000fe20000100800 */
[----:B------:R-:W-:Y:S03]  /*2720*/  IGMMA.64x16x32.S8.S8 R72, gdesc[UR28], RZ, !UPT, gsb0 ;  /* 0x006000001c4879f1 */ /* 0x000fe6000c0410ff */
[----:B------:R-:W-:Y:S04]  /*2730*/  STL [R1+0x6e0], R42 ;  /* 0x0006e02a01007387 */ /* 0x000fe80000100800 */
[----:B------:R-:W-:Y:S04]  /*2740*/  STL [R1+0x6dc], R43 ;  /* 0x0006dc2b01007387 */ /* 0x000fe80000100800 */
[----:B------:R-:W-:Y:S04]  /*2750*/  STL [R1+0x6d8], R44 ;  /* 0x0006d82c01007387 */ /* 0x000fe80000100800 */
[----:B------:R-:W-:Y:S04]  /*2760*/  STL [R1+0x6d4], R45 ;  /* 0x0006d42d01007387 */ /* 0x000fe80000100800 */
[----:B------:R-:W-:Y:S04]  /*2770*/  STL [R1+0x6d0], R46 ;  /* 0x0006d02e01007387 */ /* 0x000fe80000100800 */
[----:B------:R0:W-:Y:S01]  /*2780*/  STL [R1+0x6ac], R47 ;  /* 0x0006ac2f01007387 */ /* 0x0001e20000100800 */
        /* <DEDUP_REMOVED lines=10> */
[----:B------:R-:W-:Y:S04]  /*2830*/  STL [R1+0x6a8], R79 ;  /* 0x0006a84f01007387 */ /* 0x000fe80000100800 */
[----:B------:R-:W-:Y:S04]  /*2840*/  STL.64 [R1+0x7a0], R114 ;  /* 0x0007a07201007387 */ /* 0x000fe80000100a00 */
[----:B------:R-:W-:Y:S01]  /*2850*/  STL.64 [R1+0x798], R112 ;  /* 0x0007987001007387 */ /* 0x000fe20000100a00 */
[----:B------:R-:W-:-:S02]  /*2860*/  WARPGROUP.DEPBAR.LE gsb0, 0x0 ;  /* 0x00008000000079c5 */ /* 0x000fc40000010000 */
[----:B------:R-:W-:Y:S01]  /*2870*/  WARPGROUP.ARRIVE ;  /* 0x00000000000079c5 */ /* 0x000fe20000000000 */
[----:B------:R-:W-:Y:S04]  /*2880*/  STL.64 [R1+0x790], R110 ;  /* 0x0007906e01007387 */ /* 0x000fe80000100a00 */
[----:B------:R-:W-:Y:S01]  /*2890*/  STL.64 [R1+0x788], R108 ;  /* 0x0007886c01007387 */ /* 0x000fe20000100a00 */
[----:B------:R-:W-:Y:S03]  /*28a0*/  IGMMA.64x16x32.S8.S8 R136, gdesc[UR20], RZ, !UPT, gsb0 ;  /* 0x00600000148879f1 */ /* 0x000fe6000c0410ff */
[----:B------:R-:W-:Y:S02]  /*28b0*/  WARPGROUP.DEPBAR.LE gsb0, 0x0 ;  /* 0x00008000000079c5 */ /* 0x000fe40000010000 */
[----:B------:R-:W-:-:S06]  /*28c0*/  WARPGROUP.ARRIVE ;  /* 0x00000000000079c5 */ /* 0x000fcc0000000000 */
[----:B------:R-:W-:Y:S03]  /*28d0*/  IGMMA.64x16x32.S8.S8 R168, gdesc[UR8], RZ, !UPT, gsb0 ;  /* 0x0060000008a879f1 */ /* 0x000fe6000c0410ff */
[----:B------:R-:W-:Y:S02]  /*28e0*/  WARPGROUP.DEPBAR.LE gsb0, 0x0 ;  /* 0x00008000000079c5 */ /* 0x000fe40000010000 */
[----:B------:R-:W-:-:S06]  /*28f0*/  WARPGROUP.ARRIVE ;  /* 0x00000000000079c5 */ /* 0x000fcc0000000000 */
[----:B------:R-:W-:Y:S03]  /*2900*/  IGMMA.64x16x32.S8.S8 R200, gdesc[UR24], RZ, !UPT, gsb0 ;  /* 0x0060000018c879f1 */ /* 0x000fe6000c0410ff */
[----:B------:R-:W-:Y:S02]  /*2910*/  WARPGROUP.DEPBAR.LE gsb0, 0x0 ;  /* 0x00008000000079c5 */ /* 0x000fe40000010000 */
[----:B0-----:R-:W-:-:S06]  /*2920*/  WARPGROUP.ARRIVE ;  /* 0x00000000000079c5 */ /* 0x001fcc0000000000 */
[----:B------:R-:W-:Y:S03]  /*2930*/  IGMMA.64x16x32.S8.S8 R40, gdesc[UR12], RZ, !UPT, gsb0 ;  /* 0x006000000c2879f1 */ /* 0x000fe6000c0410ff */
[----:B------:R-:W-:Y:S02]  /*2940*/  WARPGROUP.DEPBAR.LE gsb0, 0x0 ;  /* 0x00008000000079c5 */ /* 0x000fe40000010000 */
[----:B------:R-:W-:Y:S01]  /*2950*/  WARPGROUP.ARRIVE ;  /* 0x00000000000079c5 */ /* 0x000fe20000000000 */
[----:B------:R-:W-:Y:S04]  /*2960*/  STL.64 [R1], R40 ;  /* 0x0000002801007387 */ /* 0x000fe80000100a00 */
[----:B------:R-:W-:Y:S01]  /*2970*/  STL.64 [R1+0x8], R42 ;  /* 0x0000082a01007387 */ /* 0x000fe20000100a00 */
[----:B------:R-:W-:Y:S03]  /*2980*/  IGMMA.64x16x32.S8.S8 R12, gdesc[UR16], RZ, !UPT, gsb0 ;  /* 0x00600000100c79f1 */ /* 0x000fe6000c0410ff */
[----:B------:R-:W-:Y:S04]  /*2990*/  STL.64 [R1+0x10], R44 ;  /* 0x0000102c01007387 */ /* 0x000fe80000100a00 */
[----:B------:R0:W-:Y:S01]  /*29a0*/  STL.64 [R1+0x18], R46 ;  /* 0x0000182e01007387 */ /* 0x0001e20000100a00 */
[----:B------:R-:W-:-:S02]  /*29b0*/  WARPGROUP.DEPBAR.LE gsb0, 0x0 ;  /* 0x00008000000079c5 */ /* 0x000fc40000010000 */
[----:B------:R-:W-:Y:S02]  /*29c0*/  IMAD.MOV.U32 R54, RZ, RZ, R12 ;  /* 0x000000ffff367224 */ /* 0x000fe400078e000c */
[----:B------:R-:W-:Y:S02]  /*29d0*/  IMAD.MOV.U32 R55, RZ, RZ, R13 ;  /* 0x000000ffff377224 */ /* 0x000fe400078e000d */
[----:B0-----:R-:W-:Y:S02]  /*29e0*/  IMAD.MOV.U32 R47, RZ, RZ, R14 ;  /* 0x000000ffff2f7224 */ /* 0x001fe400078e000e */
[----:B------:R-:W-:Y:S02]  /*29f0*/  IMAD.MOV.U32 R79, RZ, RZ, R15 ;  /* 0x000000ffff4f7224 */ /* 0x000fe400078e000f */
[----:B------:R-:W-:Y:S02]  /*2a00*/  IMAD.MOV.U32 R233, RZ, RZ, R16 ;  /* 0x000000ffffe97224 */ /* 0x000fe400078e0010 */
[----:B------:R-:W-:-:S02]  /*2a10*/  IMAD.MOV.U32 R232, RZ, RZ, R17 ;  /* 0x000000ffffe87224 */ /* 0x000fc400078e0011 */
[----:B------:R-:W-:Y:S02]  /*2a20*/  IMAD.MOV.U32 R21, RZ, RZ, R18 ;  /* 0x000000ffff157224 */ /* 0x000fe400078e0012 */
[----:B------:R-:W-:Y:S02]  /*2a30*/  IMAD.MOV.U32 R20, RZ, RZ, R19 ;  /* 0x000000ffff147224 */ /* 0x000fe400078e0013 */
[----:B------:R-:W-:-:S06]  /*2a40*/  WARPGROUP.ARRIVE ;  /* 0x00000000000079c5 */ /* 0x000fcc0000000000 */
[----:B------:R-:W-:Y:S01]  /*2a50*/  IGMMA.64x16x32.S8.S8 R12, gdesc[UR4], RZ, !UPT, gsb0 ;  /* 0x00600000040c79f1 */ /* 0x000fe2000c0410ff */
[----:B------:R-:W-:Y:S02]  /*2a60*/  UIADD3 UR4, UR58, 0x800, URZ ;  /* 0x000008003a047890 */ /* 0x000fe4000fffe03f */
[----:B------:R-:W-:Y:S02]  /*2a70*/  WARPGROUP.DEPBAR.LE gsb0, 0x0 ;  /* 0x00008000000079c5 */ /* 0x000fe40000010000 */
[----:B------:R-:W-:Y:S01]  /*2a80*/  IMAD.MOV.U32 R45, RZ, RZ, R12 ;  /* 0x000000ffff2d7224 */ /* 0x000fe200078e000c */
[----:B------:R-:W-:Y:S01]  /*2a90*/  MOV R53, R19 ;  /* 0x0000001300357202 */ /* 0x000fe20000000f00 */
[----:B------:R-:W-:Y:S02]  /*2aa0*/  IMAD.MOV.U32 R46, RZ, RZ, R13 ;  /* 0x000000ffff2e7224 */ /* 0x000fe400078e000d */
[----:B------:R-:W-:Y:S02]  /*2ab0*/  IMAD.MOV.U32 R48, RZ, RZ, R14 ;  /* 0x000000ffff307224 */ /* 0x000fe400078e000e */
[----:B------:R-:W-:-:S02]  /*2ac0*/  IMAD.MOV.U32 R49, RZ, RZ, R15 ;  /* 0x000000ffff317224 */ /* 0x000fc400078e000f */
[----:B------:R-:W-:Y:S02]  /*2ad0*/  IMAD.MOV.U32 R50, RZ, RZ, R16 ;  /* 0x000000ffff327224 */ /* 0x000fe400078e0010 */
[----:B------:R-:W-:Y:S02]  /*2ae0*/  IMAD.MOV.U32 R51, RZ, RZ, R17 ;  /* 0x000000ffff337224 */ /* 0x000fe400078e0011 */
[----:B------:R-:W-:Y:S02]  /*2af0*/  IMAD.MOV.U32 R52, RZ, RZ, R18 ;  /* 0x000000ffff347224 */ /* 0x000fe400078e0012 */
[----:B------:R-:W-:-:S06]  /*2b00*/  WARPGROUP.ARRIVE ;  /* 0x00000000000079c5 */ /* 0x000fcc0000000000 */
[----:B------:R-:W-:Y:S01]  /*2b10*/  IGMMA.64x16x32.S8.S8 R12, gdesc[UR48], RZ, !UPT, gsb0 ;  /* 0x00600000300c79f1 */ /* 0x000fe2000c0410ff */
[----:B------:R-:W-:Y:S01]  /*2b20*/  UMOV UR50, UR38 ;  /* 0x0000002600327c82 */ /* 0x000fe20008000000 */
[----:B------:R-:W-:Y:S01]  /*2b30*/  UMOV UR51, UR39 ;  /* 0x0000002700337c82 */ /* 0x000fe20008000000 */
[----:B------:R-:W-:Y:S02]  /*2b40*/  WARPGROUP.DEPBAR.LE gsb0, 0x0 ;  /* 0x00008000000079c5 */ /* 0x000fe40000010000 */
[----:B------:R-:W-:Y:S02]  /*2b50*/  IMAD.MOV.U32 R76, RZ, RZ, R12 ;  /* 0x000000ffff4c7224 */ /* 0x000fe400078e000c */
[----:B------:R-:W-:Y:S02]  /*2b60*/  IMAD.MOV.U32 R77, RZ, RZ, R13 ;  /* 0x000000ffff4d7224 */ /* 0x000fe400078e000d */
[----:B------:R-:W-:Y:S02]  /*2b70*/  IMAD.MOV.U32 R78, RZ, RZ, R14 ;  /* 0x000000ffff4e7224 */ /* 0x000fe400078e000e */
[----:B------:R-:W-:-:S02]  /*2b80*/  IMAD.MOV.U32 R40, RZ, RZ, R15 ;  /* 0x000000ffff287224 */ /* 0x000fc400078e000f */
[----:B------:R-:W-:Y:S02]  /*2b90*/  IMAD.MOV.U32 R41, RZ, RZ, R16 ;  /* 0x000000ffff297224 */ /* 0x000fe400078e0010 */
[----:B------:R-:W-:Y:S02]  /*2ba0*/  IMAD.MOV.U32 R42, RZ, RZ, R17 ;  /* 0x000000ffff2a7224 */ /* 0x000fe400078e0011 */
[----:B------:R-:W-:Y:S02]  /*2bb0*/  IMAD.MOV.U32 R43, RZ, RZ, R18 ;  /* 0x000000ffff2b7224 */ /* 0x000fe400078e0012 */
[----:B------:R-:W-:Y:S02]  /*2bc0*/  IMAD.MOV.U32 R44, RZ, RZ, R19 ;  /* 0x000000ffff2c7224 */ /* 0x000fe400078e0013 */
[----:B------:R-:W-:-:S06]  /*2bd0*/  WARPGROUP.ARRIVE ;  /* 0x00000000000079c5 */ /* 0x000fcc0000000000 */
        /* <DEDUP_REMOVED lines=21> */
[----:B------:R-:W-:-:S02]  /*2d30*/  WARPGROUP.DEPBAR.LE gsb0, 0x0 ;  /* 0x00008000000079c5 */ /* 0x000fc40000010000 */
[----:B------:R-:W-:Y:S02]  /*2d40*/  IMAD.MOV.U32 R84, RZ, RZ, R12 ;  /* 0x000000ffff547224 */ /* 0x000fe400078e000c */
[----:B------:R-:W-:Y:S02]  /*2d50*/  IMAD.MOV.U32 R85, RZ, RZ, R13 ;  /* 0x000000ffff557224 */ /* 0x000fe400078e000d */
[----:B------:R-:W-:Y:S02]  /*2d60*/  IMAD.MOV.U32 R86, RZ, RZ, R14 ;  /* 0x000000ffff567224 */ /* 0x000fe400078e000e */
[----:B------:R-:W-:Y:S02]  /*2d70*/  IMAD.MOV.U32 R87, RZ, RZ, R15 ;  /* 0x000000ffff577224 */ /* 0x000fe400078e000f */
[----:B------:R-:W-:Y:S02]  /*2d80*/  IMAD.MOV.U32 R72, RZ, RZ, R16 ;  /* 0x000000ffff487224 */ /* 0x000fe400078e0010 */
[----:B------:R-:W-:-:S02]  /*2d90*/  IMAD.MOV.U32 R73, RZ, RZ, R17 ;  /* 0x000000ffff497224 */ /* 0x000fc400078e0011 */
[----:B------:R-:W-:Y:S02]  /*2da0*/  IMAD.MOV.U32 R74, RZ, RZ, R18 ;  /* 0x000000ffff4a7224 */ /* 0x000fe400078e0012 */
[----:B------:R-:W-:Y:S02]  /*2db0*/  IMAD.MOV.U32 R75, RZ, RZ, R19 ;  /* 0x000000ffff4b7224 */ /* 0x000fe400078e0013 */
[----:B------:R-:W-:-:S06]  /*2dc0*/  WARPGROUP.ARRIVE ;  /* 0x00000000000079c5 */ /* 0x000fcc0000000000 */
[----:B------:R-:W-:Y:S03]  /*2dd0*/  IGMMA.64x16x32.S8.S8 R12, gdesc[UR32], RZ, !UPT, gsb0 ;  /* 0x00600000200c79f1 */ /* 0x000fe6000c0410ff */
[----:B------:R-:W-:Y:S02]  /*2de0*/  WARPGROUP.DEPBAR.LE gsb0, 0x0 ;  /* 0x00008000000079c5 */ /* 0x000fe40000010000 */
[----:B------:R-:W-:Y:S01]  /*2df0*/  WARPGROUP.ARRIVE ;  /* 0x00000000000079c5 */ /* 0x000fe20000000000 */
[----:B------:R-:W-:Y:S01]  /*2e00*/  IMAD.MOV.U32 R147, RZ, RZ, R17 ;  /* 0x000000ffff937224 */ /* 0x000fe200078e0011 */
[----:B------:R-:W-:Y:S01]  /*2e10*/  MOV R146, R18 ;  /* 0x0000001200927202 */ /* 0x000fe20000000f00 */
[----:B------:R-:W-:Y:S02]  /*2e20*/  IMAD.MOV.U32 R145, RZ, RZ, R19 ;  /* 0x000000ffff917224 */ /* 0x000fe400078e0013 */
[----:B------:R-:W-:Y:S01]  /*2e30*/  IMAD.MOV.U32 R144, RZ, RZ, R16 ;  /* 0x000000ffff907224 */ /* 0x000fe200078e0010 */
[----:B------:R-:W-:Y:S01]  /*2e40*/  IGMMA.64x16x32.S8.S8 R64, gdesc[UR48], RZ, !UPT, gsb0 ;  /* 0x00600000304079f1 */ /* 0x000fe2000c0410ff */
[----:B------:R-:W-:Y:S01]  /*2e50*/  IMAD.MOV.U32 R118, RZ, RZ, R12 ;  /* 0x000000ffff767224 */ /* 0x000fe200078e000c */
[----:B------:R-:W-:Y:S01]  /*2e60*/  UMOV UR48, UR32 ;  /* 0x0000002000307c82 */ /* 0x000fe20008000000 */
[----:B------:R-:W-:Y:S01]  /*2e70*/  IMAD.MOV.U32 R119, RZ, RZ, R13 ;  /* 0x000000ffff777224 */ /* 0x000fe200078e000d */
[----:B------:R-:W-:Y:S01]  /*2e80*/  UMOV UR49, UR33 ;  /* 0x0000002100317c82 */ /* 0x000fe20008000000 */
[----:B------:R-:W-:Y:S01]  /*2e90*/  IMAD.MOV.U32 R82, RZ, RZ, R14 ;  /* 0x000000ffff527224 */ /* 0x000fe200078e000e */
[----:B------:R-:W-:Y:S01]  /*2ea0*/  UMOV UR50, UR46 ;  /* 0x0000002e00327c82 */ /* 0x000fe20008000000 */
[----:B------:R-:W-:Y:S01]  /*2eb0*/  IMAD.MOV.U32 R83, RZ, RZ, R15 ;  /* 0x000000ffff537224 */ /* 0x000fe200078e000f */
        /* <DEDUP_REMOVED lines=11> */
[----:B------:R-:W-:Y:S01]  /*2f70*/  IGMMA.64x16x32.S8.S8 R64, gdesc[UR4], RZ, !UPT, gsb0 ;  /* 0x00600000044079f1 */ /* 0x000fe2000c0410ff */
[----:B------:R-:W-:Y:S01]  /*2f80*/  UIADD3 UR4, UR58, 0x2, URZ ;  /* 0x000000023a047890 */ /* 0x000fe2000fffe03f */
[----:B------:R-:W-:Y:S01]  /*2f90*/  UMOV UR5, UR45 ;  /* 0x0000002d00057c82 */ /* 0x000fe20008000000 */
        /* <DEDUP_REMOVED lines=16> */
[----:B------:R-:W-:Y:S01]  /*30a0*/  WARPGROUP.ARRIVE ;  /* 0x00000000000079c5 */ /* 0x000fe20000000000 */
[----:B------:R0:W-:Y:S04]  /*30b0*/  STL [R1+0x604], R8 ;  /* 0x0006040801007387 */ /* 0x0001e80000100800 */
[----:B------:R1:W-:Y:S01]  /*30c0*/  STL [R1+0x600], R9 ;  /* 0x0006000901007387 */ /* 0x0003e20000100800 */
[----:B------:R-:W-:Y:S01]  /*30d0*/  IGMMA.64x16x32.S8.S8 R224, gdesc[UR12], RZ, !UPT, gsb0 ;  /* 0x006000000ce079f1 */ /* 0x000fe2000c0410ff */
[----:B------:R-:W-:Y:S01]  /*30e0*/  UMOV UR12, UR44 ;  /* 0x0000002c000c7c82 */ /* 0x000fe20008000000 */
[----:B------:R-:W-:Y:S01]  /*30f0*/  UMOV UR13, UR45 ;  /* 0x0000002d000d7c82 */ /* 0x000fe20008000000 */
[----:B------:R2:W-:Y:S01]  /*3100*/  STL [R1+0x5fc], R10 ;  /* 0x0005fc0a01007387 */ /* 0x0005e20000100800 */
[----:B0-----:R-:W-:-:S03]  /*3110*/  IMAD.MOV.U32 R8, RZ, RZ, R62 ;  /* 0x000000ffff087224 */ /* 0x001fc600078e003e */
[----:B------:R0:W-:Y:S01]  /*3120*/  STL [R1+0x5f8], R11 ;  /* 0x0005f80b01007387 */ /* 0x0001e20000100800 */
[----:B-1----:R-:W-:-:S03]  /*3130*/  IMAD.MOV.U32 R9, RZ, RZ, R61 ;  /* 0x000000ffff097224 */ /* 0x002fc600078e003d */
[----:B------:R1:W-:Y:S01]  /*3140*/  STL [R1+0x5f4], R12 ;  /* 0x0005f40c01007387 */ /* 0x0003e20000100800 */
[----:B--2---:R-:W-:-:S03]  /*3150*/  IMAD.MOV.U32 R10, RZ, RZ, R60 ;  /* 0x000000ffff0a7224 */ /* 0x004fc600078e003c */
[----:B------:R2:W-:Y:S01]  /*3160*/  STL [R1+0x5f0], R13 ;  /* 0x0005f00d01007387 */ /* 0x0005e20000100800 */
[----:B0-----:R-:W-:-:S03]  /*3170*/  IMAD.MOV.U32 R11, RZ, RZ, R59 ;  /* 0x000000ffff0b7224 */ /* 0x001fc600078e003b */
[----:B------:R-:W-:Y:S01]  /*3180*/  STL [R1+0x5ec], R14 ;  /* 0x0005ec0e01007387 */ /* 0x000fe20000100800 */
[----:B-1----:R-:W-:-:S03]  /*3190*/  IMAD.MOV.U32 R12, RZ, RZ, R58 ;  /* 0x000000ffff0c7224 */ /* 0x002fc600078e003a */
[----:B------:R-:W-:Y:S01]  /*31a0*/  STL [R1+0x5e8], R15 ;  /* 0x0005e80f01007387 */ /* 0x000fe20000100800 */
[----:B--2---:R-:W-:Y:S01]  /*31b0*/  IMAD.MOV.U32 R13, RZ, RZ, R57 ;  /* 0x000000ffff0d7224 */ /* 0x004fe200078e0039 */
[----:B------:R-:W-:Y:S02]  /*31c0*/  WARPGROUP.DEPBAR.LE gsb0, 0x0 ;  /* 0x00008000000079c5 */ /* 0x000fe40000010000 */
        /* <DEDUP_REMOVED lines=14> */
[----:B------:R-:W-:Y:S01]  /*32b0*/  IGMMA.64x16x32.S8.S8 R160, gdesc[UR8], RZ, !UPT, gsb0 ;  /* 0x0060000008a079f1 */ /* 0x000fe2000c0410ff */
[----:B------:R-:W-:Y:S01]  /*32c0*/  UMOV UR8, UR4 ;  /* 0x0000000400087c82 */ /* 0x000fe20008000000 */
[----:B------:R-:W-:Y:S01]  /*32d0*/  UMOV UR4, UR44 ;  /* 0x0000002c00047c82 */ /* 0x000fe20008000000 */
[----:B------:R-:W-:Y:S01]  /*32e0*/  STL [R1+0x63c], R194 ;  /* 0x00063cc201007387 */ /* 0x000fe20000100800 */
[----:B------:R-:W-:Y:S01]  /*32f0*/  UMOV UR9, 0x40000040 ;  /* 0x4000004000097882 */ /* 0x000fe20000000000 */
[----:B------:R-:W-:Y:S01]  /*3300*/  UMOV UR24, UR8 ;  /* 0x0000000800187c82 */ /* 0x000fe20008000000 */
[----:B------:R-:W-:Y:S01]  /*3310*/  UMOV UR25, UR9 ;  /* 0x0000000900197c82 */ /* 0x000fe20008000000 */
[----:B------:R-:W-:Y:S01]  /*3320*/  STL [R1+0x638], R195 ;  /* 0x000638c301007387 */ /* 0x000fe20000100800 */
[----:B------:R-:W-:Y:S01]  /*3330*/  UMOV UR32, UR8 ;  /* 0x0000000800207c82 */ /* 0x000fe20008000000 */
[----:B------:R-:W-:-:S02]  /*3340*/  UMOV UR33, UR9 ;  /* 0x0000000900217c82 */ /* 0x000fc40008000000 */
[----:B------:R-:W-:Y:S04]  /*3350*/  STL [R1+0x634], R196 ;  /* 0x000634c401007387 */ /* 0x000fe80000100800 */
[----:B------:R-:W-:Y:S04]  /*3360*/  STL [R1+0x630], R197 ;  /* 0x000630c501007387 */ /* 0x000fe80000100800 */
[----:B------:R-:W-:Y:S04]  /*3370*/  STL [R1+0x62c], R198 ;  /* 0x00062cc601007387 */ /* 0x000fe80000100800 */
[----:B------:R-:W-:Y:S01]  /*3380*/  STL [R1+0x628], R199 ;  /* 0x000628c701007387 */ /* 0x000fe20000100800 */
[----:B------:R-:W-:-:S02]  /*3390*/  WARPGROUP.DEPBAR.LE gsb0, 0x0 ;  /* 0x00008000000079c5 */ /* 0x000fc40000010000 */
[----:B------:R-:W-:Y:S01]  /*33a0*/  WARPGROUP.ARRIVE ;  /* 0x00000000000079c5 */ /* 0x000fe20000000000 */
[----:B------:R0:W-:Y:S04]  /*33b0*/  STL.64 [R1+0x660], R166 ;  /* 0x000660a601007387 */ /* 0x0001e80000100a00 */
[----:B------:R-:W-:Y:S01]  /*33c0*/  STL.64 [R1+0x658], R164 ;  /* 0x000658a401007387 */ /* 0x000fe20000100a00 */
[----:B------:R-:W-:Y:S01]  /*33d0*/  IGMMA.64x16x32.S8.S8 R128, gdesc[UR20], RZ, !UPT, gsb0 ;  /* 0x00600000148079f1 */ /* 0x000fe2000c0410ff */
[----:B------:R-:W-:Y:S01]  /*33e0*/  UMOV UR20, UR44 ;  /* 0x0000002c00147c82 */ /* 0x000fe20008000000 */
[----:B------:R-:W-:Y:S01]  /*33f0*/  UMOV UR21, UR45 ;  /* 0x0000002d00157c82 */ /* 0x000fe20008000000 */
[----:B------:R-:W-:Y:S04]  /*3400*/  STL.64 [R1+0x650], R162 ;  /* 0x000650a201007387 */ /* 0x000fe80000100a00 */
[----:B------:R-:W-:Y:S01]  /*3410*/  STL.64 [R1+0x648], R160 ;  /* 0x000648a001007387 */ /* 0x000fe20000100a00 */
[----:B0-----:R-:W-:Y:S01]  /*3420*/  MOV R166, R148 ;  /* 0x0000009400a67202 */ /* 0x001fe20000000f00 */
[----:B------:R-:W-:-:S02]  /*3430*/  IMAD.MOV.U32 R167, RZ, RZ, R149 ;  /* 0x000000ffffa77224 */ /* 0x000fc400078e0095 */
[----:B------:R-:W-:Y:S02]  /*3440*/  IMAD.MOV.U32 R148, RZ, RZ, R210 ;  /* 0x000000ffff947224 */ /* 0x000fe400078e00d2 */
[----:B------:R-:W-:Y:S01]  /*3450*/  IMAD.MOV.U32 R149, RZ, RZ, R211 ;  /* 0x000000ffff957224 */ /* 0x000fe200078e00d3 */
[----:B------:R-:W-:Y:S02]  /*3460*/  WARPGROUP.DEPBAR.LE gsb0, 0x0 ;  /* 0x00008000000079c5 */ /* 0x000fe40000010000 */
[----:B------:R-:W-:Y:S01]  /*3470*/  WARPGROUP.ARRIVE ;  /* 0x00000000000079c5 */ /* 0x000fe20000000000 */
[----:B------:R0:W-:Y:S04]  /*3480*/  STL.64 [R1+0x680], R134 ;  /* 0x0006808601007387 */ /* 0x0001e80000100a00 */
[----:B------:R1:W-:Y:S01]  /*3490*/  STL.64 [R1+0x678], R132 ;  /* 0x0006788401007387 */ /* 0x0003e20000100a00 */
[----:B------:R-:W-:Y:S01]  /*34a0*/  IGMMA.64x16x32.S8.S8 R96, gdesc[UR40], RZ, !UPT, gsb0 ;  /* 0x00600000286079f1 */ /* 0x000fe2000c0410ff */
[----:B------:R-:W-:Y:S01]  /*34b0*/  UMOV UR40, UR44 ;  /* 0x0000002c00287c82 */ /* 0x000fe20008000000 */
[----:B------:R-:W-:Y:S01]  /*34c0*/  UMOV UR41, UR45 ;  /* 0x0000002d00297c82 */ /* 0x000fe20008000000 */
        /* <DEDUP_REMOVED lines=8> */
[----:B------:R-:W-:Y:S04]  /*3550*/  STL.64 [R1+0x6a0], R102 ;  /* 0x0006a06601007387 */ /* 0x000fe80000100a00 */
[----:B------:R-:W-:Y:S01]  /*3560*/  STL.64 [R1+0x698], R100 ;  /* 0x0006986401007387 */ /* 0x000fe20000100a00 */
[----:B------:R-:W-:Y:S01]  /*3570*/  IGMMA.64x16x32.S8.S8 R64, gdesc[UR28], RZ, !UPT, gsb0 ;  /* 0x006000001c4079f1 */ /* 0x000fe2000c0410ff */
[----:B------:R-:W-:Y:S01]  /*3580*/  UMOV UR28, UR44 ;  /* 0x0000002c001c7c82 */ /* 0x000fe20008000000 */
[----:B------:R-:W-:Y:S01]  /*3590*/  UMOV UR29, UR45 ;  /* 0x0000002d001d7c82 */ /* 0x000fe20008000000 */
[----:B------:R-:W-:Y:S04]  /*35a0*/  STL.64 [R1+0x690], R98 ;  /* 0x0006906201007387 */ /* 0x000fe80000100a00 */
[----:B------:R0:W-:Y:S01]  /*35b0*/  STL.64 [R1+0x688], R96 ;  /* 0x0006886001007387 */ /* 0x0001e20000100a00 */
[----:B------:R-:W-:-:S02]  /*35c0*/  WARPGROUP.DEPBAR.LE gsb0, 0x0 ;  /* 0x00008000000079c5 */ /* 0x000fc40000010000 */
[----:B------:R-:W-:-:S06]  /*35d0*/  WARPGROUP.ARRIVE ;  /* 0x00000000000079c5 */ /* 0x000fcc0000000000 */
[----:B------:R-:W-:Y:S01]  /*35e0*/  IGMMA.64x16x32.S8.S8 R32, gdesc[UR48], RZ, !UPT, gsb0 ;  /* 0x00600000302079f1 */ /* 0x000fe2000c0410ff */
[----:B------:R-:W-:Y:S01]  /*35f0*/  UMOV UR48, UR44 ;  /* 0x0000002c00307c82 */ /* 0x000fe20008000000 */
[----:B------:R-:W-:Y:S01]  /*3600*/  UMOV UR49, UR45 ;  /* 0x0000002d00317c82 */ /* 0x000fe20008000000 */
[----:B------:R-:W-:Y:S01]  /*3610*/  UMOV UR50, UR26 ;  /* 0x0000001a00327c82 */ /* 0x000fe20008000000 */
[----:B------:R-:W-:Y:S01]  /*3620*/  UMOV UR51, UR27 ;  /* 0x0000001b00337c82 */ /* 0x000fe20008000000 */
[----:B------:R-:W-:Y:S01]  /*3630*/  UIADD3 UR26, UR57, 0x102, URZ ;  /* 0x00000102391a7890 */ /* 0x000fe2000fffe03f */
[----:B------:R-:W-:Y:S02]  /*3640*/  WARPGROUP.DEPBAR.LE gsb0, 0x0 ;  /* 0x00008000000079c5 */ /* 0x000fe40000010000 */
[----:B------:R-:W-:-:S06]  /*3650*/  WARPGROUP.ARRIVE ;  /* 0x00000000000079c5 */ /* 0x000fcc0000000000 */
[----:B------:R-:W-:Y:S01]  /*3660*/  IGMMA.64x16x32.S8.S8 R24, gdesc[UR44], RZ, !UPT, gsb0 ;  /* 0x006000002c1879f1 */ /* 0x000fe2000c0410ff */
[----:B------:R-:W-:Y:S01]  /*3670*/  UMOV UR46, UR30 ;  /* 0x0000001e002e7c82 */ /* 0x000fe20008000000 */
[----:B------:R-:W-:Y:S01]  /*3680*/  UMOV UR47, UR31 ;  /* 0x0000001f002f7c82 */ /* 0x000fe20008000000 */
[----:B------:R-:W-:Y:S01]  /*3690*/  UMOV UR30, UR10 ;  /* 0x0000000a001e7c82 */ /* 0x000fe20008000000 */
[----:B------:R-:W-:Y:S01]  /*36a0*/  UMOV UR31, UR11 ;  /* 0x0000000b001f7c82 */ /* 0x000fe20008000000 */
[----:B------:R-:W-:Y:S01]  /*36b0*/  UIADD3 UR10, UR57, 0x2, URZ ;  /* 0x00000002390a7890 */ /* 0x000fe2000fffe03f */
[----:B------:R-:W-:Y:S01]  /*36c0*/  UMOV UR11, 0x40000040 ;  /* 0x40000040000b7882 */ /* 0x000fe20000000000 */
[----:B------:R-:W-:Y:S02]  /*36d0*/  WARPGROUP.DEPBAR.LE gsb0, 0x0 ;  /* 0x00008000000079c5 */ /* 0x000fe40000010000 */
[----:B------:R-:W-:-:S06]  /*36e0*/  WARPGROUP.ARRIVE ;  /* 0x00000000000079c5 */ /* 0x000fcc0000000000 */
[----:B------:R-:W-:Y:S01]  /*36f0*/  IGMMA.64x16x32.S8.S8 R56, gdesc[UR44], RZ, !UPT, gsb0 ;  /* 0x006000002c3879f1 */ /* 0x000fe2000c0410ff */
        /* <DEDUP_REMOVED lines=8> */
[----:B------:R-:W-:Y:S01]  /*3780*/  UMOV UR27, 0x40000040 ;  /* 0x40000040001b7882 */ /* 0x000fe20000000000 */
[----:B------:R-:W-:Y:S01]  /*3790*/  UMOV UR44, UR8 ;  /* 0x00000008002c7c82 */ /* 0x000fe20008000000 */
[----:B------:R-:W-:Y:S01]  /*37a0*/  UMOV UR45, UR9 ;  /* 0x00000009002d7c82 */ /* 0x000fe20008000000 */
[----:B------:R-:W-:-:S02]  /*37b0*/  WARPGROUP.DEPBAR.LE gsb0, 0x0 ;  /* 0x00008000000079c5 */ /* 0x000fc40000010000 */
[----:B------:R-:W-:-:S06]  /*37c0*/  WARPGROUP.ARRIVE ;  /* 0x00000000000079c5 */ /* 0x000fcc0000000000 */
[----:B------:R-:W-:Y:S01]  /*37d0*/  IGMMA.64x16x32.S8.S8 R88, gdesc[UR40], RZ, !UPT, gsb0 ;  /* 0x00600000285879f1 */ /* 0x000fe2000c0410ff */
[----:B------:R-:W-:Y:S01]  /*37e0*/  UIADD3 UR34, UR57, 0x202, URZ ;  /* 0x0000020239227890 */ /* 0x000fe2000fffe03f */
[----:B------:R-:W-:Y:S01]  /*37f0*/  UMOV UR35, 0x40000040 ;  /* 0x4000004000237882 */ /* 0x000fe20000000000 */
[----:B------:R-:W-:Y:S01]  /*3800*/  UIADD3 UR46, UR57, 0x282, URZ ;  /* 0x00000282392e7890 */ /* 0x000fe2000fffe03f */
[----:B------:R-:W-:Y:S01]  /*3810*/  UMOV UR47, 0x40000040 ;  /* 0x40000040002f7882 */ /* 0x000fe20000000000 */
[----:B------:R-:W-:Y:S01]  /*3820*/  UMOV UR40, UR8 ;  /* 0x0000000800287c82 */ /* 0x000fe20008000000 */
[----:B------:R-:W-:Y:S01]  /*3830*/  UMOV UR41, UR9 ;  /* 0x0000000900297c82 */ /* 0x000fe20008000000 */
[----:B------:R-:W-:Y:S02]  /*3840*/  WARPGROUP.DEPBAR.LE gsb0, 0x0 ;  /* 0x00008000000079c5 */ /* 0x000fe40000010000 */
[----:B------:R-:W-:-:S06]  /*3850*/  WARPGROUP.ARRIVE ;  /* 0x00000000000079c5 */ /* 0x000fcc0000000000 */
[----:B------:R-:W-:Y:S01]  /*3860*/  IGMMA.64x16x32.S8.S8 R120, gdesc[UR20], RZ, !UPT, gsb0 ;  /* 0x00600000147879f1 */ /* 0x000fe2000c0410ff */
[----:B------:R-:W-:Y:S01]  /*3870*/  UIADD3 UR22, UR57, 0x82, URZ ;  /* 0x0000008239167890 */ /* 0x000fe2000fffe03f */
[----:B------:R-:W-:Y:S01]  /*3880*/  UMOV UR20, UR8 ;  /* 0x0000000800147c82 */ /* 0x000fe20008000000 */
[----:B------:R-:W-:Y:S01]  /*3890*/  UMOV UR21, UR9 ;  /* 0x0000000900157c82 */ /* 0x000fe20008000000 */
[----:B------:R-:W-:Y:S02]  /*38a0*/  WARPGROUP.DEPBAR.LE gsb0, 0x0 ;  /* 0x00008000000079c5 */ /* 0x000fe40000010000 */
[----:B------:R-:W-:-:S06]  /*38b0*/  WARPGROUP.ARRIVE ;  /* 0x00000000000079c5 */ /* 0x000fcc0000000000 */
[----:B------:R-:W-:Y:S01]  /*38c0*/  IGMMA.64x16x32.S8.S8 R152, gdesc[UR28], RZ, !UPT, gsb0 ;  /* 0x006000001c9879f1 */ /* 0x000fe2000c0410ff */
[----:B------:R-:W-:Y:S01]  /*38d0*/  UMOV UR23, 0x40000040 ;  /* 0x4000004000177882 */ /* 0x000fe20000000000 */
[----:B------:R-:W-:Y:S01]  /*38e0*/  UMOV UR28, UR8 ;  /* 0x00000008001c7c82 */ /* 0x000fe20008000000 */
[----:B------:R-:W-:Y:S01]  /*38f0*/  UMOV UR29, UR9 ;  /* 0x00000009001d7c82 */ /* 0x000fe20008000000 */
[----:B------:R-:W-:Y:S02]  /*3900*/  WARPGROUP.DEPBAR.LE gsb0, 0x0 ;  /* 0x00008000000079c5 */ /* 0x000fe40000010000 */
[----:B------:R-:W-:-:S06]  /*3910*/  WARPGROUP.ARRIVE ;  /* 0x00000000000079c5 */ /* 0x000fcc0000000000 */
[----:B------:R-:W-:Y:S01]  /*3920*/  IGMMA.64x16x32.S8.S8 R184, gdesc[UR48], RZ, !UPT, gsb0 ;  /* 0x0060000030b879f1 */ /* 0x000fe2000c0410ff */
        /* <DEDUP_REMOVED lines=8> */
[----:B------:R-:W-:Y:S01]  /*39b0*/  R2UR UR37, R5 ;  /* 0x00000000052572ca */ /* 0x000fe200000e0000 */
[----:B------:R-:W-:Y:S01]  /*39c0*/  UMOV UR51, 0x40000040 ;  /* 0x4000004000337882 */ /* 0x000fe20000000000 */
[----:B------:R-:W-:Y:S01]  /*39d0*/  UIADD3 UR42, UR57, 0x402, URZ ;  /* 0x00000402392a7890 */ /* 0x000fe2000fffe03f */
[----:B------:R-:W-:Y:S01]  /*39e0*/  R2UR UR36, R3 ;  /* 0x00000000032472ca */ /* 0x000fe200000e0000 */
[----:B------:R-:W-:Y:S01]  /*39f0*/  UMOV UR43, 0x40000040 ;  /* 0x40000040002b7882 */ /* 0x000fe20000000000 */
[----:B------:R-:W-:Y:S02]  /*3a00*/  R2UR UR39, R7 ;  /* 0x00000000072772ca */ /* 0x000fe400000e0000 */
[----:B------:R-:W-:Y:S01]  /*3a10*/  R2UR UR38, R6 ;  /* 0x00000000062672ca */ /* 0x000fe200000e0000 */
[----:B------:R-:W-:-:S02]  /*3a20*/  WARPGROUP.DEPBAR.LE gsb0, 0x0 ;  /* 0x00008000000079c5 */ /* 0x000fc40000010000 */
[----:B------:R-:W-:-:S06]  /*3a30*/  WARPGROUP.ARRIVE ;  /* 0x00000000000079c5 */ /* 0x000fcc0000000000 */
[----:B------:R-:W-:Y:S01]  /*3a40*/  IGMMA.64x16x32.S8.S8 R224, gdesc[UR52], RZ, !UPT, gsb0 ;  /* 0x0060000034e079f1 */ /* 0x000fe2000c0410ff */
[----:B------:R-:W-:Y:S01]  /*3a50*/  UMOV UR52, UR8 ;  /* 0x0000000800347c82 */ /* 0x000fe20008000000 */
[----:B------:R-:W-:Y:S01]  /*3a60*/  UMOV UR53, UR9 ;  /* 0x0000000900357c82 */ /* 0x000fe20008000000 */
[----:B------:R-:W-:Y:S02]  /*3a70*/  WARPGROUP.DEPBAR.LE gsb0, 0x0 ;  /* 0x00008000000079c5 */ /* 0x000fe40000010000 */
[----:B0-----:R-:W-:Y:S01]  /*3a80*/  WARPGROUP.ARRIVE ;  /* 0x00000000000079c5 */ /* 0x001fe20000000000 */
[----:B------:R0:W-:Y:S01]  /*3a90*/  STL.64 [R1+0x40], R224 ;  /* 0x000040e001007387 */ /* 0x0001e20000100a00 */
[----:B------:R-:W-:Y:S02]  /*3aa0*/  IMAD.MOV.U32 R235, RZ, RZ, R229 ;  /* 0x000000ffffeb7224 */ /* 0x000fe400078e00e5 */
[----:B------:R-:W-:Y:S01]  /*3ab0*/  IMAD.MOV.U32 R229, RZ, RZ, R13 ;  /* 0x000000ffffe57224 */ /* 0x000fe200078e000d */
[----:B------:R1:W-:Y:S01]  /*3ac0*/  STL.64 [R1+0x48], R226 ;  /* 0x000048e201007387 */ /* 0x0003e20000100a00 */
[----:B------:R-:W-:Y:S01]  /*3ad0*/  IGMMA.64x16x32.S8.S8 R96, gdesc[UR16], RZ, !UPT, gsb0 ;  /* 0x00600000106079f1 */ /* 0x000fe2000c0410ff */
[----:B------:R-:W-:-:S02]  /*3ae0*/  IMAD.MOV.U32 R234, RZ, RZ, R230 ;  /* 0x000000ffffea7224 */ /* 0x000fc400078e00e6 */
[----:B------:R2:W-:Y:S01]  /*3af0*/  STL [R1+0x50], R228 ;  /* 0x000050e401007387 */ /* 0x0005e20000100800 */
[----:B------:R-:W-:Y:S02]  /*3b00*/  IMAD.MOV.U32 R23, RZ, RZ, R231 ;  /* 0x000000ffff177224 */ /* 0x000fe400078e00e7 */
[----:B------:R-:W-:Y:S02]  /*3b10*/  IMAD.MOV.U32 R160, RZ, RZ, R229 ;  /* 0x000000ffffa07224 */ /* 0x000fe400078e00e5 */
[----:B0-----:R-:W-:Y:S02]  /*3b20*/  IMAD.MOV.U32 R225, RZ, RZ, R9 ;  /* 0x000000ffffe17224 */ /* 0x001fe400078e0009 */
[----:B------:R-:W-:Y:S01]  /*3b30*/  IMAD.MOV.U32 R224, RZ, RZ, R8 ;  /* 0x000000ffffe07224 */ /* 0x000fe200078e0008 */
[----:B-1----:R-:W-:Y:S01]  /*3b40*/  MOV R227, R11 ;  /* 0x0000000b00e37202 */ /* 0x002fe20000000f00 */
[----:B------:R-:W-:Y:S02]  /*3b50*/  IMAD.MOV.U32 R226, RZ, RZ, R10 ;  /* 0x000000ffffe27224 */ /* 0x000fe400078e000a */
[----:B--2---:R-:W-:-:S02]  /*3b60*/  IMAD.MOV.U32 R228, RZ, RZ, R12 ;  /* 0x000000ffffe47224 */ /* 0x004fc400078e000c */
[----:B------:R-:W-:Y:S02]  /*3b70*/  IMAD.MOV.U32 R162, RZ, RZ, R227 ;  /* 0x000000ffffa27224 */ /* 0x000fe400078e00e3 */
[----:B------:R-:W-:Y:S02]  /*3b80*/  IMAD.MOV.U32 R161, RZ, RZ, R228 ;  /* 0x000000ffffa17224 */ /* 0x000fe400078e00e4 */
[----:B------:R-:W-:Y:S02]  /*3b90*/  IMAD.MOV.U32 R163, RZ, RZ, R226 ;  /* 0x000000ffffa37224 */ /* 0x000fe400078e00e2 */
[----:B------:R-:W-:Y:S02]  /*3ba0*/  IMAD.MOV.U32 R164, RZ, RZ, R225 ;  /* 0x000000ffffa47224 */ /* 0x000fe400078e00e1 */
[----:B------:R-:W-:Y:S01]  /*3bb0*/  IMAD.MOV.U32 R165, RZ, RZ, R224 ;  /* 0x000000ffffa57224 */ /* 0x000fe200078e00e0 */
[----:B------:R-:W-:Y:S02]  /*3bc0*/  WARPGROUP.DEPBAR.LE gsb0, 0x0 ;  /* 0x00008000000079c5 */ /* 0x000fe40000010000 */
[----:B------:R-:W-:-:S02]  /*3bd0*/  IMAD.MOV.U32 R8, RZ, RZ, R96 ;  /* 0x000000ffff087224 */ /* 0x000fc400078e0060 */
[----:B------:R-:W-:Y:S02]  /*3be0*/  IMAD.MOV.U32 R9, RZ, RZ, R97 ;  /* 0x000000ffff097224 */ /* 0x000fe400078e0061 */
[----:B------:R-:W-:Y:S02]  /*3bf0*/  IMAD.MOV.U32 R10, RZ, RZ, R98 ;  /* 0x000000ffff0a7224 */ /* 0x000fe400078e0062 */
[----:B------:R-:W-:Y:S02]  /*3c00*/  IMAD.MOV.U32 R11, RZ, RZ, R99 ;  /* 0x000000ffff0b7224 */ /* 0x000fe400078e0063 */
[----:B------:R-:W-:Y:S02]  /*3c10*/  IMAD.MOV.U32 R12, RZ, RZ, R100 ;  /* 0x000000ffff0c7224 */ /* 0x000fe400078e0064 */
[----:B------:R-:W-:Y:S02]  /*3c20*/  IMAD.MOV.U32 R13, RZ, RZ, R101 ;  /* 0x000000ffff0d7224 */ /* 0x000fe400078e0065 */
[----:B------:R-:W-:-:S02]  /*3c30*/  IMAD.MOV.U32 R14, RZ, RZ, R102 ;  /* 0x000000ffff0e7224 */ /* 0x000fc400078e0066 */
[----:B------:R-:W-:Y:S02]  /*3c40*/  IMAD.MOV.U32 R15, RZ, RZ, R103 ;  /* 0x000000ffff0f7224 */ /* 0x000fe400078e0067 */
[----:B------:R-:W-:-:S06]  /*3c50*/  WARPGROUP.ARRIVE ;  /* 0x00000000000079c5 */ /* 0x000fcc0000000000 */
[----:B------:R-:W-:Y:S03]  /*3c60*/  IGMMA.64x16x32.S8.S8 R96, gdesc[UR4], RZ, !UPT, gsb0 ;  /* 0x00600000046079f1 */ /* 0x000fe6000c0410ff */
        /* <DEDUP_REMOVED lines=10> */
[----:B------:R-:W-:Y:S03]  /*3d10*/  IGMMA.64x16x32.S8.S8 R96, gdesc[UR12], RZ, !UPT, gsb0 ;  /* 0x006000000c6079f1 */ /* 0x000fe6000c0410ff */
[----:B------:R-:W-:Y:S02]  /*3d20*/  WARPGROUP.DEPBAR.LE gsb0, 0x0 ;  /* 0x00008000000079c5 */ /* 0x000fe40000010000 */
[----:B------:R-:W-:Y:S01]  /*3d30*/  WARPGROUP.ARRIVE ;  /* 0x00000000000079c5 */ /* 0x000fe20000000000 */
[----:B------:R-:W-:Y:S01]  /*3d40*/  UMOV UR54, UR22 ;  /* 0x0000001600367c82 */ /* 0x000fe20008000000 */
[----:B------:R-:W-:Y:S01]  /*3d50*/  UMOV UR55, 0x40000040 ;  /* 0x4000004000377882 */ /* 0x000fe20000000000 */
[----:B------:R-:W-:Y:S01]  /*3d60*/  UIADD3 UR4, UR57, 0x182, URZ ;  /* 0x0000018239047890 */ /* 0x000fe2000fffe03f */
[----:B------:R-:W-:Y:S02]  /*3d70*/  IMAD.MOV.U32 R198, RZ, RZ, R102 ;  /* 0x000000ffffc67224 */ /* 0x000fe400078e0066 */
[----:B------:R-:W-:Y:S01]  /*3d80*/  IGMMA.64x16x32.S8.S8 R160, gdesc[UR8], R160, gsb0 ;  /* 0x0060000008a079f1 */ /* 0x000fe200080410a0 */
[----:B------:R-:W-:-:S02]  /*3d90*/  IMAD.MOV.U32 R199, RZ, RZ, R103 ;  /* 0x000000ffffc77224 */ /* 0x000fc400078e0067 */
[----:B------:R-:W-:Y:S02]  /*3da0*/  IMAD.MOV.U32 R196, RZ, RZ, R100 ;  /* 0x000000ffffc47224 */ /* 0x000fe400078e0064 */
[----:B------:R-:W-:Y:S01]  /*3db0*/  IMAD.MOV.U32 R197, RZ, RZ, R101 ;  /* 0x000000ffffc57224 */ /* 0x000fe200078e0065 */
[----:B------:R-:W-:Y:S01]  /*3dc0*/  UIADD3 UR6, UR57, 0x482, URZ ;  /* 0x0000048239067890 */ /* 0x000fe2000fffe03f */
[----:B------:R-:W-:Y:S01]  /*3dd0*/  IMAD.MOV.U32 R192, RZ, RZ, R96 ;  /* 0x000000ffffc07224 */ /* 0x000fe200078e0060 */
[----:B------:R-:W-:Y:S01]  /*3de0*/  UMOV UR5, UR9 ;  /* 0x0000000900057c82 */ /* 0x000fe20008000000 */
[----:B------:R-:W-:Y:S01]  /*3df0*/  UMOV UR7, 0x40000040 ;  /* 0x4000004000077882 */ /* 0x000fe20000000000 */
[----:B------:R-:W-:Y:S02]  /*3e00*/  IMAD.MOV.U32 R193, RZ, RZ, R97 ;  /* 0x000000ffffc17224 */ /* 0x000fe400078e0061 */
[----:B------:R-:W-:Y:S02]  /*3e10*/  IMAD.MOV.U32 R194, RZ, RZ, R98 ;  /* 0x000000ffffc27224 */ /* 0x000fe400078e0062 */
[----:B------:R-:W-:Y:S01]  /*3e20*/  IMAD.MOV.U32 R195, RZ, RZ, R99 ;  /* 0x000000ffffc37224 */ /* 0x000fe200078e0063 */
[----:B------:R-:W-:-:S02]  /*3e30*/  WARPGROUP.DEPBAR.LE gsb0, 0x0 ;  /* 0x00008000000079c5 */ /* 0x000fc40000010000 */
[----:B------:R0:W-:Y:S04]  /*3e40*/  STL.64 [R1+0x220], R160 ;  /* 0x000220a001007387 */ /* 0x0001e80000100a00 */
[----:B------:R1:W-:Y:S04]  /*3e50*/  STL.64 [R1+0x228], R162 ;  /* 0x000228a201007387 */ /* 0x0003e80000100a00 */
[----:B------:R2:W-:Y:S04]  /*3e60*/  STL.64 [R1+0x230], R164 ;  /* 0x000230a401007387 */ /* 0x0005e80000100a00 */
[----:B------:R3:W-:Y:S01]  /*3e70*/  STL.64 [R1+0x238], R166 ;  /* 0x000238a601007387 */ /* 0x0007e20000100a00 */
[----:B0-----:R-:W-:-:S02]  /*3e80*/  IMAD.MOV.U32 R160, RZ, RZ, R111 ;  /* 0x000000ffffa07224 */ /* 0x001fc400078e006f */
[----:B------:R-:W-:Y:S01]  /*3e90*/  IMAD.MOV.U32 R161, RZ, RZ, R110 ;  /* 0x000000ffffa17224 */ /* 0x000fe200078e006e */
[----:B------:R-:W4:Y:S01]  /*3ea0*/  LDL.LU R210, [R1+0x28] ;  /* 0x0000280001d27983 */ /* 0x000f220000300800 */
[----:B-1----:R-:W-:Y:S01]  /*3eb0*/  MOV R162, R109 ;  /* 0x0000006d00a27202 */ /* 0x002fe20000000f00 */
[----:B------:R-:W-:Y:S02]  /*3ec0*/  IMAD.MOV.U32 R163, RZ, RZ, R108 ;  /* 0x000000ffffa37224 */ /* 0x000fe400078e006c */
[----:B--2---:R-:W-:Y:S01]  /*3ed0*/  IMAD.MOV.U32 R164, RZ, RZ, R144 ;  /* 0x000000ffffa47224 */ /* 0x004fe200078e0090 */
[----:B------:R-:W4:Y:S01]  /*3ee0*/  LDL.LU R211, [R1+0x2c] ;  /* 0x00002c0001d37983 */ /* 0x000f220000300800 */
[----:B------:R-:W-:Y:S01]  /*3ef0*/  IMAD.MOV.U32 R144, RZ, RZ, R150 ;  /* 0x000000ffff907224 */ /* 0x000fe200078e0096 */
[----:B------:R-:W-:Y:S01]  /*3f00*/  MOV R165, R147 ;  /* 0x0000009300a57202 */ /* 0x000fe20000000f00 */
[----:B---3--:R-:W-:Y:S02]  /*3f10*/  IMAD.MOV.U32 R167, RZ, RZ, R145 ;  /* 0x000000ffffa77224 */ /* 0x008fe400078e0091 */
[----:B------:R-:W-:-:S02]  /*3f20*/  IMAD.MOV.U32 R166, RZ, RZ, R146 ;  /* 0x000000ffffa67224 */ /* 0x000fc400078e0092 */
[----:B------:R-:W-:Y:S02]  /*3f30*/  IMAD.MOV.U32 R145, RZ, RZ, R151 ;  /* 0x000000ffff917224 */ /* 0x000fe400078e0097 */
[----:B------:R-:W-:Y:S02]  /*3f40*/  IMAD.MOV.U32 R150, RZ, RZ, R212 ;  /* 0x000000ffff967224 */ /* 0x000fe400078e00d4 */
[----:B------:R-:W-:Y:S01]  /*3f50*/  IMAD.MOV.U32 R146, RZ, RZ, R208 ;  /* 0x000000ffff927224 */ /* 0x000fe200078e00d0 */
[----:B------:R-:W4:Y:S01]  /*3f60*/  LDL.LU R212, [R1+0x30] ;  /* 0x0000300001d47983 */ /* 0x000f220000300800 */
[----:B------:R-:W-:Y:S02]  /*3f70*/  IMAD.MOV.U32 R151, RZ, RZ, R213 ;  /* 0x000000ffff977224 */ /* 0x000fe400078e00d5 */
[----:B------:R-:W-:Y:S01]  /*3f80*/  IMAD.MOV.U32 R147, RZ, RZ, R209 ;  /* 0x000000ffff937224 */ /* 0x000fe200078e00d1 */
[----:B------:R-:W4:Y:S01]  /*3f90*/  LDL.LU R213, [R1+0x34] ;  /* 0x0000340001d57983 */ /* 0x000f220000300800 */
[----:B------:R-:W-:-:S02]  /*3fa0*/  IMAD.MOV.U32 R208, RZ, RZ, R214 ;  /* 0x000000ffffd07224 */ /* 0x000fc400078e00d6 */
[----:B------:R-:W-:Y:S01]  /*3fb0*/  IMAD.MOV.U32 R209, RZ, RZ, R215 ;  /* 0x000000ffffd17224 */ /* 0x000fe200078e00d7 */
[----:B------:R-:W4:Y:S04]  /*3fc0*/  LDL.LU R214, [R1+0x38] ;  /* 0x0000380001d67983 */ /* 0x000f280000300800 */
[----:B------:R-:W4:Y:S04]  /*3fd0*/  LDL.LU R215, [R1+0x3c] ;  /* 0x00003c0001d77983 */ /* 0x000f280000300800 */
[----:B------:R-:W2:Y:S04]  /*3fe0*/  LDL.LU.64 R108, [R1+0x1a0] ;  /* 0x0001a000016c7983 */ /* 0x000ea80000300a00 */
[----:B------:R-:W2:Y:S04]  /*3ff0*/  LDL.LU.64 R110, [R1+0x1a8] ;  /* 0x0001a800016e7983 */ /* 0x000ea80000300a00 */
[----:B------:R-:W2:Y:S04]  /*4000*/  LDL.LU.64 R112, [R1+0x1b0] ;  /* 0x0001b00001707983 */ /* 0x000ea80000300a00 */
[----:B------:R-:W2:Y:S01]  /*4010*/  LDL.LU.64 R114, [R1+0x1b8] ;  /* 0x0001b80001727983 */ /* 0x000ea20000300a00 */
[----:B------:R-:W-:Y:S01]  /*4020*/  UMOV UR22, UR4 ;  /* 0x0000000400167c82 */ /* 0x000fe20008000000 */
[----:B------:R-:W-:Y:S01]  /*4030*/  IMAD.MOV.U32 R130, RZ, RZ, R162 ;  /* 0x000000ffff827224 */ /* 0x000fe200078e00a2 */
[----:B------:R-:W-:Y:S01]  /*4040*/  MOV R162, R2 ;  /* 0x0000000200a27202 */ /* 0x000fe20000000f00 */
        /* <DEDUP_REMOVED lines=12> */
[----:B------:R-:W-:-:S02]  /*4110*/  IMAD.MOV.U32 R132, RZ, RZ, R22 ;  /* 0x000000ffff847224 */ /* 0x000fc400078e0016 */
[----:B------:R-:W-:Y:S01]  /*4120*/  IMAD.MOV.U32 R133, RZ, RZ, R19 ;  /* 0x000000ffff857224 */ /* 0x000fe200078e0013 */
[----:B--2---:R-:W-:-:S06]  /*4130*/  WARPGROUP.ARRIVE ;  /* 0x00000000000079c5 */ /* 0x004fcc0000000000 */
[----:B------:R-:W-:Y:S03]  /*4140*/  IGMMA.64x16x32.S8.S8 R108, gdesc[UR52], R108, gsb0 ;  /* 0x00600000346c79f1 */ /* 0x000fe6000804106c */
[----:B------:R-:W-:Y:S02]  /*4150*/  WARPGROUP.DEPBAR.LE gsb0, 0x0 ;  /* 0x00008000000079c5 */ /* 0x000fe40000010000 */
[----:B------:R-:W-:-:S06]  /*4160*/  WARPGROUP.ARRIVE ;  /* 0x00000000000079c5 */ /* 0x000fcc0000000000 */
[----:B------:R-:W-:Y:S03]  /*4170*/  IGMMA.64x16x32.S8.S8 R144, gdesc[UR24], R144, gsb0 ;  /* 0x00600000189079f1 */ /* 0x000fe60008041090 */
[----:B------:R-:W-:Y:S02]  /*4180*/  WARPGROUP.DEPBAR.LE gsb0, 0x0 ;  /* 0x00008000000079c5 */ /* 0x000fe40000010000 */
[----:B------:R-:W-:-:S06]  /*4190*/  WARPGROUP.ARRIVE ;  /* 0x00000000000079c5 */ /* 0x000fcc0000000000 */
[----:B------:R-:W-:Y:S01]  /*41a0*/  IGMMA.64x16x32.S8.S8 R176, gdesc[UR20], R176, gsb0 ;  /* 0x0060000014b079f1 */ /* 0x000fe200080410b0 */
[----:B------:R-:W-:Y:S02]  /*41b0*/  IMAD.MOV.U32 R2, RZ, RZ, R114 ;  /* 0x000000ffff027224 */ /* 0x000fe400078e0072 */
[----:B------:R-:W-:Y:S02]  /*41c0*/  IMAD.MOV.U32 R0, RZ, RZ, R115 ;  /* 0x000000ffff007224 */ /* 0x000fe400078e0073 */
[----:B------:R-:W-:Y:S01]  /*41d0*/  IMAD.MOV.U32 R16, RZ, RZ, R112 ;  /* 0x000000ffff107224 */ /* 0x000fe200078e0070 */
[----:B------:R-:W2:Y:S01]  /*41e0*/  LDL.LU.64 R114, [R1+0x7a0] ;  /* 0x0007a00001727983 */ /* 0x000ea20000300a00 */
[----:B------:R-:W-:Y:S02]  /*41f0*/  IMAD.MOV.U32 R4, RZ, RZ, R113 ;  /* 0x000000ffff047224 */ /* 0x000fe400078e0071 */
[----:B------:R-:W-:Y:S01]  /*4200*/  IMAD.MOV.U32 R18, RZ, RZ, R110 ;  /* 0x000000ffff127224 */ /* 0x000fe200078e006e */
[----:B------:R-:W2:Y:S01]  /*4210*/  LDL.LU.64 R112, [R1+0x798] ;  /* 0x0007980001707983 */ /* 0x000ea20000300a00 */
[----:B------:R-:W-:-:S02]  /*4220*/  IMAD.MOV.U32 R17, RZ, RZ, R111 ;  /* 0x000000ffff117224 */ /* 0x000fc400078e006f */
[----:B------:R-:W-:Y:S01]  /*4230*/  IMAD.MOV.U32 R22, RZ, RZ, R108 ;  /* 0x000000ffff167224 */ /* 0x000fe200078e006c */
[----:B------:R-:W3:Y:S01]  /*4240*/  LDL.LU.64 R110, [R1+0x790] ;  /* 0x00079000016e7983 */ /* 0x000ee20000300a00 */
[----:B------:R-:W-:Y:S02]  /*4250*/  WARPGROUP.DEPBAR.LE gsb0, 0x0 ;  /* 0x00008000000079c5 */ /* 0x000fe40000010000 */
[----:B----4-:R-:W-:-:S06]  /*4260*/  WARPGROUP.ARRIVE ;  /* 0x00000000000079c5 */ /* 0x010fcc0000000000 */
[----:B------:R-:W-:Y:S01]  /*4270*/  IGMMA.64x16x32.S8.S8 R208, gdesc[UR32], R208, gsb0 ;  /* 0x0060000020d079f1 */ /* 0x000fe200080410d0 */
[----:B------:R-:W-:Y:S02]  /*4280*/  IMAD.MOV.U32 R19, RZ, RZ, R109 ;  /* 0x000000ffff137224 */ /* 0x000fe400078e006d */
[----:B------:R-:W3:Y:S04]  /*4290*/  LDL.LU.64 R108, [R1+0x788] ;  /* 0x00078800016c7983 */ /* 0x000ee80000300a00 */
[----:B------:R-:W-:Y:S04]  /*42a0*/  STL.64 [R1+0x120], R144 ;  /* 0x0001209001007387 */ /* 0x000fe80000100a00 */
[----:B------:R-:W-:Y:S04]  /*42b0*/  STL.64 [R1+0x128], R146 ;  /* 0x0001289201007387 */ /* 0x000fe80000100a00 */
[----:B------:R-:W-:Y:S04]  /*42c0*/  STL.64 [R1+0x130], R148 ;  /* 0x0001309401007387 */ /* 0x000fe80000100a00 */
[----:B------:R0:W-:Y:S04]  /*42d0*/  STL.64 [R1+0x138], R150 ;  /* 0x0001389601007387 */ /* 0x0001e80000100a00 */
[----:B0-----:R-:W4:Y:S04]  /*42e0*/  LDL.LU.64 R150, [R1+0x780] ;  /* 0x0007800001967983 */ /* 0x001f280000300a00 */
[----:B------:R-:W4:Y:S04]  /*42f0*/  LDL.LU.64 R148, [R1+0x778] ;  /* 0x0007780001947983 */ /* 0x000f280000300a00 */
[----:B------:R-:W4:Y:S04]  /*4300*/  LDL.LU.64 R146, [R1+0x770] ;  /* 0x0007700001927983 */ /* 0x000f280000300a00 */
[----:B------:R-:W4:Y:S04]  /*4310*/  LDL.LU.64 R144, [R1+0x768] ;  /* 0x0007680001907983 */ /* 0x000f280000300a00 */
[----:B------:R-:W-:Y:S04]  /*4320*/  STL.64 [R1+0xa0], R176 ;  /* 0x0000a0b001007387 */ /* 0x000fe80000100a00 */
[----:B------:R-:W-:Y:S04]  /*4330*/  STL.64 [R1+0xa8], R178 ;  /* 0x0000a8b201007387 */ /* 0x000fe80000100a00 */
[----:B------:R-:W-:Y:S04]  /*4340*/  STL.64 [R1+0xb0], R180 ;  /* 0x0000b0b401007387 */ /* 0x000fe80000100a00 */
[----:B------:R0:W-:Y:S01]  /*4350*/  STL.64 [R1+0xb8], R182 ;  /* 0x0000b8b601007387 */ /* 0x0001e20000100a00 */
[----:B------:R-:W-:-:S03]  /*4360*/  WARPGROUP.DEPBAR.LE gsb0, 0x0 ;  /* 0x00008000000079c5 */ /* 0x000fc60000010000 */
[----:B0-----:R-:W2:Y:S04]  /*4370*/  LDL.LU.64 R182, [R1+0x760] ;  /* 0x0007600001b67983 */ /* 0x001ea80000300a00 */
[----:B------:R-:W2:Y:S04]  /*4380*/  LDL.LU.64 R180, [R1+0x758] ;  /* 0x0007580001b47983 */ /* 0x000ea80000300a00 */
[----:B------:R-:W2:Y:S04]  /*4390*/  LDL.LU.64 R178, [R1+0x750] ;  /* 0x0007500001b27983 */ /* 0x000ea80000300a00 */
[----:B------:R-:W2:Y:S04]  /*43a0*/  LDL.LU.64 R176, [R1+0x748] ;  /* 0x0007480001b07983 */ /* 0x000ea80000300a00 */
[----:B------:R-:W-:Y:S04]  /*43b0*/  STL.64 [R1+0x20], R208 ;  /* 0x000020d001007387 */ /* 0x000fe80000100a00 */
[----:B------:R-:W-:Y:S04]  /*43c0*/  STL.64 [R1+0x28], R210 ;  /* 0x000028d201007387 */ /* 0x000fe80000100a00 */
[----:B------:R-:W-:Y:S04]  /*43d0*/  STL.64 [R1+0x30], R212 ;  /* 0x000030d401007387 */ /* 0x000fe80000100a00 */
[----:B------:R0:W-:Y:S04]  /*43e0*/  STL.64 [R1+0x38], R214 ;  /* 0x000038d601007387 */ /* 0x0001e80000100a00 */
[----:B0-----:R-:W3:Y:S04]  /*43f0*/  LDL.LU.64 R214, [R1+0x740] ;  /* 0x0007400001d67983 */ /* 0x001ee80000300a00 */
[----:B------:R-:W3:Y:S04]  /*4400*/  LDL.LU.64 R212, [R1+0x738] ;  /* 0x0007380001d47983 */ /* 0x000ee80000300a00 */
[----:B------:R-:W3:Y:S04]  /*4410*/  LDL.LU.64 R210, [R1+0x730] ;  /* 0x0007300001d27983 */ /* 0x000ee80000300a00 */
[----:B------:R-:W3:Y:S02]  /*4420*/  LDL.LU.64 R208, [R1+0x728] ;  /* 0x0007280001d07983 */ /* 0x000ee40000300a00 */
[----:B---3--:R-:W-:-:S06]  /*4430*/  WARPGROUP.ARRIVE ;  /* 0x00000000000079c5 */ /* 0x008fcc0000000000 */
[----:B------:R-:W-:Y:S03]  /*4440*/  IGMMA.64x16x32.S8.S8 R208, gdesc[UR44], R208, gsb0 ;  /* 0x006000002cd079f1 */ /* 0x000fe600080410d0 */
[----:B------:R-:W-:Y:S02]  /*4450*/  WARPGROUP.DEPBAR.LE gsb0, 0x0 ;  /* 0x00008000000079c5 */ /* 0x000fe40000010000 */
[----:B--2---:R-:W-:-:S06]  /*4460*/  WARPGROUP.ARRIVE ;  /* 0x00000000000079c5 */ /* 0x004fcc0000000000 */
[----:B------:R-:W-:Y:S01]  /*4470*/  IGMMA.64x16x32.S8.S8 R176, gdesc[UR28], R176, gsb0 ;  /* 0x006000001cb079f1 */ /* 0x000fe200080410b0 */
[----:B------:R-:W-:Y:S02]  /*4480*/  STL.64 [R1+0x560], R214 ;  /* 0x000560d601007387 */ /* 0x000fe40000100a00 */
[----:B------:R-:W-:Y:S02]  /*4490*/  WARPGROUP.DEPBAR.LE gsb0, 0x0 ;  /* 0x00008000000079c5 */ /* 0x000fe40000010000 */
[----:B----4-:R-:W-:-:S06]  /*44a0*/  WARPGROUP.ARRIVE ;  /* 0x00000000000079c5 */ /* 0x010fcc0000000000 */
[----:B------:R-:W-:Y:S01]  /*44b0*/  IGMMA.64x16x32.S8.S8 R144, gdesc[UR48], R144, gsb0 ;  /* 0x00600000309079f1 */ /* 0x000fe20008041090 */
[----:B------:R-:W-:Y:S04]  /*44c0*/  STL.64 [R1+0x558], R212 ;  /* 0x000558d401007387 */ /* 0x000fe80000100a00 */
[----:B------:R-:W-:Y:S04]  /*44d0*/  STL.64 [R1+0x550], R210 ;  /* 0x000550d201007387 */ /* 0x000fe80000100a00 */
[----:B------:R-:W-:Y:S04]  /*44e0*/  STL.64 [R1+0x548], R208 ;  /* 0x000548d001007387 */ /* 0x000fe80000100a00 */
[----:B------:R-:W-:Y:S04]  /*44f0*/  STL.64 [R1+0x580], R182 ;  /* 0x000580b601007387 */ /* 0x000fe80000100a00 */
[----:B------:R-:W-:Y:S04]  /*4500*/  STL.64 [R1+0x578], R180 ;  /* 0x000578b401007387 */ /* 0x000fe80000100a00 */
[----:B------:R-:W-:Y:S04]  /*4510*/  STL.64 [R1+0x570], R178 ;  /* 0x000570b201007387 */ /* 0x000fe80000100a00 */
[----:B------:R-:W-:Y:S01]  /*4520*/  STL.64 [R1+0x568], R176 ;  /* 0x000568b001007387 */ /* 0x000fe20000100a00 */
[----:B------:R-:W-:-:S03]  /*4530*/  WARPGROUP.DEPBAR.LE gsb0, 0x0 ;  /* 0x00008000000079c5 */ /* 0x000fc60000010000 */
[----:B------:R-:W-:Y:S04]  /*4540*/  STL.64 [R1+0x5a0], R150 ;  /* 0x0005a09601007387 */ /* 0x000fe80000100a00 */
[----:B------:R-:W-:Y:S04]  /*4550*/  STL.64 [R1+0x598], R148 ;  /* 0x0005989401007387 */ /* 0x000fe80000100a00 */
[----:B------:R-:W-:Y:S04]  /*4560*/  STL.64 [R1+0x590], R146 ;  /* 0x0005909201007387 */ /* 0x000fe80000100a00 */
[----:B------:R0:W-:Y:S02]  /*4570*/  STL.64 [R1+0x588], R144 ;  /* 0x0005889001007387 */ /* 0x0001e40000100a00 */
[----:B0-----:R-:W-:-:S02]  /*4580*/  IMAD.MOV.U32 R144, RZ, RZ, R118 ;  /* 0x000000ffff907224 */ /* 0x001fc400078e0076 */
[----:B------:R-:W2:Y:S01]  /*4590*/  LDL.LU R118, [R1+0x724] ;  /* 0x0007240001767983 */ /* 0x000ea20000300800 */
[----:B------:R-:W-:-:S03]  /*45a0*/  IMAD.MOV.U32 R145, RZ, RZ, R119 ;  /* 0x000000ffff917224 */ /* 0x000fc600078e0077 */
[----:B------:R-:W2:Y:S01]  /*45b0*/  LDL.LU R119, [R1+0x720] ;  /* 0x0007200001777983 */ /* 0x000ea20000300800 */
[----:B------:R-:W-:Y:S02]  /*45c0*/  IMAD.MOV.U32 R146, RZ, RZ, R82 ;  /* 0x000000ffff927224 */ /* 0x000fe400078e0052 */
[----:B------:R-:W-:Y:S01]  /*45d0*/  IMAD.MOV.U32 R147, RZ, RZ, R83 ;  /* 0x000000ffff937224 */ /* 0x000fe200078e0053 */
[----:B------:R-:W3:Y:S04]  /*45e0*/  LDL.LU R82, [R1+0x71c] ;  /* 0x00071c0001527983 */ /* 0x000ee80000300800 */
[----:B------:R-:W3:Y:S01]  /*45f0*/  LDL.LU R83, [R1+0x718] ;  /* 0x0007180001537983 */ /* 0x000ee20000300800 */
[----:B--2---:R-:W-:-:S06]  /*4600*/  WARPGROUP.ARRIVE ;  /* 0x00000000000079c5 */ /* 0x004fcc0000000000 */
[----:B------:R-:W-:Y:S03]  /*4610*/  IGMMA.64x16x32.S8.S8 R112, gdesc[UR40], R112, gsb0 ;  /* 0x00600000287079f1 */ /* 0x000fe60008041070 */
[----:B------:R-:W-:Y:S02]  /*4620*/  WARPGROUP.DEPBAR.LE gsb0, 0x0 ;  /* 0x00008000000079c5 */ /* 0x000fe40000010000 */
[----:B------:R-:W-:Y:S04]  /*4630*/  STL.64 [R1+0x5c0], R118 ;  /* 0x0005c07601007387 */ /* 0x000fe80000100a00 */
[----:B------:R-:W-:Y:S04]  /*4640*/  STL.64 [R1+0x5b8], R116 ;  /* 0x0005b87401007387 */ /* 0x000fe80000100a00 */
[----:B------:R0:W-:Y:S04]  /*4650*/  STL.64 [R1+0x5b0], R114 ;  /* 0x0005b07201007387 */ /* 0x0001e80000100a00 */
[----:B------:R1:W-:Y:S01]  /*4660*/  STL.64 [R1+0x5a8], R112 ;  /* 0x0005a87001007387 */ /* 0x0003e20000100a00 */
[----:B0-----:R-:W-:Y:S01]  /*4670*/  MOV R114, R86 ;  /* 0x0000005600727202 */ /* 0x001fe20000000f00 */
[----:B------:R-:W-:-:S02]  /*4680*/  IMAD.MOV.U32 R115, RZ, RZ, R87 ;  /* 0x000000ffff737224 */ /* 0x000fc400078e0057 */
[----:B-1----:R-:W-:Y:S02]  /*4690*/  IMAD.MOV.U32 R112, RZ, RZ, R84 ;  /* 0x000000ffff707224 */ /* 0x002fe400078e0054 */
[----:B------:R-:W3:Y:S01]  /*46a0*/  LDL.LU R84, [R1+0x714] ;  /* 0x0007140001547983 */ /* 0x000ee20000300800 */
[----:B------:R-:W-:-:S03]  /*46b0*/  IMAD.MOV.U32 R113, RZ, RZ, R85 ;  /* 0x000000ffff717224 */ /* 0x000fc600078e0055 */
[----:B------:R-:W3:Y:S04]  /*46c0*/  LDL.LU R85, [R1+0x710] ;  /* 0x0007100001557983 */ /* 0x000ee80000300800 */
[----:B------:R-:W3:Y:S04]  /*46d0*/  LDL.LU R86, [R1+0x70c] ;  /* 0x00070c0001567983 */ /* 0x000ee80000300800 */
[----:B------:R-:W3:Y:S01]  /*46e0*/  LDL.LU R87, [R1+0x708] ;  /* 0x0007080001577983 */ /* 0x000ee20000300800 */
[----:B------:R-:W-:Y:S01]  /*46f0*/  UMOV UR4, UR8 ;  /* 0x0000000800047c82 */ /* 0x000fe20008000000 */
[----:B------:R-:W-:-:S02]  /*4700*/  IMAD.MOV.U32 R116, RZ, RZ, R72 ;  /* 0x000000ffff747224 */ /* 0x000fc400078e0048 */
[----:B------:R-:W2:Y:S01]  /*4710*/  LDL.LU R72, [R1+0x704] ;  /* 0x0007040001487983 */ /* 0x000ea20000300800 */
[----:B------:R-:W-:Y:S02]  /*4720*/  IMAD.MOV.U32 R117, RZ, RZ, R73 ;  /* 0x000000ffff757224 */ /* 0x000fe400078e0049 */
[----:B------:R-:W-:Y:S01]  /*4730*/  IMAD.MOV.U32 R118, RZ, RZ, R74 ;  /* 0x000000ffff767224 */ /* 0x000fe200078e004a */
[----:B------:R-:W2:Y:S01]  /*4740*/  LDL.LU R73, [R1+0x700] ;  /* 0x0007000001497983 */ /* 0x000ea20000300800 */
[----:B------:R-:W-:-:S03]  /*4750*/  IMAD.MOV.U32 R119, RZ, RZ, R75 ;  /* 0x000000ffff777224 */ /* 0x000fc600078e004b */
[----:B------:R-:W2:Y:S04]  /*4760*/  LDL.LU R74, [R1+0x6fc] ;  /* 0x0006fc00014a7983 */ /* 0x000ea80000300800 */
[----:B------:R-:W2:Y:S01]  /*4770*/  LDL.LU R75, [R1+0x6f8] ;  /* 0x0006f800014b7983 */ /* 0x000ea20000300800 */
[----:B------:R-:W-:Y:S02]  /*4780*/  IMAD.MOV.U32 R180, RZ, RZ, R160 ;  /* 0x000000ffffb47224 */ /* 0x000fe400078e00a0 */
[----:B------:R-:W-:Y:S02]  /*4790*/  IMAD.MOV.U32 R181, RZ, RZ, R161 ;  /* 0x000000ffffb57224 */ /* 0x000fe400078e00a1 */
[----:B------:R-:W-:Y:S02]  /*47a0*/  IMAD.MOV.U32 R160, RZ, RZ, R45 ;  /* 0x000000ffffa07224 */ /* 0x000fe400078e002d */
[----:B------:R-:W-:-:S02]  /*47b0*/  IMAD.MOV.U32 R182, RZ, RZ, R162 ;  /* 0x000000ffffb67224 */ /* 0x000fc400078e00a2 */
[----:B------:R-:W-:Y:S02]  /*47c0*/  IMAD.MOV.U32 R161, RZ, RZ, R46 ;  /* 0x000000ffffa17224 */ /* 0x000fe400078e002e */
[----:B------:R-:W-:Y:S02]  /*47d0*/  IMAD.MOV.U32 R183, RZ, RZ, R163 ;  /* 0x000000ffffb77224 */ /* 0x000fe400078e00a3 */
[----:B------:R-:W-:Y:S02]  /*47e0*/  IMAD.MOV.U32 R162, RZ, RZ, R48 ;  /* 0x000000ffffa27224 */ /* 0x000fe400078e0030 */
[----:B------:R-:W-:Y:S01]  /*47f0*/  IMAD.MOV.U32 R148, RZ, RZ, R164 ;  /* 0x000000ffff947224 */ /* 0x000fe200078e00a4 */
[----:B------:R-:W-:Y:S01]  /*4800*/  MOV R164, R50 ;  /* 0x0000003200a47202 */ /* 0x000fe20000000f00 */
        /* <DEDUP_REMOVED lines=18> */
[----:B------:R-:W-:Y:S01]  /*4930*/  IMAD.MOV.U32 R131, RZ, RZ, R79 ;  /* 0x000000ffff837224 */ /* 0x000fe200078e004f */
[----:B---3--:R-:W-:-:S06]  /*4940*/  WARPGROUP.ARRIVE ;  /* 0x00000000000079c5 */ /* 0x008fcc0000000000 */
[----:B------:R-:W-:Y:S03]  /*4950*/  IGMMA.64x16x32.S8.S8 R80, gdesc[UR4], R80, gsb0 ;  /* 0x00600000045079f1 */ /* 0x000fe60008041050 */
[----:B------:R-:W-:Y:S02]  /*4960*/  WARPGROUP.DEPBAR.LE gsb0, 0x0 ;  /* 0x00008000000079c5 */ /* 0x000fe40000010000 */
[----:B------:R0:W-:Y:S04]  /*4970*/  STL.64 [R1+0x5e0], R86 ;  /* 0x0005e05601007387 */ /* 0x0001e80000100a00 */
[----:B------:R1:W-:Y:S04]  /*4980*/  STL.64 [R1+0x5d8], R84 ;  /* 0x0005d85401007387 */ /* 0x0003e80000100a00 */
[----:B------:R3:W-:Y:S04]  /*4990*/  STL.64 [R1+0x5d0], R82 ;  /* 0x0005d05201007387 */ /* 0x0007e80000100a00 */
[----:B------:R4:W-:Y:S01]  /*49a0*/  STL.64 [R1+0x5c8], R80 ;  /* 0x0005c85001007387 */ /* 0x0009e20000100a00 */
[----:B0-----:R-:W-:-:S02]  /*49b0*/  IMAD.MOV.U32 R86, RZ, RZ, R43 ;  /* 0x000000ffff567224 */ /* 0x001fc400078e002b */
[----:B-1----:R-:W-:Y:S02]  /*49c0*/  IMAD.MOV.U32 R84, RZ, RZ, R41 ;  /* 0x000000ffff547224 */ /* 0x002fe400078e0029 */
[----:B---3--:R-:W-:Y:S02]  /*49d0*/  IMAD.MOV.U32 R82, RZ, RZ, R78 ;  /* 0x000000ffff527224 */ /* 0x008fe400078e004e */
[----:B----4-:R-:W-:Y:S02]  /*49e0*/  IMAD.MOV.U32 R80, RZ, RZ, R76 ;  /* 0x000000ffff507224 */ /* 0x010fe400078e004c */
[----:B------:R-:W2:Y:S01]  /*49f0*/  LDL.LU R76, [R1+0x6f4] ;  /* 0x0006f400014c7983 */ /* 0x000ea20000300800 */
[----:B------:R-:W-:Y:S02]  /*4a00*/  IMAD.MOV.U32 R81, RZ, RZ, R77 ;  /* 0x000000ffff517224 */ /* 0x000fe400078e004d */
[----:B------:R-:W-:Y:S01]  /*4a10*/  IMAD.MOV.U32 R83, RZ, RZ, R40 ;  /* 0x000000ffff537224 */ /* 0x000fe200078e0028 */
[----:B------:R-:W2:Y:S01]  /*4a20*/  LDL.LU R77, [R1+0x6f0] ;  /* 0x0006f000014d7983 */ /* 0x000ea20000300800 */
[----:B------:R-:W-:-:S03]  /*4a30*/  IMAD.MOV.U32 R85, RZ, RZ, R42 ;  /* 0x000000ffff557224 */ /* 0x000fc600078e002a */
[----:B------:R-:W2:Y:S01]  /*4a40*/  LDL.LU R78, [R1+0x6ec] ;  /* 0x0006ec00014e7983 */ /* 0x000ea20000300800 */
[----:B------:R-:W-:-:S03]  /*4a50*/  IMAD.MOV.U32 R87, RZ, RZ, R44 ;  /* 0x000000ffff577224 */ /* 0x000fc600078e002c */
[----:B------:R-:W3:Y:S04]  /*4a60*/  LDL.LU R40, [R1+0x6e8] ;  /* 0x0006e80001287983 */ /* 0x000ee80000300800 */
[----:B------:R-:W3:Y:S04]  /*4a70*/  LDL.LU R41, [R1+0x6e4] ;  /* 0x0006e40001297983 */ /* 0x000ee80000300800 */
[----:B------:R-:W3:Y:S04]  /*4a80*/  LDL.LU R42, [R1+0x6e0] ;  /* 0x0006e000012a7983 */ /* 0x000ee80000300800 */
[----:B------:R-:W3:Y:S04]  /*4a90*/  LDL.LU R43, [R1+0x6dc] ;  /* 0x0006dc00012b7983 */ /* 0x000ee80000300800 */
[----:B------:R-:W3:Y:S04]  /*4aa0*/  LDL.LU R44, [R1+0x6d8] ;  /* 0x0006d800012c7983 */ /* 0x000ee80000300800 */
[----:B------:R-:W3:Y:S04]  /*4ab0*/  LDL.LU R45, [R1+0x6d4] ;  /* 0x0006d400012d7983 */ /* 0x000ee80000300800 */
[----:B------:R-:W3:Y:S04]  /*4ac0*/  LDL.LU R46, [R1+0x6d0] ;  /* 0x0006d000012e7983 */ /* 0x000ee80000300800 */
[----:B------:R-:W4:Y:S04]  /*4ad0*/  LDL.LU R48, [R1+0x6cc] ;  /* 0x0006cc0001307983 */ /* 0x000f280000300800 */
[----:B------:R-:W4:Y:S04]  /*4ae0*/  LDL.LU R49, [R1+0x6c8] ;  /* 0x0006c80001317983 */ /* 0x000f280000300800 */
[----:B------:R-:W4:Y:S04]  /*4af0*/  LDL.LU R50, [R1+0x6c4] ;  /* 0x0006c40001327983 */ /* 0x000f280000300800 */
[----:B------:R-:W4:Y:S04]  /*4b00*/  LDL.LU R51, [R1+0x6c0] ;  /* 0x0006c00001337983 */ /* 0x000f280000300800 */
[----:B------:R-:W4:Y:S04]  /*4b10*/  LDL.LU R52, [R1+0x6bc] ;  /* 0x0006bc0001347983 */ /* 0x000f280000300800 */
[----:B------:R-:W4:Y:S04]  /*4b20*/  LDL.LU R53, [R1+0x6b8] ;  /* 0x0006b80001357983 */ /* 0x000f280000300800 */
[----:B------:R-:W2:Y:S04]  /*4b30*/  LDL.LU.64 R96, [R1] ;  /* 0x0000000001607983 */ /* 0x000ea80000300a00 */
[----:B------:R-:W2:Y:S04]  /*4b40*/  LDL.LU.64 R98, [R1+0x8] ;  /* 0x0000080001627983 */ /* 0x000ea80000300a00 */
[----:B------:R-:W2:Y:S04]  /*4b50*/  LDL.LU.64 R100, [R1+0x10] ;  /* 0x0000100001647983 */ /* 0x000ea80000300a00 */
[----:B------:R-:W2:Y:S04]  /*4b60*/  LDL.LU.64 R102, [R1+0x18] ;  /* 0x0000180001667983 */ /* 0x000ea80000300a00 */
[----:B------:R-:W4:Y:S04]  /*4b70*/  LDL.LU R54, [R1+0x6b4] ;  /* 0x0006b40001367983 */ /* 0x000f280000300800 */
[----:B------:R-:W4:Y:S04]  /*4b80*/  LDL.LU R55, [R1+0x6b0] ;  /* 0x0006b00001377983 */ /* 0x000f280000300800 */
[----:B------:R-:W3:Y:S04]  /*4b90*/  LDL.LU R47, [R1+0x6ac] ;  /* 0x0006ac00012f7983 */ /* 0x000ee80000300800 */
[----:B------:R-:W2:Y:S01]  /*4ba0*/  LDL.LU R79, [R1+0x6a8] ;  /* 0x0006a800014f7983 */ /* 0x000ea20000300800 */
[----:B------:R-:W-:Y:S01]  /*4bb0*/  UIADD3 UR14, UR57, 0x502, URZ ;  /* 0x00000502390e7890 */ /* 0x000fe2000fffe03f */
[----:B------:R-:W-:Y:S01]  /*4bc0*/  UMOV UR12, UR8 ;  /* 0x00000008000c7c82 */ /* 0x000fe20008000000 */
[----:B------:R-:W-:Y:S01]  /*4bd0*/  UMOV UR13, UR9 ;  /* 0x00000009000d7c82 */ /* 0x000fe20008000000 */
[----:B------:R-:W-:Y:S01]  /*4be0*/  UMOV UR15, 0x40000040 ;  /* 0x40000040000f7882 */ /* 0x000fe20000000000 */
[----:B------:R-:W-:Y:S01]  /*4bf0*/  UIADD3 UR16, UR58, 0x402, URZ ;  /* 0x000004023a107890 */ /* 0x000fe2000fffe03f */
[----:B------:R-:W-:Y:S01]  /*4c00*/  UMOV UR18, UR42 ;  /* 0x0000002a00127c82 */ /* 0x000fe20008000000 */
[----:B------:R-:W-:Y:S01]  /*4c10*/  UMOV UR19, UR43 ;  /* 0x0000002b00137c82 */ /* 0x000fe20008000000 */
[----:B----4-:R-:W-:-:S06]  /*4c20*/  WARPGROUP.ARRIVE ;  /* 0x00000000000079c5 */ /* 0x010fcc0000000000 */
[----:B------:R-:W-:Y:S01]  /*4c30*/  IGMMA.64x16x32.S8.S8 R48, gdesc[UR12], R48, gsb0 ;  /* 0x006000000c3079f1 */ /* 0x000fe20008041030 */
[----:B------:R-:W-:Y:S01]  /*4c40*/  UMOV UR12, UR16 ;  /* 0x00000010000c7c82 */ /* 0x000fe20008000000 */
[----:B------:R-:W-:Y:S01]  /*4c50*/  UMOV UR13, 0x40000040 ;  /* 0x40000040000d7882 */ /* 0x000fe20000000000 */
[----:B------:R-:W-:Y:S02]  /*4c60*/  WARPGROUP.DEPBAR.LE gsb0, 0x0 ;  /* 0x00008000000079c5 */ /* 0x000fe40000010000 */
[----:B---3--:R-:W-:-:S06]  /*4c70*/  WARPGROUP.ARRIVE ;  /* 0x00000000000079c5 */ /* 0x008fcc0000000000 */
[----:B------:R-:W-:Y:S01]  /*4c80*/  IGMMA.64x16x32.S8.S8 R40, gdesc[UR12], R40, gsb0 ;  /* 0x006000000c2879f1 */ /* 0x000fe20008041028 */
[----:B------:R-:W-:Y:S01]  /*4c90*/  UMOV UR4, UR12 ;  /* 0x0000000c00047c82 */ /* 0x000fe20008000000 */
[----:B------:R-:W-:Y:S01]  /*4ca0*/  UMOV UR5, UR13 ;  /* 0x0000000d00057c82 */ /* 0x000fe20008000000 */
[----:B------:R-:W-:Y:S02]  /*4cb0*/  WARPGROUP.DEPBAR.LE gsb0, 0x0 ;  /* 0x00008000000079c5 */ /* 0x000fe40000010000 */
[----:B--2---:R-:W-:-:S06]  /*4cc0*/  WARPGROUP.ARRIVE ;  /* 0x00000000000079c5 */ /* 0x004fcc0000000000 */
[----:B------:R-:W-:Y:S01]  /*4cd0*/  IGMMA.64x16x32.S8.S8 R72, gdesc[UR4], R72, gsb0 ;  /* 0x00600000044879f1 */ /* 0x000fe20008041048 */
[----:B------:R-:W-:Y:S01]  /*4ce0*/  UMOV UR16, UR12 ;  /* 0x0000000c00107c82 */ /* 0x000fe20008000000 */
[----:B------:R-:W-:Y:S01]  /*4cf0*/  UMOV UR17, UR13 ;  /* 0x0000000d00117c82 */ /* 0x000fe20008000000 */
[----:B------:R-:W-:Y:S02]  /*4d00*/  WARPGROUP.DEPBAR.LE gsb0, 0x0 ;  /* 0x00008000000079c5 */ /* 0x000fe40000010000 */
[----:B------:R-:W-:-:S06]  /*4d10*/  WARPGROUP.ARRIVE ;  /* 0x00000000000079c5 */ /* 0x000fcc0000000000 */
[----:B------:R-:W-:Y:S01]  /*4d20*/  IGMMA.64x16x32.S8.S8 R104, gdesc[UR16], R104, gsb0 ;  /* 0x00600000106879f1 */ /* 0x000fe20008041068 */
[----:B------:R-:W-:Y:S01]  /*4d30*/  UMOV UR16, UR12 ;  /* 0x0000000c00107c82 */ /* 0x000fe20008000000 */
[----:B------:R-:W-:Y:S01]  /*4d40*/  UMOV UR17, UR13 ;  /* 0x0000000d00117c82 */ /* 0x000fe20008000000 */
        /* <DEDUP_REMOVED lines=26> */
[----:B------:R-:W-:Y:S01]  /*4ef0*/  MOV R176, R132 ;  /* 0x0000008400b07202 */ /* 0x000fe20000000f00 */
[----:B------:R-:W-:Y:S02]  /*4f00*/  IMAD.MOV.U32 R177, RZ, RZ, R133 ;  /* 0x000000ffffb17224 */ /* 0x000fe400078e0085 */
[----:B------:R-:W-:Y:S02]  /*4f10*/  IMAD.MOV.U32 R178, RZ, RZ, R134 ;  /* 0x000000ffffb27224 */ /* 0x000fe400078e0086 */
[----:B------:R-:W-:Y:S02]  /*4f20*/  IMAD.MOV.U32 R179, RZ, RZ, R135 ;  /* 0x000000ffffb37224 */ /* 0x000fe400078e0087 */
[----:B------:R-:W-:Y:S02]  /*4f30*/  IMAD.MOV.U32 R132, RZ, RZ, R233 ;  /* 0x000000ffff847224 */ /* 0x000fe400078e00e9 */
[----:B------:R-:W-:-:S02]  /*4f40*/  IMAD.MOV.U32 R133, RZ, RZ, R232 ;  /* 0x000000ffff857224 */ /* 0x000fc400078e00e8 */
[----:B------:R-:W-:Y:S02]  /*4f50*/  IMAD.MOV.U32 R134, RZ, RZ, R21 ;  /* 0x000000ffff867224 */ /* 0x000fe400078e0015 */
[----:B------:R-:W-:Y:S01]  /*4f60*/  IMAD.MOV.U32 R135, RZ, RZ, R20 ;  /* 0x000000ffff877224 */ /* 0x000fe200078e0014 */
        /* <DEDUP_REMOVED lines=25> */
[----:B------:R-:W-:Y:S02]  /*5100*/  WARPGROUP.DEPBAR.LE gsb0, 0x0 ;  /* 0x00008000000079c5 */ /* 0x000fe40000010000 */
[----:B------:R-:W-:-:S06]  /*5110*/  WARPGROUP.ARRIVE ;  /* 0x00000000000079c5 */ /* 0x000fcc0000000000 */
[----:B------:R-:W-:Y:S01]  /*5120*/  IGMMA.64x16x32.S8.S8 R112, gdesc[UR8], R112, gsb0 ;  /* 0x00600000087079f1 */ /* 0x000fe20008041070 */
[----:B------:R-:W-:Y:S01]  /*5130*/  UIADD3 UR4, UR58, 0x802, URZ ;  /* 0x000008023a047890 */ /* 0x000fe2000fffe03f */
[----:B------:R-:W-:-:S06]  /*5140*/  UMOV UR9, 0x40000040 ;  /* 0x4000004000097882 */ /* 0x000fcc0000000000 */
        /* <DEDUP_REMOVED lines=15> */
[----:B------:R-:W-:Y:S01]  /*5240*/  MOV R5, R102 ;  /* 0x0000006600057202 */ /* 0x000fe20000000f00 */
[----:B------:R-:W-:Y:S02]  /*5250*/  IMAD.MOV.U32 R3, RZ, RZ, R103 ;  /* 0x000000ffff037224 */ /* 0x000fe400078e0067 */
[----:B------:R-:W-:Y:S01]  /*5260*/  IMAD.MOV.U32 R7, RZ, RZ, R100 ;  /* 0x000000ffff077224 */ /* 0x000fe200078e0064 */
[----:B------:R-:W2:Y:S01]  /*5270*/  LDL.LU.64 R102, [R1+0x6a0] ;  /* 0x0006a00001667983 */ /* 0x000ea20000300a00 */
[----:B------:R-:W-:-:S02]  /*5280*/  IMAD.MOV.U32 R6, RZ, RZ, R101 ;  /* 0x000000ffff067224 */ /* 0x000fc400078e0065 */
[----:B------:R-:W-:Y:S01]  /*5290*/  IMAD.MOV.U32 R21, RZ, RZ, R98 ;  /* 0x000000ffff157224 */ /* 0x000fe200078e0062 */
[----:B------:R-:W2:Y:S01]  /*52a0*/  LDL.LU.64 R100, [R1+0x698] ;  /* 0x0006980001647983 */ /* 0x000ea20000300a00 */
[----:B------:R-:W-:Y:S02]  /*52b0*/  IMAD.MOV.U32 R20, RZ, RZ, R99 ;  /* 0x000000ffff147224 */ /* 0x000fe400078e0063 */
[----:B------:R-:W-:Y:S01]  /*52c0*/  IMAD.MOV.U32 R233, RZ, RZ, R96 ;  /* 0x000000ffffe97224 */ /* 0x000fe200078e0060 */
[----:B------:R-:W2:Y:S01]  /*52d0*/  LDL.LU.64 R98, [R1+0x690] ;  /* 0x0006900001627983 */ /* 0x000ea20000300a00 */
[----:B------:R-:W-:-:S03]  /*52e0*/  IMAD.MOV.U32 R232, RZ, RZ, R97 ;  /* 0x000000ffffe87224 */ /* 0x000fc600078e0061 */
[----:B------:R-:W2:Y:S04]  /*52f0*/  LDL.LU.64 R96, [R1+0x688] ;  /* 0x0006880001607983 */ /* 0x000ea80000300a00 */
[----:B------:R-:W-:Y:S01]  /*5300*/  STL.64 [R1+0x80], R128 ;  /* 0x0000808001007387 */ /* 0x000fe20000100a00 */
[----:B------:R-:W-:Y:S02]  /*5310*/  WARPGROUP.DEPBAR.LE gsb0, 0x0 ;  /* 0x00008000000079c5 */ /* 0x000fe40000010000 */
[----:B------:R-:W-:-:S06]  /*5320*/  WARPGROUP.ARRIVE ;  /* 0x00000000000079c5 */ /* 0x000fcc0000000000 */
[----:B------:R-:W-:Y:S01]  /*5330*/  IGMMA.64x16x32.S8.S8 R208, gdesc[UR16], R208, gsb0 ;  /* 0x0060000010d079f1 */ /* 0x000fe200080410d0 */
[----:B------:R-:W-:Y:S04]  /*5340*/  STL.64 [R1+0x88], R130 ;  /* 0x0000888201007387 */ /* 0x000fe80000100a00 */
[----:B------:R-:W-:Y:S04]  /*5350*/  STL.64 [R1+0x90], R132 ;  /* 0x0000908401007387 */ /* 0x000fe80000100a00 */
[----:B------:R0:W-:Y:S04]  /*5360*/  STL.64 [R1+0x98], R134 ;  /* 0x0000988601007387 */ /* 0x0001e80000100a00 */
[----:B0-----:R-:W3:Y:S04]  /*5370*/  LDL.LU.64 R134, [R1+0x680] ;  /* 0x0006800001867983 */ /* 0x001ee80000300a00 */
[----:B------:R-:W3:Y:S04]  /*5380*/  LDL.LU.64 R132, [R1+0x678] ;  /* 0x0006780001847983 */ /* 0x000ee80000300a00 */
[----:B------:R-:W3:Y:S04]  /*5390*/  LDL.LU.64 R130, [R1+0x670] ;  /* 0x0006700001827983 */ /* 0x000ee80000300a00 */
        /* <DEDUP_REMOVED lines=21> */
[----:B------:R0:W-:Y:S04]  /*54f0*/  STL.64 [R1+0x160], R176 ;  /* 0x000160b001007387 */ /* 0x0001e80000100a00 */
[----:B------:R1:W-:Y:S01]  /*5500*/  STL.64 [R1+0x168], R178 ;  /* 0x000168b201007387 */ /* 0x0003e20000100a00 */
[----:B------:R-:W-:-:S03]  /*5510*/  WARPGROUP.DEPBAR.LE gsb0, 0x0 ;  /* 0x00008000000079c5 */ /* 0x000fc60000010000 */
[----:B------:R1:W-:Y:S04]  /*5520*/  STL.64 [R1+0x170], R180 ;  /* 0x000170b401007387 */ /* 0x0003e80000100a00 */
[----:B------:R1:W-:Y:S01]  /*5530*/  STL.64 [R1+0x178], R182 ;  /* 0x000178b601007387 */ /* 0x0003e20000100a00 */
[----:B0-----:R-:W-:-:S03]  /*5540*/  IMAD.MOV.U32 R176, RZ, RZ, R192 ;  /* 0x000000ffffb07224 */ /* 0x001fc600078e00c0 */
[----:B------:R-:W2:Y:S01]  /*5550*/  LDL.LU R192, [R1+0x644] ;  /* 0x0006440001c07983 */ /* 0x000ea20000300800 */
[----:B------:R-:W-:-:S03]  /*5560*/  IMAD.MOV.U32 R177, RZ, RZ, R193 ;  /* 0x000000ffffb17224 */ /* 0x000fc600078e00c1 */
[----:B------:R0:W-:Y:S01]  /*5570*/  STL.64 [R1+0xe0], R208 ;  /* 0x0000e0d001007387 */ /* 0x0001e20000100a00 */
[----:B-1----:R-:W-:-:S03]  /*5580*/  IMAD.MOV.U32 R178, RZ, RZ, R194 ;  /* 0x000000ffffb27224 */ /* 0x002fc600078e00c2 */
[----:B------:R1:W-:Y:S01]  /*5590*/  STL.64 [R1+0xe8], R210 ;  /* 0x0000e8d201007387 */ /* 0x0003e20000100a00 */
[----:B------:R-:W-:-:S03]  /*55a0*/  IMAD.MOV.U32 R179, RZ, RZ, R195 ;  /* 0x000000ffffb37224 */ /* 0x000fc600078e00c3 */
[----:B------:R1:W-:Y:S01]  /*55b0*/  STL.64 [R1+0xf0], R212 ;  /* 0x0000f0d401007387 */ /* 0x0003e20000100a00 */
[----:B------:R-:W-:-:S03]  /*55c0*/  IMAD.MOV.U32 R180, RZ, RZ, R196 ;  /* 0x000000ffffb47224 */ /* 0x000fc600078e00c4 */
[----:B------:R1:W-:Y:S01]  /*55d0*/  STL.64 [R1+0xf8], R214 ;  /* 0x0000f8d601007387 */ /* 0x0003e20000100a00 */
[----:B------:R-:W-:-:S03]  /*55e0*/  IMAD.MOV.U32 R181, RZ, RZ, R197 ;  /* 0x000000ffffb57224 */ /* 0x000fc600078e00c5 */
[----:B------:R-:W2:Y:S01]  /*55f0*/  LDL.LU R193, [R1+0x640] ;  /* 0x0006400001c17983 */ /* 0x000ea20000300800 */
        /* <DEDUP_REMOVED lines=13> */
[----:B------:R-:W3:Y:S01]  /*56d0*/  LDL.LU R224, [R1+0x624] ;  /* 0x0006240001e07983 */ /* 0x000ee20000300800 */
[----:B------:R-:W-:-:S03]  /*56e0*/  IMAD.MOV.U32 R85, RZ, RZ, R229 ;  /* 0x000000ffff557224 */ /* 0x000fc600078e00e5 */
[----:B------:R-:W3:Y:S01]  /*56f0*/  LDL.LU R225, [R1+0x620] ;  /* 0x0006200001e17983 */ /* 0x000ee20000300800 */
[----:B------:R-:W-:-:S03]  /*5700*/  IMAD.MOV.U32 R86, RZ, RZ, R230 ;  /* 0x000000ffff567224 */ /* 0x000fc600078e00e6 */
[----:B------:R-:W3:Y:S01]  /*5710*/  LDL.LU R226, [R1+0x61c] ;  /* 0x00061c0001e27983 */ /* 0x000ee20000300800 */
[----:B------:R-:W-:-:S03]  /*5720*/  IMAD.MOV.U32 R87, RZ, RZ, R231 ;  /* 0x000000ffff577224 */ /* 0x000fc600078e00e7 */
[----:B------:R-:W3:Y:S01]  /*5730*/  LDL.LU R227, [R1+0x618] ;  /* 0x0006180001e37983 */ /* 0x000ee20000300800 */
[----:B------:R-:W-:-:S03]  /*5740*/  MOV R144, R8 ;  /* 0x0000000800907202 */ /* 0x000fc60000000f00 */
[----:B------:R-:W3:Y:S01]  /*5750*/  LDL.LU R228, [R1+0x614] ;  /* 0x0006140001e47983 */ /* 0x000ee20000300800 */
[----:B------:R-:W-:-:S03]  /*5760*/  IMAD.MOV.U32 R145, RZ, RZ, R9 ;  /* 0x000000ffff917224 */ /* 0x000fc600078e0009 */
[----:B------:R-:W3:Y:S01]  /*5770*/  LDL.LU R229, [R1+0x610] ;  /* 0x0006100001e57983 */ /* 0x000ee20000300800 */
[----:B------:R-:W-:-:S03]  /*5780*/  IMAD.MOV.U32 R146, RZ, RZ, R10 ;  /* 0x000000ffff927224 */ /* 0x000fc600078e000a */
[----:B------:R-:W3:Y:S01]  /*5790*/  LDL.LU R230, [R1+0x60c] ;  /* 0x00060c0001e67983 */ /* 0x000ee20000300800 */
[----:B------:R-:W-:-:S03]  /*57a0*/  IMAD.MOV.U32 R147, RZ, RZ, R11 ;  /* 0x000000ffff937224 */ /* 0x000fc600078e000b */
[----:B------:R-:W3:Y:S01]  /*57b0*/  LDL.LU R231, [R1+0x608] ;  /* 0x0006080001e77983 */ /* 0x000ee20000300800 */
[----:B------:R-:W-:-:S03]  /*57c0*/  IMAD.MOV.U32 R148, RZ, RZ, R12 ;  /* 0x000000ffff947224 */ /* 0x000fc600078e000c */
[----:B------:R-:W4:Y:S01]  /*57d0*/  LDL.LU R8, [R1+0x604] ;  /* 0x0006040001087983 */ /* 0x000f220000300800 */
[----:B------:R-:W-:-:S03]  /*57e0*/  IMAD.MOV.U32 R149, RZ, RZ, R13 ;  /* 0x000000ffff957224 */ /* 0x000fc600078e000d */
[----:B------:R-:W4:Y:S01]  /*57f0*/  LDL.LU R9, [R1+0x600] ;  /* 0x0006000001097983 */ /* 0x000f220000300800 */
[----:B------:R-:W-:-:S03]  /*5800*/  IMAD.MOV.U32 R150, RZ, RZ, R14 ;  /* 0x000000ffff967224 */ /* 0x000fc600078e000e */
[----:B------:R-:W4:Y:S01]  /*5810*/  LDL.LU R10, [R1+0x5fc] ;  /* 0x0005fc00010a7983 */ /* 0x000f220000300800 */
[----:B------:R-:W-:-:S03]  /*5820*/  IMAD.MOV.U32 R151, RZ, RZ, R15 ;  /* 0x000000ffff977224 */ /* 0x000fc600078e000f */
[----:B------:R-:W4:Y:S04]  /*5830*/  LDL.LU R11, [R1+0x5f8] ;  /* 0x0005f800010b7983 */ /* 0x000f280000300800 */
[----:B------:R-:W4:Y:S04]  /*5840*/  LDL.LU R12, [R1+0x5f4] ;  /* 0x0005f400010c7983 */ /* 0x000f280000300800 */
[----:B------:R-:W4:Y:S04]  /*5850*/  LDL.LU R13, [R1+0x5f0] ;  /* 0x0005f000010d7983 */ /* 0x000f280000300800 */
[----:B------:R-:W4:Y:S04]  /*5860*/  LDL.LU R14, [R1+0x5ec] ;  /* 0x0005ec00010e7983 */ /* 0x000f280000300800 */
[----:B------:R-:W4:Y:S01]  /*5870*/  LDL.LU R15, [R1+0x5e8] ;  /* 0x0005e800010f7983 */ /* 0x000f220000300800 */
        /* <DEDUP_REMOVED lines=8> */
[----:B------:R-:W-:Y:S01]  /*5900*/  UIADD3 UR20, UR58, 0xc02, URZ ;  /* 0x00000c023a147890 */ /* 0x000fe2000fffe03f */
[----:B------:R-:W2:Y:S04]  /*5910*/  LDL.LU R112, [R1+0x40] ;  /* 0x0000400001707983 */ /* 0x000ea80000300800 */
[----:B------:R-:W2:Y:S04]  /*5920*/  LDL.LU R113, [R1+0x44] ;  /* 0x0000440001717983 */ /* 0x000ea80000300800 */
[----:B------:R-:W2:Y:S04]  /*5930*/  LDL.LU R114, [R1+0x48] ;  /* 0x0000480001727983 */ /* 0x000ea80000300800 */
[----:B------:R-:W2:Y:S04]  /*5940*/  LDL.LU R115, [R1+0x4c] ;  /* 0x00004c0001737983 */ /* 0x000ea80000300800 */
[----:B------:R-:W2:Y:S04]  /*5950*/  LDL.LU R116, [R1+0x50] ;  /* 0x0000500001747983 */ /* 0x000ea80000300800 */
[----:B0-----:R-:W2:Y:S04]  /*5960*/  LDL.LU.64 R208, [R1+0x220] ;  /* 0x0002200001d07983 */ /* 0x001ea80000300a00 */
[----:B-1----:R-:W2:Y:S04]  /*5970*/  LDL.LU.64 R210, [R1+0x228] ;  /* 0x0002280001d27983 */ /* 0x002ea80000300a00 */
[----:B------:R-:W2:Y:S04]  /*5980*/  LDL.LU.64 R212, [R1+0x230] ;  /* 0x0002300001d47983 */ /* 0x000ea80000300a00 */
[----:B------:R-:W2:Y:S01]  /*5990*/  LDL.LU.64 R214, [R1+0x238] ;  /* 0x0002380001d67983 */ /* 0x000ea20000300a00 */
[----:B----4-:R-:W-:-:S06]  /*59a0*/  WARPGROUP.ARRIVE ;  /* 0x00000000000079c5 */ /* 0x010fcc0000000000 */
[----:B------:R-:W-:Y:S01]  /*59b0*/  IGMMA.64x16x32.S8.S8 R8, gdesc[UR16], R8, gsb0 ;  /* 0x00600000100879f1 */ /* 0x000fe20008041008 */
[----:B------:R-:W-:Y:S01]  /*59c0*/  UMOV UR16, UR8 ;  /* 0x0000000800107c82 */ /* 0x000fe20008000000 */
[----:B------:R-:W-:Y:S01]  /*59d0*/  UMOV UR17, UR9 ;  /* 0x0000000900117c82 */ /* 0x000fe20008000000 */
[----:B------:R-:W-:Y:S01]  /*59e0*/  UMOV UR18, UR34 ;  /* 0x0000002200127c82 */ /* 0x000fe20008000000 */
[----:B------:R-:W-:Y:S01]  /*59f0*/  UMOV UR19, UR35 ;  /* 0x0000002300137c82 */ /* 0x000fe20008000000 */
[----:B------:R-:W-:Y:S02]  /*5a00*/  WARPGROUP.DEPBAR.LE gsb0, 0x0 ;  /* 0x00008000000079c5 */ /* 0x000fe40000010000 */
[----:B---3--:R-:W-:-:S06]  /*5a10*/  WARPGROUP.ARRIVE ;  /* 0x00000000000079c5 */ /* 0x008fcc0000000000 */
[----:B------:R-:W-:Y:S01]  /*5a20*/  IGMMA.64x16x32.S8.S8 R224, gdesc[UR16], R224, gsb0 ;  /* 0x0060000010e079f1 */ /* 0x000fe200080410e0 */
[----:B------:R-:W-:Y:S01]  /*5a30*/  UMOV UR16, UR8 ;  /* 0x0000000800107c82 */ /* 0x000fe20008000000 */
[----:B------:R-:W-:Y:S01]  /*5a40*/  UMOV UR17, UR9 ;  /* 0x0000000900117c82 */ /* 0x000fe20008000000 */
[----:B------:R-:W-:Y:S01]  /*5a50*/  UMOV UR18, UR46 ;  /* 0x0000002e00127c82 */ /* 0x000fe20008000000 */
[----:B------:R-:W-:Y:S01]  /*5a60*/  UMOV UR19, UR47 ;  /* 0x0000002f00137c82 */ /* 0x000fe20008000000 */
[----:B------:R-:W-:Y:S02]  /*5a70*/  WARPGROUP.DEPBAR.LE gsb0, 0x0 ;  /* 0x00008000000079c5 */ /* 0x000fe40000010000 */
[----:B--2---:R-:W-:-:S06]  /*5a80*/  WARPGROUP.ARRIVE ;  /* 0x00000000000079c5 */ /* 0x004fcc0000000000 */
        /* <DEDUP_REMOVED lines=21> */
[----:B------:R-:W-:Y:S03]  /*5be0*/  IGMMA.64x16x32.S8.S8 R96, gdesc[UR16], R96, gsb0 ;  /* 0x00600000106079f1 */ /* 0x000fe60008041060 */
[----:B------:R-:W-:Y:S02]  /*5bf0*/  WARPGROUP.DEPBAR.LE gsb0, 0x0 ;  /* 0x00008000000079c5 */ /* 0x000fe40000010000 */
[----:B------:R-:W-:-:S06]  /*5c00*/  WARPGROUP.ARRIVE ;  /* 0x00000000000079c5 */ /* 0x000fcc0000000000 */
[----:B------:R-:W-:Y:S03]  /*5c10*/  IGMMA.64x16x32.S8.S8 R64, gdesc[UR4], R64, gsb0 ;  /* 0x00600000044079f1 */ /* 0x000fe60008041040 */
[----:B------:R-:W-:Y:S02]  /*5c20*/  WARPGROUP.DEPBAR.LE gsb0, 0x0 ;  /* 0x00008000000079c5 */ /* 0x000fe40000010000 */
[----:B------:R-:W-:-:S06]  /*5c30*/  WARPGROUP.ARRIVE ;  /* 0x00000000000079c5 */ /* 0x000fcc0000000000 */
[----:B------:R-:W-:Y:S01]  /*5c40*/  IGMMA.64x16x32.S8.S8 R32, gdesc[UR12], R32, gsb0 ;  /* 0x006000000c2079f1 */ /* 0x000fe20008041020 */
[----:B------:R-:W-:Y:S01]  /*5c50*/  UMOV UR12, UR20 ;  /* 0x00000014000c7c82 */ /* 0x000fe20008000000 */
[----:B------:R-:W-:Y:S01]  /*5c60*/  UMOV UR13, 0x40000040 ;  /* 0x40000040000d7882 */ /* 0x000fe20000000000 */
        /* <DEDUP_REMOVED lines=33> */
[----:B------:R-:W-:Y:S02]  /*5e80*/  IMAD.MOV.U32 R117, RZ, RZ, R235 ;  /* 0x000000ffff757224 */ /* 0x000fe400078e00eb */
[----:B------:R-:W-:Y:S02]  /*5e90*/  IMAD.MOV.U32 R118, RZ, RZ, R234 ;  /* 0x000000ffff767224 */ /* 0x000fe400078e00ea */
[----:B------:R-:W-:Y:S01]  /*5ea0*/  IMAD.MOV.U32 R119, RZ, RZ, R23 ;  /* 0x000000ffff777224 */ /* 0x000fe200078e0017 */
[----:B------:R-:W-:Y:S01]  /*5eb0*/  UMOV UR20, UR12 ;  /* 0x0000000c00147c82 */ /* 0x000fe20008000000 */
[----:B------:R-:W-:Y:S01]  /*5ec0*/  UMOV UR21, UR13 ;  /* 0x0000000d00157c82 */ /* 0x000fe20008000000 */
[----:B------:R-:W-:-:S03]  /*5ed0*/  WARPGROUP.DEPBAR.LE gsb0, 0x0 ;  /* 0x00008000000079c5 */ /* 0x000fc60000010000 */
        /* <DEDUP_REMOVED lines=19> */
[----:B------:R-:W-:Y:S01]  /*6010*/  STL.64 [R1+0x40], R112 ;  /* 0x0000407001007387 */ /* 0x000fe20000100a00 */
[----:B------:R-:W-:-:S03]  /*6020*/  UIADD3 UR16, UR58, 0x4, URZ ;  /* 0x000000043a107890 */ /* 0x000fc6000fffe03f */
[----:B------:R-:W-:Y:S01]  /*6030*/  STL.64 [R1+0x48], R114 ;  /* 0x0000487201007387 */ /* 0x000fe20000100a00 */
[----:B------:R-:W-:-:S03]  /*6040*/  UIADD3 UR18, UR57, 0x4, URZ ;  /* 0x0000000439127890 */ /* 0x000fc6000fffe03f */
[----:B------:R-:W-:Y:S04]  /*6050*/  STL.64 [R1+0x50], R116 ;  /* 0x0000507401007387 */ /* 0x000fe80000100a00 */
[----:B------:R-:W-:Y:S04]  /*6060*/  STL.64 [R1+0x58], R118 ;  /* 0x0000587601007387 */ /* 0x000fe80000100a00 */
[----:B------:R0:W-:Y:S04]  /*6070*/  STL.64 [R1+0xc0], R144 ;  /* 0x0000c09001007387 */ /* 0x0001e80000100a00 */
[----:B------:R1:W-:Y:S04]  /*6080*/  STL.64 [R1+0xc8], R146 ;  /* 0x0000c89201007387 */ /* 0x0003e80000100a00 */
[----:B------:R2:W-:Y:S01]  /*6090*/  STL.64 [R1+0xd0], R148 ;  /* 0x0000d09401007387 */ /* 0x0005e20000100a00 */
[----:B------:R-:W-:-:S03]  /*60a0*/  UMOV UR8, UR16 ;  /* 0x0000001000087c82 */ /* 0x000fc60008000000 */
[----:B------:R3:W-:Y:S01]  /*60b0*/  STL.64 [R1+0xd8], R150 ;  /* 0x0000d89601007387 */ /* 0x0007e20000100a00 */
[----:B------:R-:W-:Y:S01]  /*60c0*/  UMOV UR9, 0x40000040 ;  /* 0x4000004000097882 */ /* 0x000fe20000000000 */
[----:B------:R-:W-:Y:S02]  /*60d0*/  UMOV UR10, UR18 ;  /* 0x00000012000a7c82 */ /* 0x000fe40008000000 */
[----:B0-----:R-:W4:Y:S01]  /*60e0*/  LDL.LU.64 R144, [R1+0x120] ;  /* 0x0001200001907983 */ /* 0x001f220000300a00 */
[----:B------:R-:W-:-:S03]  /*60f0*/  UMOV UR11, 0x40000040 ;  /* 0x40000040000b7882 */ /* 0x000fc60000000000 */
[----:B-1----:R-:W4:Y:S04]  /*6100*/  LDL.LU.64 R146, [R1+0x128] ;  /* 0x0001280001927983 */ /* 0x002f280000300a00 */
[----:B--2---:R-:W4:Y:S04]  /*6110*/  LDL.LU.64 R148, [R1+0x130] ;  /* 0x0001300001947983 */ /* 0x004f280000300a00 */
[----:B---3--:R-:W4:Y:S01]  /*6120*/  LDL.LU.64 R150, [R1+0x138] ;  /* 0x0001380001967983 */ /* 0x008f220000300a00 */
[----:B------:R-:W-:Y:S02]  /*6130*/  WARPGROUP.DEPBAR.LE gsb0, 0x0 ;  /* 0x00008000000079c5 */ /* 0x000fe40000010000 */
[----:B------:R-:W-:-:S06]  /*6140*/  WARPGROUP.ARRIVE ;  /* 0x00000000000079c5 */ /* 0x000fcc0000000000 */
[----:B------:R-:W-:Y:S01]  /*6150*/  IGMMA.64x16x32.S8.S8 R208, gdesc[UR8], R208, gsb0 ;  /* 0x0060000008d079f1 */ /* 0x000fe200080410d0 */
[----:B------:R-:W-:Y:S04]  /*6160*/  STL.64 [R1+0x140], R80 ;  /* 0x0001405001007387 */ /* 0x000fe80000100a00 */
[----:B------:R-:W-:Y:S04]  /*6170*/  STL.64 [R1+0x148], R82 ;  /* 0x0001485201007387 */ /* 0x000fe80000100a00 */
[----:B------:R-:W-:Y:S04]  /*6180*/  STL.64 [R1+0x150], R84 ;  /* 0x0001505401007387 */ /* 0x000fe80000100a00 */
[----:B------:R0:W-:Y:S04]  /*6190*/  STL.64 [R1+0x158], R86 ;  /* 0x0001585601007387 */ /* 0x0001e80000100a00 */
[----:B0-----:R-:W2:Y:S04]  /*61a0*/  LDL.LU.64 R86, [R1+0x5e0] ;  /* 0x0005e00001567983 */ /* 0x001ea80000300a00 */
[----:B------:R-:W2:Y:S04]  /*61b0*/  LDL.LU.64 R84, [R1+0x5d8] ;  /* 0x0005d80001547983 */ /* 0x000ea80000300a00 */
[----:B------:R-:W2:Y:S04]  /*61c0*/  LDL.LU.64 R82, [R1+0x5d0] ;  /* 0x0005d00001527983 */ /* 0x000ea80000300a00 */
[----:B------:R-:W2:Y:S04]  /*61d0*/  LDL.LU.64 R80, [R1+0x5c8] ;  /* 0x0005c80001507983 */ /* 0x000ea80000300a00 */
[----:B------:R0:W-:Y:S04]  /*61e0*/  STL.64 [R1+0x1c0], R176 ;  /* 0x0001c0b001007387 */ /* 0x0001e80000100a00 */
[----:B------:R1:W-:Y:S04]  /*61f0*/  STL.64 [R1+0x1c8], R178 ;  /* 0x0001c8b201007387 */ /* 0x0003e80000100a00 */
[----:B------:R3:W-:Y:S01]  /*6200*/  STL.64 [R1+0x1d0], R180 ;  /* 0x0001d0b401007387 */ /* 0x0007e20000100a00 */
[----:B------:R-:W-:-:S03]  /*6210*/  WARPGROUP.DEPBAR.LE gsb0, 0x0 ;  /* 0x00008000000079c5 */ /* 0x000fc60000010000 */
[----:B------:R3:W-:Y:S04]  /*6220*/  STL.64 [R1+0x1d8], R182 ;  /* 0x0001d8b601007387 */ /* 0x0007e80000100a00 */
[----:B------:R3:W-:Y:S04]  /*6230*/  STL.64 [R1+0x220], R208 ;  /* 0x000220d001007387 */ /* 0x0007e80000100a00 */
[----:B------:R3:W-:Y:S04]  /*6240*/  STL.64 [R1+0x228], R210 ;  /* 0x000228d201007387 */ /* 0x0007e80000100a00 */
[----:B------:R3:W-:Y:S04]  /*6250*/  STL [R1+0x230], R212 ;  /* 0x000230d401007387 */ /* 0x0007e80000100800 */
[----:B0-----:R-:W2:Y:S04]  /*6260*/  LDL.LU.64 R176, [R1+0xa0] ;  /* 0x0000a00001b07983 */ /* 0x001ea80000300a00 */
[----:B-1----:R-:W2:Y:S04]  /*6270*/  LDL.LU.64 R178, [R1+0xa8] ;  /* 0x0000a80001b27983 */ /* 0x002ea80000300a00 */
[----:B---3--:R-:W2:Y:S04]  /*6280*/  LDL.LU.64 R180, [R1+0xb0] ;  /* 0x0000b00001b47983 */ /* 0x008ea80000300a00 */
[----:B------:R-:W2:Y:S01]  /*6290*/  LDL.LU.64 R182, [R1+0xb8] ;  /* 0x0000b80001b67983 */ /* 0x000ea20000300a00 */
[----:B------:R-:W-:-:S03]  /*62a0*/  IMAD.MOV.U32 R235, RZ, RZ, R213 ;  /* 0x000000ffffeb7224 */ /* 0x000fc600078e00d5 */
[----:B------:R-:W3:Y:S01]  /*62b0*/  LDL.LU.64 R208, [R1+0x20] ;  /* 0x0000200001d07983 */ /* 0x000ee20000300a00 */
[----:B------:R-:W-:Y:S02]  /*62c0*/  IMAD.MOV.U32 R234, RZ, RZ, R214 ;  /* 0x000000ffffea7224 */ /* 0x000fe400078e00d6 */
[----:B------:R-:W-:Y:S01]  /*62d0*/  IMAD.MOV.U32 R23, RZ, RZ, R215 ;  /* 0x000000ffff177224 */ /* 0x000fe200078e00d7 */
[----:B------:R-:W3:Y:S04]  /*62e0*/  LDL.LU.64 R210, [R1+0x28] ;  /* 0x0000280001d27983 */ /* 0x000ee80000300a00 */
[----:B------:R-:W3:Y:S04]  /*62f0*/  LDL.LU.64 R212, [R1+0x30] ;  /* 0x0000300001d47983 */ /* 0x000ee80000300a00 */
[----:B------:R-:W3:Y:S01]  /*6300*/  LDL.LU.64 R214, [R1+0x38] ;  /* 0x0000380001d67983 */ /* 0x000ee20000300a00 */
[----:B------:R-:W-:Y:S01]  /*6310*/  IMAD.MOV.U32 R112, RZ, RZ, R22 ;  /* 0x000000ffff707224 */ /* 0x000fe200078e0016 */
[----:B------:R-:W-:Y:S01]  /*6320*/  MOV R119, R0 ;  /* 0x0000000000777202 */ /* 0x000fe20000000f00 */
[----:B------:R-:W-:-:S02]  /*6330*/  IMAD.MOV.U32 R113, RZ, RZ, R19 ;  /* 0x000000ffff717224 */ /* 0x000fc400078e0013 */
[----:B------:R-:W-:Y:S02]  /*6340*/  IMAD.MOV.U32 R114, RZ, RZ, R18 ;  /* 0x000000ffff727224 */ /* 0x000fe400078e0012 */
[----:B------:R-:W-:Y:S02]  /*6350*/  IMAD.MOV.U32 R115, RZ, RZ, R17 ;  /* 0x000000ffff737224 */ /* 0x000fe400078e0011 */
[----:B------:R-:W-:Y:S02]  /*6360*/  IMAD.MOV.U32 R116, RZ, RZ, R16 ;  /* 0x000000ffff747224 */ /* 0x000fe400078e0010 */
[----:B------:R-:W-:Y:S02]  /*6370*/  IMAD.MOV.U32 R117, RZ, RZ, R4 ;  /* 0x000000ffff757224 */ /* 0x000fe400078e0004 */
[----:B------:R-:W-:Y:S01]  /*6380*/  IMAD.MOV.U32 R118, RZ, RZ, R2 ;  /* 0x000000ffff767224 */ /* 0x000fe200078e0002 */
[----:B------:R-:W-:-:S05]  /*6390*/  UIADD3 UR50, UR57, 0x84, URZ ;  /* 0x0000008439327890 */ /* 0x000fca000fffe03f */
[----:B------:R-:W-:Y:S01]  /*63a0*/  WARPGROUP.ARRIVE ;  /* 0x00000000000079c5 */ /* 0x000fe20000000000 */
[----:B------:R-:W-:Y:S01]  /*63b0*/  UMOV UR48, UR8 ;  /* 0x0000000800307c82 */ /* 0x000fe20008000000 */
[----:B------:R-:W-:Y:S01]  /*63c0*/  UMOV UR49, UR9 ;  /* 0x0000000900317c82 */ /* 0x000fe20008000000 */
[----:B------:R-:W-:-:S03]  /*63d0*/  UMOV UR51, 0x40000040 ;  /* 0x4000004000337882 */ /* 0x000fc60000000000 */
[----:B------:R-:W-:Y:S01]  /*63e0*/  IGMMA.64x16x32.S8.S8 R112, gdesc[UR48], R112, gsb0 ;  /* 0x00600000307079f1 */ /* 0x000fe20008041070 */
[----:B------:R-:W-:Y:S01]  /*63f0*/  UIADD3 UR6, UR57, 0x104, URZ ;  /* 0x0000010439067890 */ /* 0x000fe2000fffe03f */
[----:B------:R-:W-:Y:S01]  /*6400*/  UMOV UR16, UR8 ;  /* 0x0000000800107c82 */ /* 0x000fe20008000000 */
[----:B------:R-:W-:Y:S01]  /*6410*/  UMOV UR17, UR9 ;  /* 0x0000000900117c82 */ /* 0x000fe20008000000 */
[----:B------:R-:W-:-:S04]  /*6420*/  UMOV UR19, 0x40000040 ;  /* 0x4000004000137882 */ /* 0x000fc80000000000 */
[----:B------:R-:W-:Y:S01]  /*6430*/  UMOV UR18, UR6 ;  /* 0x0000000600127c82 */ /* 0x000fe20008000000 */
[----:B------:R-:W-:Y:S02]  /*6440*/  WARPGROUP.DEPBAR.LE gsb0, 0x0 ;  /* 0x00008000000079c5 */ /* 0x000fe40000010000 */
[----:B------:R-:W-:Y:S01]  /*6450*/  UIADD3 UR34, UR57, 0x184, URZ ;  /* 0x0000018439227890 */ /* 0x000fe2000fffe03f */
[----:B------:R-:W-:Y:S01]  /*6460*/  UMOV UR32, UR8 ;  /* 0x0000000800207c82 */ /* 0x000fe20008000000 */
[----:B------:R-:W-:Y:S01]  /*6470*/  UMOV UR33, UR9 ;  /* 0x0000000900217c82 */ /* 0x000fe20008000000 */
[----:B------:R-:W-:Y:S01]  /*6480*/  UMOV UR35, 0x40000040 ;  /* 0x4000004000237882 */ /* 0x000fe20000000000 */
[----:B----4-:R-:W-:-:S06]  /*6490*/  WARPGROUP.ARRIVE ;  /* 0x00000000000079c5 */ /* 0x010fcc0000000000 */
[----:B------:R-:W-:Y:S03]  /*64a0*/  IGMMA.64x16x32.S8.S8 R144, gdesc[UR16], R144, gsb0 ;  /* 0x00600000109079f1 */ /* 0x000fe60008041090 */
[----:B------:R-:W-:Y:S02]  /*64b0*/  WARPGROUP.DEPBAR.LE gsb0, 0x0 ;  /* 0x00008000000079c5 */ /* 0x000fe40000010000 */
[----:B--2---:R-:W-:-:S06]  /*64c0*/  WARPGROUP.ARRIVE ;  /* 0x00000000000079c5 */ /* 0x004fcc0000000000 */
[----:B------:R-:W-:Y:S01]  /*64d0*/  IGMMA.64x16x32.S8.S8 R176, gdesc[UR32], R176, gsb0 ;  /* 0x0060000020b079f1 */ /* 0x000fe200080410b0 */
[----:B------:R-:W-:Y:S01]  /*64e0*/  UIADD3 UR30, UR57, 0x204, URZ ;  /* 0x00000204391e7890 */ /* 0x000fe2000fffe03f */
[----:B------:R-:W-:Y:S01]  /*64f0*/  UMOV UR28, UR8 ;  /* 0x00000008001c7c82 */ /* 0x000fe20008000000 */
[----:B------:R-:W-:Y:S01]  /*6500*/  UMOV UR29, UR9 ;  /* 0x00000009001d7c82 */ /* 0x000fe20008000000 */
[----:B------:R-:W-:Y:S01]  /*6510*/  UMOV UR31, 0x40000040 ;  /* 0x40000040001f7882 */ /* 0x000fe20000000000 */
[----:B------:R-:W-:Y:S04]  /*6520*/  STL [R1+0x520], R23 ;  /* 0x0005201701007387 */ /* 0x000fe80000100800 */
[----:B------:R-:W-:Y:S04]  /*6530*/  STL [R1+0x51c], R234 ;  /* 0x00051cea01007387 */ /* 0x000fe80000100800 */
[----:B------:R-:W-:Y:S04]  /*6540*/  STL [R1+0x518], R235 ;  /* 0x000518eb01007387 */ /* 0x000fe80000100800 */
[----:B------:R-:W-:Y:S01]  /*6550*/  STL.64 [R1+0x1a0], R112 ;  /* 0x0001a07001007387 */ /* 0x000fe20000100a00 */
[----:B------:R-:W-:-:S02]  /*6560*/  WARPGROUP.DEPBAR.LE gsb0, 0x0 ;  /* 0x00008000000079c5 */ /* 0x000fc40000010000 */
[----:B---3--:R-:W-:-:S06]  /*6570*/  WARPGROUP.ARRIVE ;  /* 0x00000000000079c5 */ /* 0x008fcc0000000000 */
[----:B------:R-:W-:Y:S01]  /*6580*/  IGMMA.64x16x32.S8.S8 R208, gdesc[UR28], R208, gsb0 ;  /* 0x006000001cd079f1 */ /* 0x000fe200080410d0 */
[----:B------:R-:W-:Y:S04]  /*6590*/  STL.64 [R1+0x1a8], R114 ;  /* 0x0001a87201007387 */ /* 0x000fe80000100a00 */
[----:B------:R-:W-:Y:S04]  /*65a0*/  STL.64 [R1+0x1b0], R116 ;  /* 0x0001b07401007387 */ /* 0x000fe80000100a00 */
[----:B------:R0:W-:Y:S01]  /*65b0*/  STL.64 [R1+0x1b8], R118 ;  /* 0x0001b87601007387 */ /* 0x0001e20000100a00 */
[----:B------:R-:W-:-:S02]  /*65c0*/  IMAD.MOV.U32 R2, RZ, RZ, R150 ;  /* 0x000000ffff027224 */ /* 0x000fc400078e0096 */
[----:B------:R-:W-:Y:S02]  /*65d0*/  IMAD.MOV.U32 R0, RZ, RZ, R151 ;  /* 0x000000ffff007224 */ /* 0x000fe400078e0097 */
[----:B------:R-:W-:Y:S02]  /*65e0*/  IMAD.MOV.U32 R16, RZ, RZ, R148 ;  /* 0x000000ffff107224 */ /* 0x000fe400078e0094 */
[----:B------:R-:W-:Y:S01]  /*65f0*/  IMAD.MOV.U32 R4, RZ, RZ, R149 ;  /* 0x000000ffff047224 */ /* 0x000fe200078e0095 */
[----:B0-----:R-:W2:Y:S04]  /*6600*/  LDL.LU.64 R118, [R1+0x5c0] ;  /* 0x0005c00001767983 */ /* 0x001ea80000300a00 */
[----:B------:R-:W2:Y:S01]  /*6610*/  LDL.LU.64 R116, [R1+0x5b8] ;  /* 0x0005b80001747983 */ /* 0x000ea20000300a00 */
[----:B------:R-:W-:-:S03]  /*6620*/  IMAD.MOV.U32 R18, RZ, RZ, R146 ;  /* 0x000000ffff127224 */ /* 0x000fc600078e0092 */
[----:B------:R-:W2:Y:S01]  /*6630*/  LDL.LU.64 R114, [R1+0x5b0] ;  /* 0x0005b00001727983 */ /* 0x000ea20000300a00 */
[----:B------:R-:W-:-:S03]  /*6640*/  IMAD.MOV.U32 R17, RZ, RZ, R147 ;  /* 0x000000ffff117224 */ /* 0x000fc600078e0093 */
[----:B------:R-:W2:Y:S01]  /*6650*/  LDL.LU.64 R112, [R1+0x5a8] ;  /* 0x0005a80001707983 */ /* 0x000ea20000300a00 */
[----:B------:R-:W-:-:S03]  /*6660*/  IMAD.MOV.U32 R22, RZ, RZ, R144 ;  /* 0x000000ffff167224 */ /* 0x000fc600078e0090 */
[----:B------:R-:W3:Y:S01]  /*6670*/  LDL.LU.64 R150, [R1+0x5a0] ;  /* 0x0005a00001967983 */ /* 0x000ee20000300a00 */
[----:B------:R-:W-:-:S03]  /*6680*/  IMAD.MOV.U32 R19, RZ, RZ, R145 ;  /* 0x000000ffff137224 */ /* 0x000fc600078e0091 */
[----:B------:R-:W3:Y:S04]  /*6690*/  LDL.LU.64 R148, [R1+0x598] ;  /* 0x0005980001947983 */ /* 0x000ee80000300a00 */
[----:B------:R-:W3:Y:S04]  /*66a0*/  LDL.LU.64 R146, [R1+0x590] ;  /* 0x0005900001927983 */ /* 0x000ee80000300a00 */
[----:B------:R-:W3:Y:S04]  /*66b0*/  LDL.LU.64 R144, [R1+0x588] ;  /* 0x0005880001907983 */ /* 0x000ee80000300a00 */
[----:B------:R-:W-:Y:S04]  /*66c0*/  STL [R1+0x540], R0 ;  /* 0x0005400001007387 */ /* 0x000fe80000100800 */
[----:B------:R-:W-:Y:S04]  /*66d0*/  STL [R1+0x53c], R2 ;  /* 0x00053c0201007387 */ /* 0x000fe80000100800 */
[----:B------:R-:W-:Y:S04]  /*66e0*/  STL [R1+0x538], R4 ;  /* 0x0005380401007387 */ /* 0x000fe80000100800 */
[----:B------:R-:W-:Y:S04]  /*66f0*/  STL [R1+0x534], R16 ;  /* 0x0005341001007387 */ /* 0x000fe80000100800 */
[----:B------:R-:W-:Y:S04]  /*6700*/  STL [R1+0x530], R17 ;  /* 0x0005301101007387 */ /* 0x000fe80000100800 */
[----:B------:R-:W-:Y:S04]  /*6710*/  STL [R1+0x52c], R18 ;  /* 0x00052c1201007387 */ /* 0x000fe80000100800 */
[----:B------:R0:W-:Y:S01]  /*6720*/  STL [R1+0x528], R19 ;  /* 0x0005281301007387 */ /* 0x0001e20000100800 */
[----:B------:R-:W-:-:S03]  /*6730*/  IMAD.MOV.U32 R234, RZ, RZ, R182 ;  /* 0x000000ffffea7224 */ /* 0x000fc600078e00b6 */
[----:B------:R1:W-:Y:S01]  /*6740*/  STL [R1+0x524], R22 ;  /* 0x0005241601007387 */ /* 0x0003e20000100800 */
[----:B------:R-:W-:-:S03]  /*6750*/  IMAD.MOV.U32 R235, RZ, RZ, R183 ;  /* 0x000000ffffeb7224 */ /* 0x000fc600078e00b7 */
[----:B------:R-:W-:Y:S01]  /*6760*/  STL.64 [R1+0xa0], R176 ;  /* 0x0000a0b001007387 */ /* 0x000fe20000100a00 */
[----:B------:R-:W-:-:S03]  /*6770*/  IMAD.MOV.U32 R23, RZ, RZ, R181 ;  /* 0x000000ffff177224 */ /* 0x000fc600078e00b5 */
[----:B------:R-:W-:Y:S04]  /*6780*/  STL.64 [R1+0xa8], R178 ;  /* 0x0000a8b201007387 */ /* 0x000fe80000100a00 */
[----:B------:R4:W-:Y:S01]  /*6790*/  STL [R1+0xb0], R180 ;  /* 0x0000b0b401007387 */ /* 0x0009e20000100800 */
[----:B------:R-:W-:-:S03]  /*67a0*/  WARPGROUP.DEPBAR.LE gsb0, 0x0 ;  /* 0x00008000000079c5 */ /* 0x000fc60000010000 */
[----:B------:R-:W2:Y:S01]  /*67b0*/  LDL.LU.64 R182, [R1+0x580] ;  /* 0x0005800001b67983 */ /* 0x000ea20000300a00 */
[----:B0-----:R-:W-:Y:S02]  /*67c0*/  IMAD.MOV.U32 R19, RZ, RZ, R214 ;  /* 0x000000ffff137224 */ /* 0x001fe400078e00d6 */
[----:B-1----:R-:W-:Y:S01]  /*67d0*/  IMAD.MOV.U32 R22, RZ, RZ, R215 ;  /* 0x000000ffff167224 */ /* 0x002fe200078e00d7 */
[----:B----4-:R-:W2:Y:S01]  /*67e0*/  LDL.LU.64 R180, [R1+0x578] ;  /* 0x0005780001b47983 */ /* 0x010ea20000300a00 */
[----:B------:R-:W-:-:S03]  /*67f0*/  IMAD.MOV.U32 R17, RZ, RZ, R212 ;  /* 0x000000ffff117224 */ /* 0x000fc600078e00d4 */
[----:B------:R-:W2:Y:S01]  /*6800*/  LDL.LU.64 R178, [R1+0x570] ;  /* 0x0005700001b27983 */ /* 0x000ea20000300a00 */
[----:B------:R-:W-:Y:S01]  /*6810*/  IMAD.MOV.U32 R18, RZ, RZ, R213 ;  /* 0x000000ffff127224 */ /* 0x000fe200078e00d5 */
[----:B------:R-:W-:Y:S02]  /*6820*/  MOV R16, R211 ;  /* 0x000000d300107202 */ /* 0x000fe40000000f00 */
[----:B------:R-:W2:Y:S01]  /*6830*/  LDL.LU.64 R176, [R1+0x568] ;  /* 0x0005680001b07983 */ /* 0x000ea20000300a00 */
[----:B------:R-:W-:-:S03]  /*6840*/  IMAD.MOV.U32 R4, RZ, RZ, R210 ;  /* 0x000000ffff047224 */ /* 0x000fc600078e00d2 */
[----:B------:R-:W4:Y:S01]  /*6850*/  LDL.LU.64 R214, [R1+0x560] ;  /* 0x0005600001d67983 */ /* 0x000f220000300a00 */
[----:B------:R-:W-:Y:S02]  /*6860*/  IMAD.MOV.U32 R0, RZ, RZ, R208 ;  /* 0x000000ffff007224 */ /* 0x000fe400078e00d0 */
[----:B------:R-:W-:Y:S01]  /*6870*/  IMAD.MOV.U32 R2, RZ, RZ, R209 ;  /* 0x000000ffff027224 */ /* 0x000fe200078e00d1 */
[----:B------:R-:W4:Y:S04]  /*6880*/  LDL.LU.64 R212, [R1+0x558] ;  /* 0x0005580001d47983 */ /* 0x000f280000300a00 */
[----:B------:R-:W4:Y:S04]  /*6890*/  LDL.LU.64 R210, [R1+0x550] ;  /* 0x0005500001d27983 */ /* 0x000f280000300a00 */
[----:B------:R-:W4:Y:S01]  /*68a0*/  LDL.LU.64 R208, [R1+0x548] ;  /* 0x0005480001d07983 */ /* 0x000f220000300a00 */
        /* <DEDUP_REMOVED lines=24> */
[----:B------:R-:W-:Y:S03]  /*6a30*/  IGMMA.64x16x32.S8.S8 R176, gdesc[UR20], R176, gsb0 ;  /* 0x0060000014b079f1 */ /* 0x000fe600080410b0 */
[----:B------:R-:W-:Y:S02]  /*6a40*/  WARPGROUP.DEPBAR.LE gsb0, 0x0 ;  /* 0x00008000000079c5 */ /* 0x000fe40000010000 */
[----:B---3--:R-:W-:-:S06]  /*6a50*/  WARPGROUP.ARRIVE ;  /* 0x00000000000079c5 */ /* 0x008fcc0000000000 */
[----:B------:R-:W-:Y:S03]  /*6a60*/  IGMMA.64x16x32.S8.S8 R144, gdesc[UR24], R144, gsb0 ;  /* 0x00600000189079f1 */ /* 0x000fe60008041090 */
[----:B------:R-:W-:Y:S02]  /*6a70*/  WARPGROUP.DEPBAR.LE gsb0, 0x0 ;  /* 0x00008000000079c5 */ /* 0x000fe40000010000 */
[----:B------:R-:W-:-:S06]  /*6a80*/  WARPGROUP.ARRIVE ;  /* 0x00000000000079c5 */ /* 0x000fcc0000000000 */
[----:B------:R-:W-:Y:S03]  /*6a90*/  IGMMA.64x16x32.S8.S8 R112, gdesc[UR4], R112, gsb0 ;  /* 0x00600000047079f1 */ /* 0x000fe60008041070 */
[----:B------:R-:W-:Y:S02]  /*6aa0*/  WARPGROUP.DEPBAR.LE gsb0, 0x0 ;  /* 0x00008000000079c5 */ /* 0x000fe40000010000 */
[----:B------:R-:W-:-:S06]  /*6ab0*/  WARPGROUP.ARRIVE ;  /* 0x00000000000079c5 */ /* 0x000fcc0000000000 */
[----:B------:R-:W-:Y:S01]  /*6ac0*/  IGMMA.64x16x32.S8.S8 R80, gdesc[UR12], R80, gsb0 ;  /* 0x006000000c5079f1 */ /* 0x000fe20008041050 */
[----:B------:R-:W-:Y:S01]  /*6ad0*/  UIADD3 UR46, UR57, 0x504, URZ ;  /* 0x00000504392e7890 */ /* 0x000fe2000fffe03f */
[----:B------:R-:W-:Y:S01]  /*6ae0*/  UMOV UR44, UR8 ;  /* 0x00000008002c7c82 */ /* 0x000fe20008000000 */
[----:B------:R-:W-:Y:S01]  /*6af0*/  UMOV UR45, UR9 ;  /* 0x00000009002d7c82 */ /* 0x000fe20008000000 */
[----:B------:R-:W-:Y:S01]  /*6b00*/  UMOV UR47, 0x40000040 ;  /* 0x40000040002f7882 */ /* 0x000fe20000000000 */
        /* <DEDUP_REMOVED lines=26> */
[----:B------:R-:W-:Y:S04]  /*6cb0*/  STL.64 [R1+0x4f0], R214 ;  /* 0x0004f0d601007387 */ /* 0x000fe80000100a00 */
[----:B------:R-:W-:Y:S04]  /*6cc0*/  STL.64 [R1+0x4e8], R212 ;  /* 0x0004e8d401007387 */ /* 0x000fe80000100a00 */
[----:B------:R-:W-:Y:S01]  /*6cd0*/  STL.64 [R1+0x4e0], R210 ;  /* 0x0004e0d201007387 */ /* 0x000fe20000100a00 */
[----:B------:R-:W-:-:S02]  /*6ce0*/  WARPGROUP.DEPBAR.LE gsb0, 0x0 ;  /* 0x00008000000079c5 */ /* 0x000fc40000010000 */
[----:B------:R-:W-:-:S06]  /*6cf0*/  WARPGROUP.ARRIVE ;  /* 0x00000000000079c5 */ /* 0x000fcc0000000000 */
[----:B------:R-:W-:Y:S01]  /*6d00*/  IGMMA.64x16x32.S8.S8 R168, gdesc[UR20], R168, gsb0 ;  /* 0x0060000014a879f1 */ /* 0x000fe200080410a8 */
[----:B------:R-:W-:Y:S04]  /*6d10*/  STL.64 [R1+0x4d8], R208 ;  /* 0x0004d8d001007387 */ /* 0x000fe80000100a00 */
[----:B------:R-:W-:Y:S04]  /*6d20*/  STL [R1+0x4d4], R180 ;  /* 0x0004d4b401007387 */ /* 0x000fe80000100800 */
[----:B------:R-:W-:Y:S04]  /*6d30*/  STL [R1+0x4d0], R181 ;  /* 0x0004d0b501007387 */ /* 0x000fe80000100800 */
[----:B------:R-:W-:Y:S04]  /*6d40*/  STL [R1+0x4cc], R182 ;  /* 0x0004ccb601007387 */ /* 0x000fe80000100800 */
[----:B------:R-:W-:Y:S04]  /*6d50*/  STL [R1+0x4c8], R183 ;  /* 0x0004c8b701007387 */ /* 0x000fe80000100800 */
[----:B------:R-:W-:Y:S04]  /*6d60*/  STL [R1+0x4c4], R144 ;  /* 0x0004c49001007387 */ /* 0x000fe80000100800 */
[----:B------:R0:W-:Y:S04]  /*6d70*/  STL [R1+0x4c0], R145 ;  /* 0x0004c09101007387 */ /* 0x0001e80000100800 */
[----:B------:R-:W-:Y:S04]  /*6d80*/  STL [R1+0x4bc], R146 ;  /* 0x0004bc9201007387 */ /* 0x000fe80000100800 */
[----:B------:R1:W-:Y:S04]  /*6d90*/  STL [R1+0x4b8], R147 ;  /* 0x0004b89301007387 */ /* 0x0003e80000100800 */
[----:B------:R-:W-:Y:S04]  /*6da0*/  STL [R1+0x4b4], R148 ;  /* 0x0004b49401007387 */ /* 0x000fe80000100800 */
[----:B------:R2:W-:Y:S04]  /*6db0*/  STL [R1+0x4b0], R149 ;  /* 0x0004b09501007387 */ /* 0x0005e80000100800 */
[----:B------:R-:W-:Y:S04]  /*6dc0*/  STL [R1+0x4ac], R150 ;  /* 0x0004ac9601007387 */ /* 0x000fe80000100800 */
[----:B------:R3:W-:Y:S04]  /*6dd0*/  STL [R1+0x4a8], R151 ;  /* 0x0004a89701007387 */ /* 0x0007e80000100800 */
[----:B0-----:R-:W4:Y:S04]  /*6de0*/  LDL.LU.64 R144, [R1+0x100] ;  /* 0x0001000001907983 */ /* 0x001f280000300a00 */
[----:B-1----:R-:W4:Y:S04]  /*6df0*/  LDL.LU.64 R146, [R1+0x108] ;  /* 0x0001080001927983 */ /* 0x002f280000300a00 */
[----:B--2---:R-:W4:Y:S04]  /*6e00*/  LDL.LU.64 R148, [R1+0x110] ;  /* 0x0001100001947983 */ /* 0x004f280000300a00 */
[----:B---3--:R-:W4:Y:S04]  /*6e10*/  LDL.LU.64 R150, [R1+0x118] ;  /* 0x0001180001967983 */ /* 0x008f280000300a00 */
[----:B------:R-:W-:Y:S01]  /*6e20*/  STL [R1+0x4a4], R112 ;  /* 0x0004a47001007387 */ /* 0x000fe20000100800 */
[----:B------:R-:W-:-:S03]  /*6e30*/  WARPGROUP.DEPBAR.LE gsb0, 0x0 ;  /* 0x00008000000079c5 */ /* 0x000fc60000010000 */
[----:B------:R0:W-:Y:S01]  /*6e40*/  STL [R1+0x4a0], R113 ;  /* 0x0004a07101007387 */ /* 0x0001e20000100800 */
[----:B------:R-:W-:-:S03]  /*6e50*/  WARPGROUP.ARRIVE ;  /* 0x00000000000079c5 */ /* 0x000fc60000000000 */
[----:B------:R-:W-:Y:S04]  /*6e60*/  STL [R1+0x49c], R114 ;  /* 0x00049c7201007387 */ /* 0x000fe80000100800 */
[----:B------:R1:W-:Y:S04]  /*6e70*/  STL [R1+0x498], R115 ;  /* 0x0004987301007387 */ /* 0x0003e80000100800 */
[----:B------:R-:W-:Y:S04]  /*6e80*/  STL [R1+0x494], R116 ;  /* 0x0004947401007387 */ /* 0x000fe80000100800 */
[----:B------:R2:W-:Y:S01]  /*6e90*/  STL [R1+0x490], R117 ;  /* 0x0004907501007387 */ /* 0x0005e20000100800 */
[----:B------:R-:W-:-:S03]  /*6ea0*/  UMOV UR40, UR44 ;  /* 0x0000002c00287c82 */ /* 0x000fc60008000000 */
[----:B------:R-:W-:Y:S01]  /*6eb0*/  STL [R1+0x48c], R118 ;  /* 0x00048c7601007387 */ /* 0x000fe20000100800 */
[----:B------:R-:W-:Y:S02]  /*6ec0*/  UMOV UR41, UR45 ;  /* 0x0000002d00297c82 */ /* 0x000fe40008000000 */
[----:B------:R-:W-:Y:S01]  /*6ed0*/  IGMMA.64x16x32.S8.S8 R200, gdesc[UR40], R200, gsb0 ;  /* 0x0060000028c879f1 */ /* 0x000fe200080410c8 */
[----:B------:R3:W-:Y:S04]  /*6ee0*/  STL [R1+0x488], R119 ;  /* 0x0004887701007387 */ /* 0x0007e80000100800 */
[----:B0-----:R-:W4:Y:S04]  /*6ef0*/  LDL.LU.64 R112, [R1+0x80] ;  /* 0x0000800001707983 */ /* 0x001f280000300a00 */
[----:B-1----:R-:W4:Y:S04]  /*6f00*/  LDL.LU.64 R114, [R1+0x88] ;  /* 0x0000880001727983 */ /* 0x002f280000300a00 */
[----:B--2---:R-:W4:Y:S04]  /*6f10*/  LDL.LU.64 R116, [R1+0x90] ;  /* 0x0000900001747983 */ /* 0x004f280000300a00 */
[----:B---3--:R-:W4:Y:S01]  /*6f20*/  LDL.LU.64 R118, [R1+0x98] ;  /* 0x0000980001767983 */ /* 0x008f220000300a00 */
        /* <DEDUP_REMOVED lines=8> */
[----:B------:R-:W-:Y:S01]  /*6fb0*/  UMOV UR28, UR44 ;  /* 0x0000002c001c7c82 */ /* 0x000fe20008000000 */
[----:B------:R-:W-:Y:S01]  /*6fc0*/  UMOV UR29, UR45 ;  /* 0x0000002d001d7c82 */ /* 0x000fe20008000000 */
[----:B------:R-:W-:Y:S04]  /*6fd0*/  STL [R1+0x404], R80 ;  /* 0x0004045001007387 */ /* 0x000fe80000100800 */
[----:B------:R-:W-:Y:S01]  /*6fe0*/  STL [R1+0x400], R81 ;  /* 0x0004005101007387 */ /* 0x000fe20000100800 */
[----:B------:R-:W-:Y:S02]  /*6ff0*/  WARPGROUP.DEPBAR.LE gsb0, 0x0 ;  /* 0x00008000000079c5 */ /* 0x000fe40000010000 */
[----:B------:R-:W-:-:S06]  /*7000*/  WARPGROUP.ARRIVE ;  /* 0x00000000000079c5 */ /* 0x000fcc0000000000 */
[----:B------:R-:W-:Y:S01]  /*7010*/  IGMMA.64x16x32.S8.S8 R208, gdesc[UR28], R208, gsb0 ;  /* 0x006000001cd079f1 */ /* 0x000fe200080410d0 */
[----:B------:R-:W-:Y:S04]  /*7020*/  STL [R1+0x3fc], R82 ;  /* 0x0003fc5201007387 */ /* 0x000fe80000100800 */
        /* <DEDUP_REMOVED lines=41> */
[----:B------:R-:W-:Y:S01]  /*72c0*/  STL.64 [R1+0x510], R178 ;  /* 0x000510b201007387 */ /* 0x000fe20000100a00 */
[----:B------:R-:W-:-:S03]  /*72d0*/  WARPGROUP.DEPBAR.LE gsb0, 0x0 ;  /* 0x00008000000079c5 */ /* 0x000fc60000010000 */
[----:B------:R-:W-:Y:S04]  /*72e0*/  STL.64 [R1+0x508], R176 ;  /* 0x000508b001007387 */ /* 0x000fe80000100a00 */
[----:B------:R-:W-:Y:S04]  /*72f0*/  STL.64 [R1+0x500], R174 ;  /* 0x000500ae01007387 */ /* 0x000fe80000100a00 */
[----:B------:R-:W-:Y:S04]  /*7300*/  STL.64 [R1+0x4f8], R172 ;  /* 0x0004f8ac01007387 */ /* 0x000fe80000100a00 */
[----:B------:R0:W-:Y:S04]  /*7310*/  STL.64 [R1], R208 ;  /* 0x000000d001007387 */ /* 0x0001e80000100a00 */
[----:B------:R1:W-:Y:S04]  /*7320*/  STL.64 [R1+0x8], R210 ;  /* 0x000008d201007387 */ /* 0x0003e80000100a00 */
[----:B------:R2:W-:Y:S04]  /*7330*/  STL.64 [R1+0x10], R212 ;  /* 0x000010d401007387 */ /* 0x0005e80000100a00 */
[----:B------:R3:W-:Y:S04]  /*7340*/  STL.64 [R1+0x18], R214 ;  /* 0x000018d601007387 */ /* 0x0007e80000100a00 */
[----:B0-----:R-:W4:Y:S04]  /*7350*/  LDL.LU.64 R208, [R1+0x180] ;  /* 0x0001800001d07983 */ /* 0x001f280000300a00 */
[----:B-1----:R-:W4:Y:S04]  /*7360*/  LDL.LU.64 R210, [R1+0x188] ;  /* 0x0001880001d27983 */ /* 0x002f280000300a00 */
[----:B--2---:R-:W2:Y:S04]  /*7370*/  LDL.LU.64 R212, [R1+0x190] ;  /* 0x0001900001d47983 */ /* 0x004ea80000300a00 */
[----:B---3--:R-:W2:Y:S04]  /*7380*/  LDL.LU.64 R214, [R1+0x198] ;  /* 0x0001980001d67983 */ /* 0x008ea80000300a00 */
[----:B------:R-:W3:Y:S01]  /*7390*/  LDL.LU.64 R104, [R1+0x200] ;  /* 0x0002000001687983 */ /* 0x000ee20000300a00 */
[----:B------:R-:W-:-:S03]  /*73a0*/  UMOV UR32, UR44 ;  /* 0x0000002c00207c82 */ /* 0x000fc60008000000 */
[----:B------:R-:W3:Y:S01]  /*73b0*/  LDL.LU.64 R106, [R1+0x208] ;  /* 0x00020800016a7983 */ /* 0x000ee20000300a00 */
[----:B------:R-:W-:-:S03]  /*73c0*/  UMOV UR33, UR45 ;  /* 0x0000002d00217c82 */ /* 0x000fc60008000000 */
[----:B------:R-:W3:Y:S04]  /*73d0*/  LDL.LU.64 R108, [R1+0x210] ;  /* 0x00021000016c7983 */ /* 0x000ee80000300a00 */
[----:B------:R-:W3:Y:S01]  /*73e0*/  LDL.LU.64 R110, [R1+0x218] ;  /* 0x00021800016e7983 */ /* 0x000ee20000300a00 */
[----:B----4-:R-:W-:-:S06]  /*73f0*/  WARPGROUP.ARRIVE ;  /* 0x00000000000079c5 */ /* 0x010fcc0000000000 */
[----:B------:R-:W-:Y:S01]  /*7400*/  IGMMA.64x16x32.S8.S8 R112, gdesc[UR32], R112, gsb0 ;  /* 0x00600000207079f1 */ /* 0x000fe20008041070 */
[----:B------:R-:W-:Y:S01]  /*7410*/  UMOV UR16, UR44 ;  /* 0x0000002c00107c82 */ /* 0x000fe20008000000 */
[----:B------:R-:W-:Y:S01]  /*7420*/  UMOV UR17, UR45 ;  /* 0x0000002d00117c82 */ /* 0x000fe20008000000 */
[----:B------:R-:W-:Y:S02]  /*7430*/  WARPGROUP.DEPBAR.LE gsb0, 0x0 ;  /* 0x00008000000079c5 */ /* 0x000fe40000010000 */
[----:B------:R-:W-:Y:S01]  /*7440*/  IMAD.MOV.U32 R84, RZ, RZ, R112 ;  /* 0x000000ffff547224 */ /* 0x000fe200078e0070 */
[----:B------:R-:W-:Y:S01]  /*7450*/  WARPGROUP.ARRIVE ;  /* 0x00000000000079c5 */ /* 0x000fe20000000000 */
[----:B------:R-:W-:Y:S01]  /*7460*/  IMAD.MOV.U32 R85, RZ, RZ, R113 ;  /* 0x000000ffff557224 */ /* 0x000fe200078e0071 */
[----:B------:R-:W-:Y:S01]  /*7470*/  MOV R55, R117 ;  /* 0x0000007500377202 */ /* 0x000fe20000000f00 */
[----:B------:R-:W-:Y:S01]  /*7480*/  IMAD.MOV.U32 R86, RZ, RZ, R114 ;  /* 0x000000ffff567224 */ /* 0x000fe200078e0072 */
[----:B------:R-:W4:Y:S01]  /*7490*/  LDL.LU.64 R112, [R1+0x1e0] ;  /* 0x0001e00001707983 */ /* 0x000f220000300a00 */
[----:B------:R-:W-:Y:S01]  /*74a0*/  IMAD.MOV.U32 R87, RZ, RZ, R115 ;  /* 0x000000ffff577224 */ /* 0x000fe200078e0073 */
[----:B------:R-:W-:Y:S01]  /*74b0*/  IGMMA.64x16x32.S8.S8 R144, gdesc[UR16], R144, gsb0 ;  /* 0x00600000109079f1 */ /* 0x000fe20008041090 */
[----:B------:R-:W-:Y:S01]  /*74c0*/  IMAD.MOV.U32 R54, RZ, RZ, R116 ;  /* 0x000000ffff367224 */ /* 0x000fe200078e0074 */
[----:B------:R-:W4:Y:S01]  /*74d0*/  LDL.LU.64 R114, [R1+0x1e8] ;  /* 0x0001e80001727983 */ /* 0x000f220000300a00 */
[----:B------:R-:W-:-:S02]  /*74e0*/  IMAD.MOV.U32 R47, RZ, RZ, R118 ;  /* 0x000000ffff2f7224 */ /* 0x000fc400078e0076 */
[----:B------:R-:W-:Y:S01]  /*74f0*/  IMAD.MOV.U32 R79, RZ, RZ, R119 ;  /* 0x000000ffff4f7224 */ /* 0x000fe200078e0077 */
[----:B------:R-:W4:Y:S04]  /*7500*/  LDL.LU.64 R116, [R1+0x1f0] ;  /* 0x0001f00001747983 */ /* 0x000f280000300a00 */
[----:B------:R-:W4:Y:S01]  /*7510*/  LDL.LU.64 R118, [R1+0x1f8] ;  /* 0x0001f80001767983 */ /* 0x000f220000300a00 */
[----:B------:R-:W-:Y:S01]  /*7520*/  UMOV UR48, UR44 ;  /* 0x0000002c00307c82 */ /* 0x000fe20008000000 */
[----:B------:R-:W-:Y:S01]  /*7530*/  UMOV UR49, UR45 ;  /* 0x0000002d00317c82 */ /* 0x000fe20008000000 */
[----:B------:R-:W-:Y:S02]  /*7540*/  WARPGROUP.DEPBAR.LE gsb0, 0x0 ;  /* 0x00008000000079c5 */ /* 0x000fe40000010000 */
[----:B------:R-:W-:-:S02]  /*7550*/  IMAD.MOV.U32 R50, RZ, RZ, R144 ;  /* 0x000000ffff327224 */ /* 0x000fc400078e0090 */
[----:B------:R-:W-:Y:S02]  /*7560*/  IMAD.MOV.U32 R51, RZ, RZ, R145 ;  /* 0x000000ffff337224 */ /* 0x000fe400078e0091 */
[----:B------:R-:W-:Y:S01]  /*7570*/  IMAD.MOV.U32 R52, RZ, RZ, R146 ;  /* 0x000000ffff347224 */ /* 0x000fe200078e0092 */
[----:B------:R-:W4:Y:S01]  /*7580*/  LDL.LU.64 R144, [R1+0x160] ;  /* 0x0001600001907983 */ /* 0x000f220000300a00 */
[----:B------:R-:W-:Y:S02]  /*7590*/  IMAD.MOV.U32 R53, RZ, RZ, R147 ;  /* 0x000000ffff357224 */ /* 0x000fe400078e0093 */
[----:B------:R-:W-:Y:S01]  /*75a0*/  IMAD.MOV.U32 R80, RZ, RZ, R148 ;  /* 0x000000ffff507224 */ /* 0x000fe200078e0094 */
[----:B------:R-:W4:Y:S01]  /*75b0*/  LDL.LU.64 R146, [R1+0x168] ;  /* 0x0001680001927983 */ /* 0x000f220000300a00 */
[----:B------:R-:W-:Y:S02]  /*75c0*/  IMAD.MOV.U32 R81, RZ, RZ, R149 ;  /* 0x000000ffff517224 */ /* 0x000fe400078e0095 */
[----:B------:R-:W-:Y:S01]  /*75d0*/  IMAD.MOV.U32 R82, RZ, RZ, R150 ;  /* 0x000000ffff527224 */ /* 0x000fe200078e0096 */
[----:B------:R-:W4:Y:S01]  /*75e0*/  LDL.LU.64 R148, [R1+0x170] ;  /* 0x0001700001947983 */ /* 0x000f220000300a00 */
[----:B------:R-:W-:-:S03]  /*75f0*/  IMAD.MOV.U32 R83, RZ, RZ, R151 ;  /* 0x000000ffff537224 */ /* 0x000fc600078e0097 */
[----:B------:R-:W4:Y:S01]  /*7600*/  LDL.LU.64 R150, [R1+0x178] ;  /* 0x0001780001967983 */ /* 0x000f220000300a00 */
[----:B--2---:R-:W-:-:S06]  /*7610*/  WARPGROUP.ARRIVE ;  /* 0x00000000000079c5 */ /* 0x004fcc0000000000 */
[----:B------:R-:W-:Y:S03]  /*7620*/  IGMMA.64x16x32.S8.S8 R208, gdesc[UR48], R208, gsb0 ;  /* 0x0060000030d079f1 */ /* 0x000fe600080410d0 */
[----:B------:R-:W-:Y:S02]  /*7630*/  WARPGROUP.DEPBAR.LE gsb0, 0x0 ;  /* 0x00008000000079c5 */ /* 0x000fe40000010000 */
[----:B------:R-:W-:Y:S02]  /*7640*/  IMAD.MOV.U32 R41, RZ, RZ, R208 ;  /* 0x000000ffff297224 */ /* 0x000fe400078e00d0 */
[----:B------:R-:W-:Y:S02]  /*7650*/  IMAD.MOV.U32 R42, RZ, RZ, R209 ;  /* 0x000000ffff2a7224 */ /* 0x000fe400078e00d1 */
[----:B------:R-:W-:Y:S01]  /*7660*/  IMAD.MOV.U32 R43, RZ, RZ, R210 ;  /* 0x000000ffff2b7224 */ /* 0x000fe200078e00d2 */
[----:B------:R-:W2:Y:S01]  /*7670*/  LDL.LU.64 R208, [R1+0xe0] ;  /* 0x0000e00001d07983 */ /* 0x000ea20000300a00 */
[----:B------:R-:W-:Y:S01]  /*7680*/  IMAD.MOV.U32 R44, RZ, RZ, R211 ;  /* 0x000000ffff2c7224 */ /* 0x000fe200078e00d3 */
[----:B------:R-:W-:Y:S01]  /*7690*/  MOV R49, R215 ;  /* 0x000000d700317202 */ /* 0x000fe20000000f00 */
[----:B------:R-:W-:Y:S01]  /*76a0*/  IMAD.MOV.U32 R45, RZ, RZ, R212 ;  /* 0x000000ffff2d7224 */ /* 0x000fe200078e00d4 */
[----:B------:R-:W2:Y:S01]  /*76b0*/  LDL.LU.64 R210, [R1+0xe8] ;  /* 0x0000e80001d27983 */ /* 0x000ea20000300a00 */
[----:B------:R-:W-:-:S02]  /*76c0*/  IMAD.MOV.U32 R46, RZ, RZ, R213 ;  /* 0x000000ffff2e7224 */ /* 0x000fc400078e00d5 */
[----:B------:R-:W-:Y:S01]  /*76d0*/  IMAD.MOV.U32 R48, RZ, RZ, R214 ;  /* 0x000000ffff307224 */ /* 0x000fe200078e00d6 */
[----:B------:R-:W2:Y:S04]  /*76e0*/  LDL.LU.64 R212, [R1+0xf0] ;  /* 0x0000f00001d47983 */ /* 0x000ea80000300a00 */
[----:B------:R-:W2:Y:S01]  /*76f0*/  LDL.LU.64 R214, [R1+0xf8] ;  /* 0x0000f80001d67983 */ /* 0x000ea20000300a00 */
[----:B---3--:R-:W-:Y:S01]  /*7700*/  WARPGROUP.ARRIVE ;  /* 0x00000000000079c5 */ /* 0x008fe20000000000 */
[----:B------:R-:W-:Y:S01]  /*7710*/  UMOV UR8, UR44 ;  /* 0x0000002c00087c82 */ /* 0x000fe20008000000 */
[----:B------:R-:W-:Y:S01]  /*7720*/  UMOV UR9, UR45 ;  /* 0x0000002d00097c82 */ /* 0x000fe20008000000 */
[----:B------:R-:W-:Y:S01]  /*7730*/  UIADD3 UR4, UR58, 0x804, URZ ;  /* 0x000008043a047890 */ /* 0x000fe2000fffe03f */
[----:B------:R-:W3:Y:S02]  /*7740*/  LDL.LU.64 R172, [R1+0x40] ;  /* 0x0000400001ac7983 */ /* 0x000ee40000300a00 */
[----:B------:R-:W-:Y:S01]  /*7750*/  IGMMA.64x16x32.S8.S8 R104, gdesc[UR8], R104, gsb0 ;  /* 0x00600000086879f1 */ /* 0x000fe20008041068 */
[----:B------:R-:W-:Y:S01]  /*7760*/  UMOV UR9, 0x40000040 ;  /* 0x4000004000097882 */ /* 0x000fe20000000000 */
[----:B------:R-:W3:Y:S02]  /*7770*/  LDL.LU.64 R174, [R1+0x48] ;  /* 0x0000480001ae7983 */ /* 0x000ee40000300a00 */
[----:B------:R-:W-:Y:S01]  /*7780*/  UMOV UR8, UR4 ;  /* 0x0000000400087c82 */ /* 0x000fe20008000000 */
[----:B------:R-:W-:-:S02]  /*7790*/  WARPGROUP.DEPBAR.LE gsb0, 0x0 ;  /* 0x00008000000079c5 */ /* 0x000fc40000010000 */
[----:B----4-:R-:W-:Y:S01]  /*77a0*/  WARPGROUP.ARRIVE ;  /* 0x00000000000079c5 */ /* 0x010fe20000000000 */
[----:B------:R-:W-:Y:S01]  /*77b0*/  UMOV UR49, UR9 ;  /* 0x0000000900317c82 */ /* 0x000fe20008000000 */
[----:B------:R-:W-:Y:S01]  /*77c0*/  UMOV UR17, UR9 ;  /* 0x0000000900117c82 */ /* 0x000fe20008000000 */
[----:B------:R-:W-:Y:S01]  /*77d0*/  UMOV UR33, UR9 ;  /* 0x0000000900217c82 */ /* 0x000fe20008000000 */
[----:B------:R-:W-:Y:S01]  /*77e0*/  UMOV UR29, UR9 ;  /* 0x00000009001d7c82 */ /* 0x000fe20008000000 */
[----:B------:R-:W-:Y:S01]  /*77f0*/  UMOV UR41, UR9 ;  /* 0x0000000900297c82 */ /* 0x000fe20008000000 */
[----:B------:R-:W-:Y:S01]  /*7800*/  IGMMA.64x16x32.S8.S8 R112, gdesc[UR8], R112, gsb0 ;  /* 0x00600000087079f1 */ /* 0x000fe20008041070 */
[----:B------:R-:W-:Y:S01]  /*7810*/  UMOV UR48, UR8 ;  /* 0x0000000800307c82 */ /* 0x000fe20008000000 */
[----:B------:R-:W-:Y:S01]  /*7820*/  UMOV UR21, UR9 ;  /* 0x0000000900157c82 */ /* 0x000fe20008000000 */
[----:B------:R-:W-:Y:S01]  /*7830*/  UMOV UR25, UR9 ;  /* 0x0000000900197c82 */ /* 0x000fe20008000000 */
[----:B------:R-:W-:Y:S01]  /*7840*/  UMOV UR5, UR9 ;  /* 0x0000000900057c82 */ /* 0x000fe20008000000 */
[----:B------:R-:W-:Y:S01]  /*7850*/  UMOV UR13, UR9 ;  /* 0x00000009000d7c82 */ /* 0x000fe20008000000 */
[----:B------:R-:W-:Y:S01]  /*7860*/  UMOV UR45, UR9 ;  /* 0x00000009002d7c82 */ /* 0x000fe20008000000 */
[----:B------:R-:W3:Y:S01]  /*7870*/  LDL.LU.64 R176, [R1+0x50] ;  /* 0x0000500001b07983 */ /* 0x000ee20000300a00 */
        /* <DEDUP_REMOVED lines=9> */
[----:B------:R-:W3:Y:S01]  /*7910*/  LDL.LU.64 R178, [R1+0x58] ;  /* 0x0000580001b27983 */ /* 0x000ee20000300a00 */
[----:B------:R-:W-:-:S02]  /*7920*/  WARPGROUP.DEPBAR.LE gsb0, 0x0 ;  /* 0x00008000000079c5 */ /* 0x000fc40000010000 */
[----:B------:R-:W-:-:S06]  /*7930*/  WARPGROUP.ARRIVE ;  /* 0x00000000000079c5 */ /* 0x000fcc0000000000 */
[----:B------:R-:W-:Y:S03]  /*7940*/  IGMMA.64x16x32.S8.S8 R144, gdesc[UR48], R144, gsb0 ;  /* 0x00600000309079f1 */ /* 0x000fe60008041090 */
[----:B------:R-:W-:Y:S02]  /*7950*/  WARPGROUP.DEPBAR.LE gsb0, 0x0 ;  /* 0x00008000000079c5 */ /* 0x000fe40000010000 */
[----:B--2---:R-:W-:-:S06]  /*7960*/  WARPGROUP.ARRIVE ;  /* 0x00000000000079c5 */ /* 0x004fcc0000000000 */
[----:B------:R-:W-:Y:S03]  /*7970*/  IGMMA.64x16x32.S8.S8 R208, gdesc[UR16], R208, gsb0 ;  /* 0x0060000010d079f1 */ /* 0x000fe600080410d0 */
        /* <DEDUP_REMOVED lines=36> */
[----:B------:R-:W-:-:S06]  /*7bc0*/  UMOV UR5, UR45 ;  /* 0x0000002d00057c82 */ /* 0x000fcc0008000000 */
[----:B------:R-:W-:Y:S01]  /*7bd0*/  UMOV UR8, UR4 ;  /* 0x0000000400087c82 */ /* 0x000fe20008000000 */
[----:B------:R-:W-:Y:S01]  /*7be0*/  UMOV UR4, UR44 ;  /* 0x0000002c00047c82 */ /* 0x000fe20008000000 */
[----:B------:R-:W-:Y:S02]  /*7bf0*/  WARPGROUP.DEPBAR.LE gsb0, 0x0 ;  /* 0x00008000000079c5 */ /* 0x000fe40000010000 */
[----:B------:R-:W-:-:S06]  /*7c00*/  WARPGROUP.ARRIVE ;  /* 0x00000000000079c5 */ /* 0x000fcc0000000000 */
[----:B------:R-:W-:Y:S01]  /*7c10*/  IGMMA.64x16x32.S8.S8 R88, gdesc[UR4], R88, gsb0 ;  /* 0x00600000045879f1 */ /* 0x000fe20008041058 */
        /* <DEDUP_REMOVED lines=8> */
[----:B------:R-:W-:Y:S01]  /*7ca0*/  IMAD.MOV.U32 R74, RZ, RZ, R106 ;  /* 0x000000ffff4a7224 */ /* 0x000fe200078e006a */
[----:B------:R-:W2:Y:S01]  /*7cb0*/  LDL.LU.64 R208, [R1+0xc0] ;  /* 0x0000c00001d07983 */ /* 0x000ea20000300a00 */
        /* <DEDUP_REMOVED lines=10> */
[----:B------:R-:W-:Y:S01]  /*7d60*/  IMAD.MOV.U32 R114, RZ, RZ, R214 ;  /* 0x000000ffff727224 */ /* 0x000fe200078e00d6 */
[----:B------:R-:W2:Y:S01]  /*7d70*/  LDL.LU.64 R212, [R1+0xd0] ;  /* 0x0000d00001d47983 */ /* 0x000ea20000300a00 */
[----:B------:R-:W-:-:S03]  /*7d80*/  IMAD.MOV.U32 R115, RZ, RZ, R215 ;  /* 0x000000ffff737224 */ /* 0x000fc600078e00d7 */
[----:B------:R-:W2:Y:S01]  /*7d90*/  LDL.LU.64 R214, [R1+0xd8] ;  /* 0x0000d80001d67983 */ /* 0x000ea20000300a00 */
        /* <DEDUP_REMOVED lines=30> */
[----:B---3--:R-:W-:-:S06]  /*7f80*/  WARPGROUP.ARRIVE ;  /* 0x00000000000079c5 */ /* 0x008fcc0000000000 */
[----:B------:R-:W-:Y:S01]  /*7f90*/  IGMMA.64x16x32.S8.S8 R172, gdesc[UR32], R172, gsb0 ;  /* 0x0060000020ac79f1 */ /* 0x000fe200080410ac */
[----:B------:R-:W-:Y:S04]  /*7fa0*/  STL.64 [R1+0x340], R194 ;  /* 0x000340c201007387 */ /* 0x000fe80000100a00 */
[----:B------:R0:W-:Y:S04]  /*7fb0*/  STL.64 [R1+0x338], R192 ;  /* 0x000338c001007387 */ /* 0x0001e80000100a00 */
[----:B------:R-:W-:Y:S04]  /*7fc0*/  STL.64 [R1+0x370], R166 ;  /* 0x000370a601007387 */ /* 0x000fe80000100a00 */
[----:B------:R-:W-:Y:S04]  /*7fd0*/  STL.64 [R1+0x368], R164 ;  /* 0x000368a401007387 */ /* 0x000fe80000100a00 */
[----:B------:R-:W-:Y:S04]  /*7fe0*/  STL.64 [R1+0x360], R162 ;  /* 0x000360a201007387 */ /* 0x000fe80000100a00 */
[----:B------:R1:W-:Y:S04]  /*7ff0*/  STL.64 [R1+0x358], R160 ;  /* 0x000358a001007387 */ /* 0x0003e80000100a00 */
[----:B------:R-:W-:Y:S04]  /*8000*/  STL.64 [R1+0x390], R134 ;  /* 0x0003908601007387 */ /* 0x000fe80000100a00 */
[----:B------:R-:W-:Y:S04]  /*8010*/  STL.64 [R1+0x388], R132 ;  /* 0x0003888401007387 */ /* 0x000fe80000100a00 */
[----:B------:R-:W-:Y:S04]  /*8020*/  STL.64 [R1+0x380], R130 ;  /* 0x0003808201007387 */ /* 0x000fe80000100a00 */
[----:B------:R-:W-:Y:S04]  /*8030*/  STL.64 [R1+0x378], R128 ;  /* 0x0003788001007387 */ /* 0x000fe80000100a00 */
[----:B------:R-:W-:Y:S04]  /*8040*/  STL.64 [R1+0x3b0], R102 ;  /* 0x0003b06601007387 */ /* 0x000fe80000100a00 */
[----:B------:R-:W-:Y:S04]  /*8050*/  STL.64 [R1+0x3a8], R100 ;  /* 0x0003a86401007387 */ /* 0x000fe80000100a00 */
[----:B------:R-:W-:Y:S04]  /*8060*/  STL.64 [R1+0x3a0], R98 ;  /* 0x0003a06201007387 */ /* 0x000fe80000100a00 */
[----:B------:R3:W-:Y:S01]  /*8070*/  STL.64 [R1+0x398], R96 ;  /* 0x0003986001007387 */ /* 0x0007e20000100a00 */
[----:B0-----:R-:W-:-:S03]  /*8080*/  IMAD.MOV.U32 R192, RZ, RZ, R0 ;  /* 0x000000ffffc07224 */ /* 0x001fc600078e0000 */
[----:B------:R-:W-:Y:S01]  /*8090*/  STL.64 [R1+0x3d0], R70 ;  /* 0x0003d04601007387 */ /* 0x000fe20000100a00 */
[----:B------:R-:W-:-:S03]  /*80a0*/  IMAD.MOV.U32 R193, RZ, RZ, R2 ;  /* 0x000000ffffc17224 */ /* 0x000fc600078e0002 */
[----:B------:R-:W-:Y:S01]  /*80b0*/  STL.64 [R1+0x3c8], R68 ;  /* 0x0003c84401007387 */ /* 0x000fe20000100a00 */
[----:B------:R-:W-:-:S03]  /*80c0*/  IMAD.MOV.U32 R194, RZ, RZ, R4 ;  /* 0x000000ffffc27224 */ /* 0x000fc600078e0004 */
[----:B------:R-:W-:Y:S01]  /*80d0*/  STL.64 [R1+0x3c0], R66 ;  /* 0x0003c04201007387 */ /* 0x000fe20000100a00 */
[----:B------:R-:W-:-:S03]  /*80e0*/  IMAD.MOV.U32 R195, RZ, RZ, R16 ;  /* 0x000000ffffc37224 */ /* 0x000fc600078e0010 */
[----:B------:R0:W-:Y:S01]  /*80f0*/  STL.64 [R1+0x3b8], R64 ;  /* 0x0003b84001007387 */ /* 0x0001e20000100a00 */
        /* <DEDUP_REMOVED lines=11> */
[----:B------:R-:W4:Y:S04]  /*81b0*/  LDL.LU R22, [R1+0x524] ;  /* 0x0005240001167983 */ /* 0x000f280000300800 */
[----:B-1----:R-:W4:Y:S01]  /*81c0*/  LDL.LU R160, [R1+0xa0] ;  /* 0x0000a00001a07983 */ /* 0x002f220000300800 */
[----:B------:R-:W-:-:S03]  /*81d0*/  IMAD.MOV.U32 R165, RZ, RZ, R23 ;  /* 0x000000ffffa57224 */ /* 0x000fc600078e0017 */
[----:B------:R-:W4:Y:S01]  /*81e0*/  LDL.LU R161, [R1+0xa4] ;  /* 0x0000a40001a17983 */ /* 0x000f220000300800 */
[----:B------:R-:W-:-:S03]  /*81f0*/  IMAD.MOV.U32 R166, RZ, RZ, R234 ;  /* 0x000000ffffa67224 */ /* 0x000fc600078e00ea */
[----:B------:R-:W4:Y:S01]  /*8200*/  LDL.LU R162, [R1+0xa8] ;  /* 0x0000a80001a27983 */ /* 0x000f220000300800 */
[----:B------:R-:W-:-:S03]  /*8210*/  IMAD.MOV.U32 R182, RZ, RZ, R10 ;  /* 0x000000ffffb67224 */ /* 0x000fc600078e000a */
[----:B------:R-:W4:Y:S01]  /*8220*/  LDL.LU R163, [R1+0xac] ;  /* 0x0000ac0001a37983 */ /* 0x000f220000300800 */
[----:B------:R-:W-:Y:S01]  /*8230*/  MOV R183, R11 ;  /* 0x0000000b00b77202 */ /* 0x000fe20000000f00 */
[----:B------:R-:W-:Y:S02]  /*8240*/  IMAD.MOV.U32 R167, RZ, RZ, R235 ;  /* 0x000000ffffa77224 */ /* 0x000fe400078e00eb */
[----:B------:R-:W4:Y:S01]  /*8250*/  LDL.LU R164, [R1+0xb0] ;  /* 0x0000b00001a47983 */ /* 0x000f220000300800 */
[----:B------:R-:W-:Y:S01]  /*8260*/  IMAD.MOV.U32 R180, RZ, RZ, R8 ;  /* 0x000000ffffb47224 */ /* 0x000fe200078e0008 */
[----:B------:R-:W-:Y:S02]  /*8270*/  WARPGROUP.DEPBAR.LE gsb0, 0x0 ;  /* 0x00008000000079c5 */ /* 0x000fe40000010000 */
[----:B------:R-:W4:Y:S01]  /*8280*/  LDL.LU R23, [R1+0x520] ;  /* 0x0005200001177983 */ /* 0x000f220000300800 */
[----:B------:R-:W-:Y:S01]  /*8290*/  IMAD.MOV.U32 R181, RZ, RZ, R9 ;  /* 0x000000ffffb57224 */ /* 0x000fe200078e0009 */
[----:B--2---:R-:W-:Y:S01]  /*82a0*/  WARPGROUP.ARRIVE ;  /* 0x00000000000079c5 */ /* 0x004fe20000000000 */
[----:B------:R-:W-:Y:S01]  /*82b0*/  IMAD.MOV.U32 R11, RZ, RZ, R172 ;  /* 0x000000ffff0b7224 */ /* 0x000fe200078e00ac */
[----:B------:R-:W2:Y:S01]  /*82c0*/  LDL.LU R234, [R1+0x51c] ;  /* 0x00051c0001ea7983 */ /* 0x000ea20000300800 */
[----:B------:R-:W-:-:S02]  /*82d0*/  IMAD.MOV.U32 R10, RZ, RZ, R173 ;  /* 0x000000ffff0a7224 */ /* 0x000fc400078e00ad */
[----:B------:R-:W-:Y:S01]  /*82e0*/  IMAD.MOV.U32 R9, RZ, RZ, R174 ;  /* 0x000000ffff097224 */ /* 0x000fe200078e00ae */
[----:B------:R-:W4:Y:S01]  /*82f0*/  LDL.LU R235, [R1+0x518] ;  /* 0x0005180001eb7983 */ /* 0x000f220000300800 */
[----:B------:R-:W-:Y:S02]  /*8300*/  IMAD.MOV.U32 R8, RZ, RZ, R175 ;  /* 0x000000ffff087224 */ /* 0x000fe400078e00af */
[----:B------:R-:W-:Y:S01]  /*8310*/  IMAD.MOV.U32 R7, RZ, RZ, R176 ;  /* 0x000000ffff077224 */ /* 0x000fe200078e00b0 */
[----:B------:R-:W2:Y:S01]  /*8320*/  LDL.LU.64 R172, [R1+0x140] ;  /* 0x0001400001ac7983 */ /* 0x000ea20000300a00 */
[----:B------:R-:W-:Y:S02]  /*8330*/  IMAD.MOV.U32 R6, RZ, RZ, R177 ;  /* 0x000000ffff067224 */ /* 0x000fe400078e00b1 */
[----:B------:R-:W-:Y:S01]  /*8340*/  IMAD.MOV.U32 R5, RZ, RZ, R178 ;  /* 0x000000ffff057224 */ /* 0x000fe200078e00b2 */
[----:B------:R-:W2:Y:S01]  /*8350*/  LDL.LU.64 R174, [R1+0x148] ;  /* 0x0001480001ae7983 */ /* 0x000ea20000300a00 */
[----:B------:R-:W-:Y:S01]  /*8360*/  IMAD.MOV.U32 R3, RZ, RZ, R179 ;  /* 0x000000ffff037224 */ /* 0x000fe200078e00b3 */
[----:B------:R-:W-:-:S02]  /*8370*/  UMOV UR16, UR44 ;  /* 0x0000002c00107c82 */ /* 0x000fc40008000000 */
[----:B------:R-:W2:Y:S01]  /*8380*/  LDL.LU.64 R176, [R1+0x150] ;  /* 0x0001500001b07983 */ /* 0x000ea20000300a00 */
[----:B------:R-:W-:Y:S02]  /*8390*/  UMOV UR17, UR45 ;  /* 0x0000002d00117c82 */ /* 0x000fe40008000000 */
[----:B------:R-:W-:Y:S01]  /*83a0*/  IGMMA.64x16x32.S8.S8 R208, gdesc[UR16], R208, gsb0 ;  /* 0x0060000010d079f1 */ /* 0x000fe200080410d0 */
[----:B------:R-:W2:Y:S04]  /*83b0*/  LDL.LU.64 R178, [R1+0x158] ;  /* 0x0001580001b27983 */ /* 0x000ea80000300a00 */
[----:B---3--:R-:W3:Y:S04]  /*83c0*/  LDL.LU R96, [R1+0x1a0] ;  /* 0x0001a00001607983 */ /* 0x008ee80000300800 */
[----:B------:R-:W3:Y:S01]  /*83d0*/  LDL.LU R97, [R1+0x1a4] ;  /* 0x0001a40001617983 */ /* 0x000ee20000300800 */
[----:B------:R-:W-:-:S03]  /*83e0*/  IMAD.MOV.U32 R78, RZ, RZ, R110 ;  /* 0x000000ffff4e7224 */ /* 0x000fc600078e006e */
[----:B------:R-:W3:Y:S01]  /*83f0*/  LDL.LU R98, [R1+0x1a8] ;  /* 0x0001a80001627983 */ /* 0x000ee20000300800 */
[----:B------:R-:W-:-:S03]  /*8400*/  IMAD.MOV.U32 R40, RZ, RZ, R111 ;  /* 0x000000ffff287224 */ /* 0x000fc600078e006f */
[----:B------:R-:W3:Y:S01]  /*8410*/  LDL.LU R99, [R1+0x1ac] ;  /* 0x0001ac0001637983 */ /* 0x000ee20000300800 */
[----:B------:R-:W-:-:S03]  /*8420*/  IMAD.MOV.U32 R76, RZ, RZ, R108 ;  /* 0x000000ffff4c7224 */ /* 0x000fc600078e006c */
[----:B------:R-:W3:Y:S01]  /*8430*/  LDL.LU R100, [R1+0x1b0] ;  /* 0x0001b00001647983 */ /* 0x000ee20000300800 */
[----:B------:R-:W-:Y:S02]  /*8440*/  IMAD.MOV.U32 R77, RZ, RZ, R109 ;  /* 0x000000ffff4d7224 */ /* 0x000fe400078e006d */
[----:B------:R-:W-:Y:S01]  /*8450*/  IMAD.MOV.U32 R110, RZ, RZ, R118 ;  /* 0x000000ffff6e7224 */ /* 0x000fe200078e0076 */
[----:B------:R-:W3:Y:S01]  /*8460*/  LDL.LU R101, [R1+0x1b4] ;  /* 0x0001b40001657983 */ /* 0x000ee20000300800 */
[----:B------:R-:W-:Y:S02]  /*8470*/  IMAD.MOV.U32 R111, RZ, RZ, R119 ;  /* 0x000000ffff6f7224 */ /* 0x000fe400078e0077 */
[----:B------:R-:W-:Y:S01]  /*8480*/  IMAD.MOV.U32 R108, RZ, RZ, R116 ;  /* 0x000000ffff6c7224 */ /* 0x000fe200078e0074 */
[----:B------:R-:W3:Y:S01]  /*8490*/  LDL.LU R102, [R1+0x1b8] ;  /* 0x0001b80001667983 */ /* 0x000ee20000300800 */
[----:B------:R-:W-:Y:S01]  /*84a0*/  IMAD.MOV.U32 R109, RZ, RZ, R117 ;  /* 0x000000ffff6d7224 */ /* 0x000fe200078e0075 */
[----:B------:R-:W-:Y:S01]  /*84b0*/  MOV R117, R145 ;  /* 0x0000009100757202 */ /* 0x000fe20000000f00 */
[----:B------:R-:W-:Y:S01]  /*84c0*/  IMAD.MOV.U32 R118, RZ, RZ, R146 ;  /* 0x000000ffff767224 */ /* 0x000fe200078e0092 */
[----:B------:R-:W3:Y:S01]  /*84d0*/  LDL.LU R103, [R1+0x1bc] ;  /* 0x0001bc0001677983 */ /* 0x000ee20000300800 */
[----:B------:R-:W-:-:S02]  /*84e0*/  IMAD.MOV.U32 R119, RZ, RZ, R147 ;  /* 0x000000ffff777224 */ /* 0x000fc400078e0093 */
[----:B------:R-:W-:Y:S02]  /*84f0*/  IMAD.MOV.U32 R116, RZ, RZ, R144 ;  /* 0x000000ffff747224 */ /* 0x000fe400078e0090 */
[----:B------:R-:W-:Y:S02]  /*8500*/  IMAD.MOV.U32 R146, RZ, RZ, R14 ;  /* 0x000000ffff927224 */ /* 0x000fe400078e000e */
[----:B------:R-:W-:Y:S02]  /*8510*/  IMAD.MOV.U32 R147, RZ, RZ, R15 ;  /* 0x000000ffff937224 */ /* 0x000fe400078e000f */
[----:B------:R-:W-:Y:S02]  /*8520*/  IMAD.MOV.U32 R144, RZ, RZ, R12 ;  /* 0x000000ffff907224 */ /* 0x000fe400078e000c */
[----:B------:R-:W-:Y:S01]  /*8530*/  IMAD.MOV.U32 R145, RZ, RZ, R13 ;  /* 0x000000ffff917224 */ /* 0x000fe200078e000d */
[----:B------:R-:W-:Y:S02]  /*8540*/  WARPGROUP.DEPBAR.LE gsb0, 0x0 ;  /* 0x00008000000079c5 */ /* 0x000fe40000010000 */
[----:B------:R-:W-:-:S02]  /*8550*/  IMAD.MOV.U32 R233, RZ, RZ, R208 ;  /* 0x000000ffffe97224 */ /* 0x000fc400078e00d0 */
[----:B------:R-:W-:Y:S01]  /*8560*/  IMAD.MOV.U32 R232, RZ, RZ, R209 ;  /* 0x000000ffffe87224 */ /* 0x000fe200078e00d1 */
[----:B------:R-:W-:Y:S01]  /*8570*/  MOV R14, R213 ;  /* 0x000000d5000e7202 */ /* 0x000fe20000000f00 */
[----:B------:R-:W-:Y:S01]  /*8580*/  IMAD.MOV.U32 R21, RZ, RZ, R210 ;  /* 0x000000ffff157224 */ /* 0x000fe200078e00d2 */
[----:B------:R-:W4:Y:S01]  /*8590*/  LDL.LU.64 R208, [R1+0x1c0] ;  /* 0x0001c00001d07983 */ /* 0x000f220000300a00 */
[----:B------:R-:W-:Y:S02]  /*85a0*/  IMAD.MOV.U32 R20, RZ, RZ, R211 ;  /* 0x000000ffff147224 */ /* 0x000fe400078e00d3 */
[----:B------:R-:W-:Y:S01]  /*85b0*/  IMAD.MOV.U32 R15, RZ, RZ, R212 ;  /* 0x000000ffff0f7224 */ /* 0x000fe200078e00d4 */
[----:B------:R-:W4:Y:S01]  /*85c0*/  LDL.LU.64 R210, [R1+0x1c8] ;  /* 0x0001c80001d27983 */ /* 0x000f220000300a00 */
[----:B------:R-:W-:Y:S02]  /*85d0*/  IMAD.MOV.U32 R13, RZ, RZ, R214 ;  /* 0x000000ffff0d7224 */ /* 0x000fe400078e00d6 */
[----:B------:R-:W-:Y:S01]  /*85e0*/  IMAD.MOV.U32 R12, RZ, RZ, R215 ;  /* 0x000000ffff0c7224 */ /* 0x000fe200078e00d7 */
[----:B------:R-:W4:Y:S04]  /*85f0*/  LDL.LU.64 R212, [R1+0x1d0] ;  /* 0x0001d00001d47983 */ /* 0x000f280000300a00 */
[----:B------:R-:W4:Y:S04]  /*8600*/  LDL.LU.64 R214, [R1+0x1d8] ;  /* 0x0001d80001d67983 */ /* 0x000f280000300a00 */
[----:B0-----:R-:W3:Y:S04]  /*8610*/  LDL.LU R64, [R1+0x220] ;  /* 0x0002200001407983 */ /* 0x001ee80000300800 */
[----:B------:R-:W3:Y:S04]  /*8620*/  LDL.LU R65, [R1+0x224] ;  /* 0x0002240001417983 */ /* 0x000ee80000300800 */
[----:B------:R-:W3:Y:S04]  /*8630*/  LDL.LU R66, [R1+0x228] ;  /* 0x0002280001427983 */ /* 0x000ee80000300800 */
[----:B------:R-:W3:Y:S04]  /*8640*/  LDL.LU R67, [R1+0x22c] ;  /* 0x00022c0001437983 */ /* 0x000ee80000300800 */
[----:B------:R-:W3:Y:S01]  /*8650*/  LDL.LU R68, [R1+0x230] ;  /* 0x0002300001447983 */ /* 0x000ee20000300800 */
        /* <DEDUP_REMOVED lines=9> */
[----:B------:R-:W-:Y:S01]  /*86f0*/  UMOV UR9, 0x40000040 ;  /* 0x4000004000097882 */ /* 0x000fe20000000000 */
[----:B------:R-:W-:-:S05]  /*8700*/  UMOV UR11, 0x40000040 ;  /* 0x40000040000b7882 */ /* 0x000fca0000000000 */
[----:B------:R-:W-:Y:S01]  /*8710*/  UMOV UR10, UR18 ;  /* 0x00000012000a7c82 */ /* 0x000fe20008000000 */
[----:B------:R-:W-:Y:S01]  /*8720*/  UIADD3 UR50, UR57, 0x86, URZ ;  /* 0x0000008639327890 */ /* 0x000fe2000fffe03f */
[----:B------:R-:W-:Y:S01]  /*8730*/  UMOV UR48, UR8 ;  /* 0x0000000800307c82 */ /* 0x000fe20008000000 */
[----:B------:R-:W-:Y:S01]  /*8740*/  UMOV UR49, UR9 ;  /* 0x0000000900317c82 */ /* 0x000fe20008000000 */
[----:B------:R-:W-:Y:S01]  /*8750*/  UMOV UR51, 0x40000040 ;  /* 0x4000004000337882 */ /* 0x000fe20000000000 */
[----:B--2---:R-:W-:-:S06]  /*8760*/  WARPGROUP.ARRIVE ;  /* 0x00000000000079c5 */ /* 0x004fcc0000000000 */
[----:B------:R-:W-:Y:S03]  /*8770*/  IGMMA.64x16x32.S8.S8 R172, gdesc[UR4], R172, gsb0 ;  /* 0x0060000004ac79f1 */ /* 0x000fe600080410ac */
[----:B------:R-:W-:Y:S02]  /*8780*/  WARPGROUP.DEPBAR.LE gsb0, 0x0 ;  /* 0x00008000000079c5 */ /* 0x000fe40000010000 */
[----:B----4-:R-:W-:-:S06]  /*8790*/  WARPGROUP.ARRIVE ;  /* 0x00000000000079c5 */ /* 0x010fcc0000000000 */
[----:B------:R-:W-:Y:S01]  /*87a0*/  IGMMA.64x16x32.S8.S8 R208, gdesc[UR12], R208, gsb0 ;  /* 0x006000000cd079f1 */ /* 0x000fe200080410d0 */
[----:B------:R-:W-:Y:S02]  /*87b0*/  IMAD.MOV.U32 R69, RZ, RZ, R235 ;  /* 0x000000ffff457224 */ /* 0x000fe400078e00eb */
[----:B------:R-:W-:Y:S02]  /*87c0*/  IMAD.MOV.U32 R70, RZ, RZ, R234 ;  /* 0x000000ffff467224 */ /* 0x000fe400078e00ea */
[----:B------:R-:W-:Y:S02]  /*87d0*/  IMAD.MOV.U32 R132, RZ, RZ, R16 ;  /* 0x000000ffff847224 */ /* 0x000fe400078e0010 */
[----:B------:R-:W-:Y:S02]  /*87e0*/  IMAD.MOV.U32 R134, RZ, RZ, R2 ;  /* 0x000000ffff867224 */ /* 0x000fe400078e0002 */
[----:B------:R-:W-:Y:S02]  /*87f0*/  IMAD.MOV.U32 R235, RZ, RZ, R178 ;  /* 0x000000ffffeb7224 */ /* 0x000fe400078e00b2 */
[----:B------:R-:W-:Y:S01]  /*8800*/  IMAD.MOV.U32 R234, RZ, RZ, R179 ;  /* 0x000000ffffea7224 */ /* 0x000fe200078e00b3 */
[----:B------:R-:W-:Y:S01]  /*8810*/  MOV R129, R19 ;  /* 0x0000001300817202 */ /* 0x000fe20000000f00 */
[----:B------:R-:W-:Y:S01]  /*8820*/  IMAD.MOV.U32 R130, RZ, RZ, R18 ;  /* 0x000000ffff827224 */ /* 0x000fe200078e0012 */
[----:B------:R-:W2:Y:S01]  /*8830*/  LDL.LU.64 R178, [R1+0x510] ;  /* 0x0005100001b27983 */ /* 0x000ea20000300a00 */
[----:B------:R-:W-:-:S02]  /*8840*/  IMAD.MOV.U32 R131, RZ, RZ, R17 ;  /* 0x000000ffff837224 */ /* 0x000fc400078e0011 */
[----:B------:R-:W-:Y:S02]  /*8850*/  IMAD.MOV.U32 R16, RZ, RZ, R176 ;  /* 0x000000ffff107224 */ /* 0x000fe400078e00b0 */
[----:B------:R-:W-:Y:S02]  /*8860*/  IMAD.MOV.U32 R2, RZ, RZ, R177 ;  /* 0x000000ffff027224 */ /* 0x000fe400078e00b1 */
[----:B------:R-:W-:Y:S01]  /*8870*/  IMAD.MOV.U32 R128, RZ, RZ, R22 ;  /* 0x000000ffff807224 */ /* 0x000fe200078e0016 */
[----:B------:R-:W2:Y:S01]  /*8880*/  LDL.LU.64 R176, [R1+0x508] ;  /* 0x0005080001b07983 */ /* 0x000ea20000300a00 */
[----:B------:R-:W-:Y:S02]  /*8890*/  IMAD.MOV.U32 R18, RZ, RZ, R174 ;  /* 0x000000ffff127224 */ /* 0x000fe400078e00ae */
[----:B------:R-:W-:Y:S02]  /*88a0*/  IMAD.MOV.U32 R17, RZ, RZ, R175 ;  /* 0x000000ffff117224 */ /* 0x000fe400078e00af */
[----:B------:R-:W-:Y:S01]  /*88b0*/  IMAD.MOV.U32 R71, RZ, RZ, R23 ;  /* 0x000000ffff477224 */ /* 0x000fe200078e0017 */
[----:B------:R-:W4:Y:S01]  /*88c0*/  LDL.LU.64 R174, [R1+0x500] ;  /* 0x0005000001ae7983 */ /* 0x000f220000300a00 */
[----:B------:R-:W-:-:S02]  /*88d0*/  IMAD.MOV.U32 R135, RZ, RZ, R0 ;  /* 0x000000ffff877224 */ /* 0x000fc400078e0000 */
[----:B------:R-:W-:Y:S02]  /*88e0*/  IMAD.MOV.U32 R22, RZ, RZ, R172 ;  /* 0x000000ffff167224 */ /* 0x000fe400078e00ac */
[----:B------:R-:W-:Y:S02]  /*88f0*/  IMAD.MOV.U32 R19, RZ, RZ, R173 ;  /* 0x000000ffff137224 */ /* 0x000fe400078e00ad */
[----:B------:R-:W-:Y:S01]  /*8900*/  IMAD.MOV.U32 R133, RZ, RZ, R4 ;  /* 0x000000ffff857224 */ /* 0x000fe200078e0004 */
[----:B------:R-:W4:Y:S01]  /*8910*/  LDL.LU.64 R172, [R1+0x4f8] ;  /* 0x0004f80001ac7983 */ /* 0x000f220000300a00 */
[----:B------:R-:W-:Y:S02]  /*8920*/  WARPGROUP.DEPBAR.LE gsb0, 0x0 ;  /* 0x00008000000079c5 */ /* 0x000fe40000010000 */
[----:B------:R-:W-:Y:S02]  /*8930*/  IMAD.MOV.U32 R0, RZ, RZ, R214 ;  /* 0x000000ffff007224 */ /* 0x000fe400078e00d6 */
[----:B------:R-:W-:Y:S01]  /*8940*/  IMAD.MOV.U32 R23, RZ, RZ, R215 ;  /* 0x000000ffff177224 */ /* 0x000fe200078e00d7 */
[----:B------:R-:W-:Y:S01]  /*8950*/  MOV R230, R211 ;  /* 0x000000d300e67202 */ /* 0x000fe20000000f00 */
[----:B------:R-:W-:Y:S01]  /*8960*/  IMAD.MOV.U32 R231, RZ, RZ, R212 ;  /* 0x000000ffffe77224 */ /* 0x000fe200078e00d4 */
[----:B------:R-:W2:Y:S01]  /*8970*/  LDL.LU.64 R214, [R1+0x4f0] ;  /* 0x0004f00001d67983 */ /* 0x000ea20000300a00 */
[----:B------:R-:W-:-:S02]  /*8980*/  IMAD.MOV.U32 R4, RZ, RZ, R213 ;  /* 0x000000ffff047224 */ /* 0x000fc400078e00d5 */
[----:B------:R-:W-:Y:S01]  /*8990*/  IMAD.MOV.U32 R229, RZ, RZ, R210 ;  /* 0x000000ffffe57224 */ /* 0x000fe200078e00d2 */
[----:B------:R-:W2:Y:S01]  /*89a0*/  LDL.LU.64 R212, [R1+0x4e8] ;  /* 0x0004e80001d47983 */ /* 0x000ea20000300a00 */
[----:B------:R-:W-:Y:S02]  /*89b0*/  IMAD.MOV.U32 R227, RZ, RZ, R208 ;  /* 0x000000ffffe37224 */ /* 0x000fe400078e00d0 */
[----:B------:R-:W-:Y:S01]  /*89c0*/  IMAD.MOV.U32 R228, RZ, RZ, R209 ;  /* 0x000000ffffe47224 */ /* 0x000fe200078e00d1 */
[----:B------:R-:W2:Y:S04]  /*89d0*/  LDL.LU.64 R210, [R1+0x4e0] ;  /* 0x0004e00001d27983 */ /* 0x000ea80000300a00 */
[----:B------:R-:W2:Y:S01]  /*89e0*/  LDL.LU.64 R208, [R1+0x4d8] ;  /* 0x0004d80001d07983 */ /* 0x000ea20000300a00 */
[----:B---3--:R-:W-:-:S06]  /*89f0*/  WARPGROUP.ARRIVE ;  /* 0x00000000000079c5 */ /* 0x008fcc0000000000 */
        /* <DEDUP_REMOVED lines=29> */
[----:B------:R-:W-:Y:S04]  /*8bd0*/  STL.64 [R1+0x220], R64 ;  /* 0x0002204001007387 */ /* 0x000fe80000100a00 */
[----:B------:R-:W-:Y:S01]  /*8be0*/  STL.64 [R1+0x228], R66 ;  /* 0x0002284201007387 */ /* 0x000fe20000100a00 */
[----:B------:R-:W-:-:S02]  /*8bf0*/  WARPGROUP.DEPBAR.LE gsb0, 0x0 ;  /* 0x00008000000079c5 */ /* 0x000fc40000010000 */
[----:B--2---:R-:W-:-:S06]  /*8c00*/  WARPGROUP.ARRIVE ;  /* 0x00000000000079c5 */ /* 0x004fcc0000000000 */
[----:B------:R-:W-:Y:S01]  /*8c10*/  IGMMA.64x16x32.S8.S8 R208, gdesc[UR32], R208, gsb0 ;  /* 0x0060000020d079f1 */ /* 0x000fe200080410d0 */
        /* <DEDUP_REMOVED lines=19> */
[----:B------:R-:W-:Y:S04]  /*8d50*/  STL.64 [R1+0x298], R214 ;  /* 0x000298d601007387 */ /* 0x000fe80000100a00 */
[----:B------:R-:W-:Y:S04]  /*8d60*/  STL.64 [R1+0x290], R212 ;  /* 0x000290d401007387 */ /* 0x000fe80000100a00 */
[----:B------:R0:W-:Y:S04]  /*8d70*/  STL.64 [R1+0x288], R210 ;  /* 0x000288d201007387 */ /* 0x0001e80000100a00 */
[----:B------:R1:W-:Y:S01]  /*8d80*/  STL.64 [R1+0x280], R208 ;  /* 0x000280d001007387 */ /* 0x0003e20000100a00 */
[----:B0-----:R-:W-:-:S02]  /*8d90*/  IMAD.MOV.U32 R210, RZ, RZ, R182 ;  /* 0x000000ffffd27224 */ /* 0x001fc400078e00b6 */
[----:B-1----:R-:W-:Y:S02]  /*8da0*/  IMAD.MOV.U32 R208, RZ, RZ, R180 ;  /* 0x000000ffffd07224 */ /* 0x002fe400078e00b4 */
[----:B------:R-:W2:Y:S01]  /*8db0*/  LDL.LU R180, [R1+0x4d4] ;  /* 0x0004d40001b47983 */ /* 0x000ea20000300800 */
[----:B------:R-:W-:Y:S02]  /*8dc0*/  IMAD.MOV.U32 R209, RZ, RZ, R181 ;  /* 0x000000ffffd17224 */ /* 0x000fe400078e00b5 */
[----:B------:R-:W-:Y:S01]  /*8dd0*/  IMAD.MOV.U32 R211, RZ, RZ, R183 ;  /* 0x000000ffffd37224 */ /* 0x000fe200078e00b7 */
[----:B------:R-:W2:Y:S04]  /*8de0*/  LDL.LU R181, [R1+0x4d0] ;  /* 0x0004d00001b57983 */ /* 0x000ea80000300800 */
[----:B------:R-:W2:Y:S04]  /*8df0*/  LDL.LU R182, [R1+0x4cc] ;  /* 0x0004cc0001b67983 */ /* 0x000ea80000300800 */
[----:B------:R-:W2:Y:S01]  /*8e00*/  LDL.LU R183, [R1+0x4c8] ;  /* 0x0004c80001b77983 */ /* 0x000ea20000300800 */
[----:B------:R-:W-:Y:S01]  /*8e10*/  UIADD3 UR42, UR57, 0x306, URZ ;  /* 0x00000306392a7890 */ /* 0x000fe2000fffe03f */
[----:B------:R-:W-:Y:S01]  /*8e20*/  UMOV UR40, UR8 ;  /* 0x0000000800287c82 */ /* 0x000fe20008000000 */
[----:B------:R-:W-:Y:S01]  /*8e30*/  UMOV UR41, UR9 ;  /* 0x0000000900297c82 */ /* 0x000fe20008000000 */
[----:B------:R-:W-:Y:S01]  /*8e40*/  UMOV UR43, 0x40000040 ;  /* 0x40000040002b7882 */ /* 0x000fe20000000000 */
[----:B------:R-:W-:-:S02]  /*8e50*/  IMAD.MOV.U32 R212, RZ, RZ, R144 ;  /* 0x000000ffffd47224 */ /* 0x000fc400078e0090 */
[----:B------:R-:W3:Y:S01]  /*8e60*/  LDL.LU R144, [R1+0x4c4] ;  /* 0x0004c40001907983 */ /* 0x000ee20000300800 */
[----:B------:R-:W-:Y:S02]  /*8e70*/  IMAD.MOV.U32 R213, RZ, RZ, R145 ;  /* 0x000000ffffd57224 */ /* 0x000fe400078e0091 */
[----:B------:R-:W-:Y:S01]  /*8e80*/  IMAD.MOV.U32 R214, RZ, RZ, R146 ;  /* 0x000000ffffd67224 */ /* 0x000fe200078e0092 */
[----:B------:R-:W3:Y:S01]  /*8e90*/  LDL.LU R145, [R1+0x4c0] ;  /* 0x0004c00001917983 */ /* 0x000ee20000300800 */
[----:B------:R-:W-:-:S03]  /*8ea0*/  IMAD.MOV.U32 R215, RZ, RZ, R147 ;  /* 0x000000ffffd77224 */ /* 0x000fc600078e0093 */
        /* <DEDUP_REMOVED lines=9> */
[----:B0-----:R-:W-:-:S02]  /*8f40*/  IMAD.MOV.U32 R178, RZ, RZ, R150 ;  /* 0x000000ffffb27224 */ /* 0x001fc400078e0096 */
[----:B-1----:R-:W-:Y:S02]  /*8f50*/  IMAD.MOV.U32 R176, RZ, RZ, R148 ;  /* 0x000000ffffb07224 */ /* 0x002fe400078e0094 */
[----:B------:R-:W3:Y:S01]  /*8f60*/  LDL.LU R148, [R1+0x4b4] ;  /* 0x0004b40001947983 */ /* 0x000ee20000300800 */
[----:B------:R-:W-:Y:S02]  /*8f70*/  IMAD.MOV.U32 R177, RZ, RZ, R149 ;  /* 0x000000ffffb17224 */ /* 0x000fe400078e0095 */
[----:B------:R-:W-:Y:S01]  /*8f80*/  IMAD.MOV.U32 R179, RZ, RZ, R151 ;  /* 0x000000ffffb37224 */ /* 0x000fe200078e0097 */
[----:B------:R-:W3:Y:S04]  /*8f90*/  LDL.LU R149, [R1+0x4b0] ;  /* 0x0004b00001957983 */ /* 0x000ee80000300800 */
[----:B------:R-:W3:Y:S04]  /*8fa0*/  LDL.LU R150, [R1+0x4ac] ;  /* 0x0004ac0001967983 */ /* 0x000ee80000300800 */
[----:B------:R-:W3:Y:S01]  /*8fb0*/  LDL.LU R151, [R1+0x4a8] ;  /* 0x0004a80001977983 */ /* 0x000ee20000300800 */
[----:B------:R-:W-:Y:S01]  /*8fc0*/  UIADD3 UR18, UR57, 0x386, URZ ;  /* 0x0000038639127890 */ /* 0x000fe2000fffe03f */
[----:B------:R-:W-:Y:S01]  /*8fd0*/  UMOV UR16, UR8 ;  /* 0x0000000800107c82 */ /* 0x000fe20008000000 */
[----:B------:R-:W-:Y:S01]  /*8fe0*/  UMOV UR17, UR9 ;  /* 0x0000000900117c82 */ /* 0x000fe20008000000 */
[----:B------:R-:W-:Y:S01]  /*8ff0*/  UMOV UR19, 0x40000040 ;  /* 0x4000004000137882 */ /* 0x000fe20000000000 */
[----:B------:R-:W-:Y:S01]  /*9000*/  IMAD.MOV.U32 R180, RZ, RZ, R112 ;  /* 0x000000ffffb47224 */ /* 0x000fe200078e0070 */
[----:B------:R-:W-:Y:S01]  /*9010*/  MOV R181, R113 ;  /* 0x0000007100b57202 */ /* 0x000fe20000000f00 */
[----:B------:R-:W2:Y:S01]  /*9020*/  LDL.LU R112, [R1+0x4a4] ;  /* 0x0004a40001707983 */ /* 0x000ea20000300800 */
[----:B------:R-:W-:-:S02]  /*9030*/  IMAD.MOV.U32 R182, RZ, RZ, R114 ;  /* 0x000000ffffb67224 */ /* 0x000fc400078e0072 */
[----:B------:R-:W-:Y:S01]  /*9040*/  IMAD.MOV.U32 R183, RZ, RZ, R115 ;  /* 0x000000ffffb77224 */ /* 0x000fe200078e0073 */
[----:B------:R-:W2:Y:S04]  /*9050*/  LDL.LU R113, [R1+0x4a0] ;  /* 0x0004a00001717983 */ /* 0x000ea80000300800 */
[----:B------:R-:W2:Y:S04]  /*9060*/  LDL.LU R114, [R1+0x49c] ;  /* 0x00049c0001727983 */ /* 0x000ea80000300800 */
[----:B------:R-:W2:Y:S01]  /*9070*/  LDL.LU R115, [R1+0x498] ;  /* 0x0004980001737983 */ /* 0x000ea20000300800 */
[----:B---3--:R-:W-:-:S06]  /*9080*/  WARPGROUP.ARRIVE ;  /* 0x00000000000079c5 */ /* 0x008fcc0000000000 */
        /* <DEDUP_REMOVED lines=56> */
[----:B--2---:R-:W-:-:S06]  /*9410*/  WARPGROUP.ARRIVE ;  /* 0x00000000000079c5 */ /* 0x004fcc0000000000 */
        /* <DEDUP_REMOVED lines=8> */
[----:B--2---:R-:W-:Y:S02]  /*94a0*/  IMAD.MOV.U32 R114, RZ, RZ, R106 ;  /* 0x000000ffff727224 */ /* 0x004fe400078e006a */
[----:B----4-:R-:W-:Y:S02]  /*94b0*/  IMAD.MOV.U32 R112, RZ, RZ, R104 ;  /* 0x000000ffff707224 */ /* 0x010fe400078e0068 */
[----:B------:R-:W2:Y:S01]  /*94c0*/  LDL.LU R104, [R1+0x474] ;  /* 0x0004740001687983 */ /* 0x000ea20000300800 */
[----:B------:R-:W-:Y:S02]  /*94d0*/  IMAD.MOV.U32 R113, RZ, RZ, R105 ;  /* 0x000000ffff717224 */ /* 0x000fe400078e0069 */
[----:B------:R-:W-:Y:S01]  /*94e0*/  IMAD.MOV.U32 R115, RZ, RZ, R107 ;  /* 0x000000ffff737224 */ /* 0x000fe200078e006b */
[----:B------:R-:W2:Y:S01]  /*94f0*/  LDL.LU R105, [R1+0x470] ;  /* 0x0004700001697983 */ /* 0x000ea20000300800 */
[----:B------:R-:W-:-:S03]  /*9500*/  IMAD.MOV.U32 R117, RZ, RZ, R109 ;  /* 0x000000ffff757224 */ /* 0x000fc600078e006d */
[----:B------:R-:W2:Y:S01]  /*9510*/  LDL.LU R106, [R1+0x46c] ;  /* 0x00046c00016a7983 */ /* 0x000ea20000300800 */
[----:B------:R-:W-:-:S03]  /*9520*/  MOV R119, R111 ;  /* 0x0000006f00777202 */ /* 0x000fc60000000f00 */
[----:B------:R-:W2:Y:S04]  /*9530*/  LDL.LU R107, [R1+0x468] ;  /* 0x00046800016b7983 */ /* 0x000ea80000300800 */
[----:B------:R-:W2:Y:S04]  /*9540*/  LDL.LU R108, [R1+0x464] ;  /* 0x00046400016c7983 */ /* 0x000ea80000300800 */
[----:B------:R-:W2:Y:S04]  /*9550*/  LDL.LU R109, [R1+0x460] ;  /* 0x00046000016d7983 */ /* 0x000ea80000300800 */
[----:B------:R-:W2:Y:S04]  /*9560*/  LDL.LU R110, [R1+0x45c] ;  /* 0x00045c00016e7983 */ /* 0x000ea80000300800 */
[----:B------:R-:W2:Y:S04]  /*9570*/  LDL.LU R111, [R1+0x458] ;  /* 0x00045800016f7983 */ /* 0x000ea80000300800 */
[----:B------:R-:W4:Y:S04]  /*9580*/  LDL.LU R72, [R1+0x454] ;  /* 0x0004540001487983 */ /* 0x000f280000300800 */
[----:B------:R-:W4:Y:S04]  /*9590*/  LDL.LU R73, [R1+0x450] ;  /* 0x0004500001497983 */ /* 0x000f280000300800 */
[----:B------:R-:W4:Y:S04]  /*95a0*/  LDL.LU R74, [R1+0x44c] ;  /* 0x00044c00014a7983 */ /* 0x000f280000300800 */
[----:B------:R-:W4:Y:S04]  /*95b0*/  LDL.LU R75, [R1+0x448] ;  /* 0x00044800014b7983 */ /* 0x000f280000300800 */
[----:B------:R-:W4:Y:S04]  /*95c0*/  LDL.LU R76, [R1+0x444] ;  /* 0x00044400014c7983 */ /* 0x000f280000300800 */
[----:B------:R-:W4:Y:S04]  /*95d0*/  LDL.LU R77, [R1+0x440] ;  /* 0x00044000014d7983 */ /* 0x000f280000300800 */
[----:B------:R-:W4:Y:S04]  /*95e0*/  LDL.LU R78, [R1+0x43c] ;  /* 0x00043c00014e7983 */ /* 0x000f280000300800 */
[----:B------:R-:W3:Y:S04]  /*95f0*/  LDL.LU R40, [R1+0x438] ;  /* 0x0004380001287983 */ /* 0x000ee80000300800 */
[----:B------:R-:W3:Y:S04]  /*9600*/  LDL.LU R41, [R1+0x434] ;  /* 0x0004340001297983 */ /* 0x000ee80000300800 */
[----:B------:R-:W3:Y:S04]  /*9610*/  LDL.LU R42, [R1+0x430] ;  /* 0x00043000012a7983 */ /* 0x000ee80000300800 */
[----:B------:R-:W3:Y:S04]  /*9620*/  LDL.LU R43, [R1+0x42c] ;  /* 0x00042c00012b7983 */ /* 0x000ee80000300800 */
[----:B------:R-:W3:Y:S04]  /*9630*/  LDL.LU R44, [R1+0x428] ;  /* 0x00042800012c7983 */ /* 0x000ee80000300800 */
[----:B------:R-:W3:Y:S04]  /*9640*/  LDL.LU R45, [R1+0x424] ;  /* 0x00042400012d7983 */ /* 0x000ee80000300800 */
[----:B------:R-:W3:Y:S04]  /*9650*/  LDL.LU R46, [R1+0x420] ;  /* 0x00042000012e7983 */ /* 0x000ee80000300800 */
[----:B------:R-:W2:Y:S04]  /*9660*/  LDL.LU R48, [R1+0x41c] ;  /* 0x00041c0001307983 */ /* 0x000ea80000300800 */
        /* <DEDUP_REMOVED lines=9> */
[----:B------:R-:W3:Y:S04]  /*9700*/  LDL.LU R64, [R1] ;  /* 0x0000000001407983 */ /* 0x000ee80000300800 */
        /* <DEDUP_REMOVED lines=11> */
[----:B------:R-:W2:Y:S04]  /*97c0*/  LDL.LU R54, [R1+0x3e4] ;  /* 0x0003e40001367983 */ /* 0x000ea80000300800 */
[----:B------:R-:W2:Y:S01]  /*97d0*/  LDL.LU R55, [R1+0x3e0] ;  /* 0x0003e00001377983 */ /* 0x000ea20000300800 */
[----:B------:R-:W-:-:S03]  /*97e0*/  IMAD.MOV.U32 R102, RZ, RZ, R47 ;  /* 0x000000ffff667224 */ /* 0x000fc600078e002f */
[----:B------:R-:W3:Y:S01]  /*97f0*/  LDL.LU R47, [R1+0x3dc] ;  /* 0x0003dc00012f7983 */ /* 0x000ee20000300800 */
[----:B------:R-:W-:-:S03]  /*9800*/  IMAD.MOV.U32 R103, RZ, RZ, R79 ;  /* 0x000000ffff677224 */ /* 0x000fc600078e004f */
[----:B------:R-:W3:Y:S01]  /*9810*/  LDL.LU R79, [R1+0x3d8] ;  /* 0x0003d800014f7983 */ /* 0x000ee20000300800 */
        /* <DEDUP_REMOVED lines=9> */
[----:B----4-:R-:W-:-:S06]  /*98b0*/  WARPGROUP.ARRIVE ;  /* 0x00000000000079c5 */ /* 0x010fcc0000000000 */
[----:B------:R-:W-:Y:S03]  /*98c0*/  IGMMA.64x16x32.S8.S8 R80, gdesc[UR12], R80, gsb0 ;  /* 0x006000000c5079f1 */ /* 0x000fe60008041050 */
[----:B------:R-:W-:Y:S02]  /*98d0*/  WARPGROUP.DEPBAR.LE gsb0, 0x0 ;  /* 0x00008000000079c5 */ /* 0x000fe40000010000 */
[----:B--2---:R-:W-:-:S06]  /*98e0*/  WARPGROUP.ARRIVE ;  /* 0x00000000000079c5 */ /* 0x004fcc0000000000 */
        /* <DEDUP_REMOVED lines=74> */
[----:B------:R-:W-:Y:S04]  /*9d90*/  STL.64 [R1], R64 ;  /* 0x0000004001007387 */ /* 0x000fe80000100a00 */
[----:B------:R-:W-:Y:S04]  /*9da0*/  STL.64 [R1+0x8], R66 ;  /* 0x0000084201007387 */ /* 0x000fe80000100a00 */
[----:B------:R-:W-:Y:S04]  /*9db0*/  STL.64 [R1+0x10], R68 ;  /* 0x0000104401007387 */ /* 0x000fe80000100a00 */
[----:B------:R0:W-:Y:S04]  /*9dc0*/  STL.64 [R1+0x18], R70 ;  /* 0x0000184601007387 */ /* 0x0001e80000100a00 */
[----:B0-----:R-:W2:Y:S04]  /*9dd0*/  LDL.LU.64 R70, [R1+0x3d0] ;  /* 0x0003d00001467983 */ /* 0x001ea80000300a00 */
[----:B------:R-:W2:Y:S04]  /*9de0*/  LDL.LU.64 R68, [R1+0x3c8] ;  /* 0x0003c80001447983 */ /* 0x000ea80000300a00 */
[----:B------:R-:W2:Y:S04]  /*9df0*/  LDL.LU.64 R66, [R1+0x3c0] ;  /* 0x0003c00001427983 */ /* 0x000ea80000300a00 */
[----:B------:R-:W2:Y:S01]  /*9e00*/  LDL.LU.64 R64, [R1+0x3b8] ;  /* 0x0003b80001407983 */ /* 0x000ea20000300a00 */
[----:B------:R-:W-:-:S02]  /*9e10*/  WARPGROUP.DEPBAR.LE gsb0, 0x0 ;  /* 0x00008000000079c5 */ /* 0x000fc40000010000 */
[----:B------:R-:W-:-:S06]  /*9e20*/  WARPGROUP.ARRIVE ;  /* 0x00000000000079c5 */ /* 0x000fcc0000000000 */
[----:B------:R-:W-:Y:S01]  /*9e30*/  IGMMA.64x16x32.S8.S8 R208, gdesc[UR24], R208, gsb0 ;  /* 0x0060000018d079f1 */ /* 0x000fe200080410d0 */
[----:B------:R-:W-:Y:S04]  /*9e40*/  STL.64 [R1+0x80], R96 ;  /* 0x0000806001007387 */ /* 0x000fe80000100a00 */
        /* <DEDUP_REMOVED lines=44> */
[----:B------:R0:W-:Y:S04]  /*a110*/  STL.64 [R1+0x60], R208 ;  /* 0x000060d001007387 */ /* 0x0001e80000100a00 */
[----:B------:R1:W-:Y:S04]  /*a120*/  STL.64 [R1+0x68], R210 ;  /* 0x000068d201007387 */ /* 0x0003e80000100a00 */
[----:B------:R1:W-:Y:S04]  /*a130*/  STL.64 [R1+0x70], R212 ;  /* 0x000070d401007387 */ /* 0x0003e80000100a00 */
[----:B------:R4:W-:Y:S01]  /*a140*/  STL.64 [R1+0x78], R214 ;  /* 0x000078d601007387 */ /* 0x0009e20000100a00 */
[----:B0-----:R-:W-:-:S02]  /*a150*/  IMAD.MOV.U32 R208, RZ, RZ, R227 ;  /* 0x000000ffffd07224 */ /* 0x001fc400078e00e3 */
[----:B------:R-:W-:Y:S01]  /*a160*/  IMAD.MOV.U32 R209, RZ, RZ, R228 ;  /* 0x000000ffffd17224 */ /* 0x000fe200078e00e4 */
[----:B------:R-:W4:Y:S01]  /*a170*/  LDL.LU R227, [R1+0x334] ;  /* 0x0003340001e37983 */ /* 0x000f220000300800 */
[----:B-1----:R-:W-:Y:S01]  /*a180*/  IMAD.MOV.U32 R210, RZ, RZ, R229 ;  /* 0x000000ffffd27224 */ /* 0x002fe200078e00e5 */
[----:B------:R-:W-:Y:S02]  /*a190*/  MOV R211, R230 ;  /* 0x000000e600d37202 */ /* 0x000fe40000000f00 */
[----:B------:R-:W4:Y:S01]  /*a1a0*/  LDL.LU R228, [R1+0x330] ;  /* 0x0003300001e47983 */ /* 0x000f220000300800 */
[----:B------:R-:W-:-:S03]  /*a1b0*/  IMAD.MOV.U32 R212, RZ, RZ, R231 ;  /* 0x000000ffffd47224 */ /* 0x000fc600078e00e7 */
        /* <DEDUP_REMOVED lines=13> */
[----:B----4-:R-:W-:-:S06]  /*a290*/  WARPGROUP.ARRIVE ;  /* 0x00000000000079c5 */ /* 0x010fcc0000000000 */
[----:B------:R-:W-:Y:S03]  /*a2a0*/  IGMMA.64x16x32.S8.S8 R224, gdesc[UR28], R224, gsb0 ;  /* 0x006000001ce079f1 */ /* 0x000fe600080410e0 */
[----:B------:R-:W-:Y:S02]  /*a2b0*/  WARPGROUP.DEPBAR.LE gsb0, 0x0 ;  /* 0x00008000000079c5 */ /* 0x000fe40000010000 */
[----:B---3--:R-:W-:-:S06]  /*a2c0*/  WARPGROUP.ARRIVE ;  /* 0x00000000000079c5 */ /* 0x008fcc0000000000 */
        /* <DEDUP_REMOVED lines=66> */
[----:B------:R-:W-:-:S03]  /*a6f0*/  WARPGROUP.DEPBAR.LE gsb0, 0x0 ;  /* 0x00008000000079c5 */ /* 0x000fc60000010000 */
[----:B------:R-:W-:-:S06]  /*a700*/  WARPGROUP.ARRIVE ;  /* 0x00000000000079c5 */ /* 0x000fcc0000000000 */
[----:B------:R-:W-:Y:S01]  /*a710*/  IGMMA.64x16x32.S8.S8 R112, gdesc[UR24], R112, gsb0 ;  /* 0x00600000187079f1 */ /* 0x000fe20008041070 */
[----:B------:R-:W-:Y:S01]  /*a720*/  IMAD.MOV.U32 R144, RZ, RZ, R233 ;  /* 0x000000ffff907224 */ /* 0x000fe200078e00e9 */
[----:B------:R-:W-:Y:S01]  /*a730*/  MOV R149, R14 ;  /* 0x0000000e00957202 */ /* 0x000fe20000000f00 */
        /* <DEDUP_REMOVED lines=8> */
[----:B------:R-:W-:-:S03]  /*a7c0*/  WARPGROUP.DEPBAR.LE gsb0, 0x0 ;  /* 0x00008000000079c5 */ /* 0x000fc60000010000 */
        /* <DEDUP_REMOVED lines=17> */
[----:B------:R-:W-:Y:S01]  /*a8e0*/  IMAD.MOV.U32 R215, RZ, RZ, R23 ;  /* 0x000000ffffd77224 */ /* 0x000fe200078e0017 */
[----:B------:R-:W-:Y:S01]  /*a8f0*/  UMOV UR8, UR44 ;  /* 0x0000002c00087c82 */ /* 0x000fe20008000000 */
[----:B------:R-:W-:Y:S01]  /*a900*/  UMOV UR9, UR45 ;  /* 0x0000002d00097c82 */ /* 0x000fe20008000000 */
[----:B------:R0:W5:Y:S04]  /*a910*/  LDL.LU R4, [R1+0x320] ;  /* 0x0003200001047983 */ /* 0x0001680000300800 */
[----:B------:R0:W5:Y:S04]  /*a920*/  LDL.LU R0, [R1+0x31c] ;  /* 0x00031c0001007983 */ /* 0x0001680000300800 */
[----:B------:R0:W5:Y:S04]  /*a930*/  LDL.LU R23, [R1+0x318] ;  /* 0x0003180001177983 */ /* 0x0001680000300800 */
[----:B------:R0:W5:Y:S04]  /*a940*/  LDL.LU R22, [R1+0x314] ;  /* 0x0003140001167983 */ /* 0x0001680000300800 */
[----:B------:R0:W5:Y:S04]  /*a950*/  LDL.LU R19, [R1+0x310] ;  /* 0x0003100001137983 */ /* 0x0001680000300800 */
[----:B------:R0:W5:Y:S04]  /*a960*/  LDL.LU R18, [R1+0x30c] ;  /* 0x00030c0001127983 */ /* 0x0001680000300800 */
[----:B------:R0:W5:Y:S04]  /*a970*/  LDL.LU R17, [R1+0x308] ;  /* 0x0003080001117983 */ /* 0x0001680000300800 */
[----:B------:R0:W5:Y:S04]  /*a980*/  LDL.LU R16, [R1+0x304] ;  /* 0x0003040001107983 */ /* 0x0001680000300800 */
[----:B------:R0:W5:Y:S01]  /*a990*/  LDL.LU R2, [R1+0x300] ;  /* 0x0003000001027983 */ /* 0x0001620000300800 */
[----:B------:R-:W-:-:S02]  /*a9a0*/  WARPGROUP.DEPBAR.LE gsb0, 0x0 ;  /* 0x00008000000079c5 */ /* 0x000fc40000010000 */
[----:B------:R-:W-:-:S06]  /*a9b0*/  WARPGROUP.ARRIVE ;  /* 0x00000000000079c5 */ /* 0x000fcc0000000000 */
[----:B------:R-:W-:Y:S01]  /*a9c0*/  IGMMA.64x16x32.S8.S8 R208, gdesc[UR8], R208, gsb0 ;  /* 0x0060000008d079f1 */ /* 0x000fe200080410d0 */
[----:B------:R-:W-:Y:S04]  /*a9d0*/  STL.64 [R1+0x40], R112 ;  /* 0x0000407001007387 */ /* 0x000fe80000100a00 */
[----:B------:R-:W-:Y:S04]  /*a9e0*/  STL.64 [R1+0x48], R114 ;  /* 0x0000487201007387 */ /* 0x000fe80000100a00 */
[----:B------:R-:W-:Y:S04]  /*a9f0*/  STL.64 [R1+0x50], R116 ;  /* 0x0000507401007387 */ /* 0x000fe80000100a00 */
[----:B------:R1:W-:Y:S04]  /*aa00*/  STL.64 [R1+0x58], R118 ;  /* 0x0000587601007387 */ /* 0x0003e80000100a00 */
[----:B-1----:R0:W5:Y:S04]  /*aa10*/  LDL.LU.64 R118, [R1+0x2f8] ;  /* 0x0002f80001767983 */ /* 0x0021680000300a00 */
[----:B------:R0:W5:Y:S04]  /*aa20*/  LDL.LU.64 R116, [R1+0x2f0] ;  /* 0x0002f00001747983 */ /* 0x0001680000300a00 */
[----:B------:R0:W5:Y:S04]  /*aa30*/  LDL.LU.64 R114, [R1+0x2e8] ;  /* 0x0002e80001727983 */ /* 0x0001680000300a00 */
[----:B------:R0:W5:Y:S04]  /*aa40*/  LDL.LU.64 R112, [R1+0x2e0] ;  /* 0x0002e00001707983 */ /* 0x0001680000300a00 */
        /* <DEDUP_REMOVED lines=11> */
[----:B------:R1:W-:Y:S01]  /*ab00*/  STL.64 [R1+0x158], R182 ;  /* 0x000158b601007387 */ /* 0x0003e20000100a00 */
[----:B------:R-:W-:-:S03]  /*ab10*/  WARPGROUP.DEPBAR.LE gsb0, 0x0 ;  /* 0x00008000000079c5 */ /* 0x000fc60000010000 */
        /* <DEDUP_REMOVED lines=11> */
[----:B------:R0:W5:Y:S01]  /*abd0*/  LDL.LU.64 R208, [R1+0x280] ;  /* 0x0002800001d07983 */ /* 0x0001620000300a00 */
[----:B------:R-:W-:Y:S05]  /*abe0*/  @!P1 BRA `(.L_x_22) ;  /* 0x00000098000c9947 */ /* 0x000fea0003800000 */
[----:B------:R-:W2:Y:S01]  /*abf0*/  LDL R3, [R1+0x270] ;  /* 0x0002700001037983 */ /* 0x000ea20000100800 */
[----:B------:R-:W-:Y:S01]  /*ac00*/  UIADD3 UR6, UR61, 0x1, URZ ;  /* 0x000000013d067890 */ /* 0x000fe2000fffe03f */
[----:B-----5:R-:W-:Y:S01]  /*ac10*/  R2UR UR58, R2 ;  /* 0x00000000023a72ca */ /* 0x020fe200000e0000 */
[----:B------:R-:W-:Y:S02]  /*ac20*/  UMOV UR7, UR61 ;  /* 0x0000003d00077c82 */ /* 0x000fe40008000000 */
[----:B------:R-:W-:-:S04]  /*ac30*/  UISETP.NE.AND UP0, UPT, UR6, 0x2, UPT ;  /* 0x000000020600788c */ /* 0x000fc8000bf05270 */
[----:B------:R-:W-:Y:S02]  /*ac40*/  USEL UR57, URZ, 0x1, UP0 ;  /* 0x000000013f397887 */ /* 0x000fe40008000000 */
[----:B------:R-:W-:Y:S01]  /*ac50*/  USEL UR6, UR6, URZ, UP0 ;  /* 0x0000003f06067287 */ /* 0x000fe20008000000 */
[----:B--2---:R-:W-:-:S13]  /*ac60*/  R2UR UR4, R3 ;  /* 0x00000000030472ca */ /* 0x004fda00000e0000 */
[----:B------:R-:W-:-:S12]  /*ac70*/  ULOP3.LUT UR57, UR4, UR57, URZ, 0x3c, !UPT ;  /* 0x0000003904397292 */ /* 0x000fd8000f8e3c3f */
.L_x_29:
[----:B------:R-:W-:Y:S05]  /*ac80*/  @!P0 BRA `(.L_x_23) ;  /* 0x0000000000048947 */ /* 0x000fea0003800000 */
[----:B------:R-:W-:Y:S01]  /*ac90*/  BPT.TRAP 0x1 ;  /* 0x000000040000795c */ /* 0x000fe20000300000 */
.L_x_23:
[----:B------:R-:W1:Y:S01]  /*aca0*/  S2UR UR5, SR_CgaCtaId ;  /* 0x00000000000579c3 */ /* 0x000e620000008800 */
[----:B------:R-:W-:Y:S01]  /*acb0*/  UMOV UR4, 0x400 ;  /* 0x0000040000047882 */ /* 0x000fe20000000000 */
[----:B------:R-:W-:Y:S02]  /*acc0*/  IMAD.U32 R3, RZ, RZ, UR57 ;  /* 0x00000039ff037e24 */ /* 0x000fe4000f8e00ff */
[----:B------:R-:W-:-:S03]  /*acd0*/  IMAD.U32 R2, RZ, RZ, UR6 ;  /* 0x00000006ff027e24 */ /* 0x000fc6000f8e00ff */
[----:B------:R-:W-:Y:S01]  /*ace0*/  SHF.L.U32 R3, R3, 0x1f, RZ ;  /* 0x0000001f03037819 */ /* 0x000fe200000006ff */
[----:B-1----:R-:W-:-:S06]  /*acf0*/  ULEA UR4, UR5, UR4, 0x18 ;  /* 0x0000000405047291 */ /* 0x002fcc000f8ec03f */
[----:B------:R-:W-:-:S04]  /*ad00*/  IMAD.U32 R0, RZ, RZ, UR4 ;  /* 0x00000004ff007e24 */ /* 0x000fc8000f8e00ff */
[----:B------:R-:W-:-:S04]  /*ad10*/  IMAD R2, R2, 0x8, R0 ;  /* 0x0000000802027824 */ /* 0x000fc800078e0200 */
[----:B------:R1:W2:Y:S01]  /*ad20*/  SYNCS.PHASECHK.TRANS64.TRYWAIT P1, [R2+URZ], R3 ;  /* 0x00000003020075a7 */ /* 0x0002a2000802017f */
[----:B------:R-:W-:Y:S05]  /*ad30*/  @!P0 BRA `(.L_x_24) ;  /* 0x0000000000048947 */ /* 0x000fea0003800000 */
[----:B------:R-:W-:Y:S01]  /*ad40*/  BPT.TRAP 0x1 ;  /* 0x000000040000795c */ /* 0x000fe20000300000 */
.L_x_24:
[----:B--2---:R-:W-:Y:S05]  /*ad50*/  @P1 BRA `(.L_x_25) ;  /* 0x0000000000081947 */ /* 0x004fea0003800000 */
[----:B------:R-:W2:Y:S02]  /*ad60*/  SYNCS.PHASECHK.TRANS64.TRYWAIT P1, [R2+URZ], R3 ;  /* 0x00000003020075a7 */ /* 0x000ea4000802017f */
[----:B--2---:R-:W-:Y:S05]  /*ad70*/  @!P1 BRA `(.L_x_26) ;  /* 0x000001e8000c9947 */ /* 0x004fea0003800000 */
.L_x_25:
[----:B------:R-:W-:Y:S04]  /*ad80*/  STL.64 [R1+0x858], R126 ;  /* 0x0008587e01007387 */ /* 0x000fe80000100a00 */
[----:B------:R-:W-:Y:S04]  /*ad90*/  STL.64 [R1+0x850], R124 ;  /* 0x0008507c01007387 */ /* 0x000fe80000100a00 */
[----:B------:R-:W-:Y:S04]  /*ada0*/  STL.64 [R1+0x848], R122 ;  /* 0x0008487a01007387 */ /* 0x000fe80000100a00 */
[----:B------:R3:W-:Y:S04]  /*adb0*/  STL.64 [R1+0x840], R120 ;  /* 0x0008407801007387 */ /* 0x0007e80000100a00 */
[----:B---3--:R-:W3:Y:S04]  /*adc0*/  LDL.LU.64 R120, [R1+0x1a0] ;  /* 0x0001a00001787983 */ /* 0x008ee80000300a00 */
[----:B------:R-:W3:Y:S04]  /*add0*/  LDL.LU.64 R122, [R1+0x1a8] ;  /* 0x0001a800017a7983 */ /* 0x000ee80000300a00 */
[----:B------:R-:W3:Y:S04]  /*ade0*/  LDL.LU.64 R124, [R1+0x1b0] ;  /* 0x0001b000017c7983 */ /* 0x000ee80000300a00 */
[----:B------:R-:W3:Y:S04]  /*adf0*/  LDL.LU.64 R126, [R1+0x1b8] ;  /* 0x0001b800017e7983 */ /* 0x000ee80000300a00 */
[----:B------:R-:W-:Y:S04]  /*ae00*/  STL.64 [R1+0x838], R158 ;  /* 0x0008389e01007387 */ /* 0x000fe80000100a00 */
[----:B------:R-:W-:Y:S04]  /*ae10*/  STL.64 [R1+0x830], R156 ;  /* 0x0008309c01007387 */ /* 0x000fe80000100a00 */
[----:B------:R-:W-:Y:S04]  /*ae20*/  STL.64 [R1+0x828], R154 ;  /* 0x0008289a01007387 */ /* 0x000fe80000100a00 */
[----:B------:R4:W-:Y:S04]  /*ae30*/  STL.64 [R1+0x820], R152 ;  /* 0x0008209801007387 */ /* 0x0009e80000100a00 */
[----:B----4-:R-:W4:Y:S04]  /*ae40*/  LDL.LU.64 R152, [R1+0x120] ;  /* 0x0001200001987983 */ /* 0x010f280000300a00 */
        /* <DEDUP_REMOVED lines=18> */
[----:B------:R-:W3:Y:S01]  /*af70*/  LDL.LU.64 R222, [R1+0x238] ;  /* 0x0002380001de7983 */ /* 0x000ee20000300a00 */
[----:B------:R-:W-:Y:S01]  /*af80*/  R2UR UR4, R4 ;  /* 0x00000000040472ca */ /* 0x000fe200000e0000 */
[----:B------:R-:W-:Y:S01]  /*af90*/  UMOV UR9, 0x40000040 ;  /* 0x4000004000097882 */ /* 0x000fe20000000000 */
[----:B------:R-:W-:Y:S01]  /*afa0*/  UMOV UR11, 0x40000040 ;  /* 0x40000040000b7882 */ /* 0x000fe20000000000 */
[----:B------:R-:W-:Y:S04]  /*afb0*/  STL [R1+0x318], R23 ;  /* 0x0003181701007387 */ /* 0x000fe80000100800 */
[----:B------:R-:W-:Y:S04]  /*afc0*/  STL [R1+0x314], R22 ;  /* 0x0003141601007387 */ /* 0x000fe80000100800 */
[----:B------:R-:W-:Y:S02]  /*afd0*/  STL [R1+0x310], R19 ;  /* 0x0003101301007387 */ /* 0x000fe40000100800 */
[----:B------:R-:W-:-:S02]  /*afe0*/  ULEA UR5, UR6, UR4, 0xc ;  /* 0x0000000406057291 */ /* 0x000fc4000f8e603f */
[----:B------:R-:W-:Y:S01]  /*aff0*/  UIMAD UR4, UR6, 0x580, UR39 ;  /* 0x00000580060478a4 */ /* 0x000fe2000f8e0227 */
[----:B------:R-:W-:Y:S04]  /*b000*/  STL [R1+0x30c], R18 ;  /* 0x00030c1201007387 */ /* 0x000fe80000100800 */
[----:B------:R-:W-:Y:S01]  /*b010*/  UMOV UR8, UR5 ;  /* 0x0000000500087c82 */ /* 0x000fe20008000000 */
[----:B------:R-:W-:Y:S01]  /*b020*/  STL [R1+0x308], R17 ;  /* 0x0003081101007387 */ /* 0x000fe20000100800 */
[----:B------:R-:W-:-:S03]  /*b030*/  UMOV UR10, UR4 ;  /* 0x00000004000a7c82 */ /* 0x000fc60008000000 */
[----:B------:R0:W-:Y:S04]  /*b040*/  STL [R1+0x304], R16 ;  /* 0x0003041001007387 */ /* 0x0001e80000100800 */
[----:B------:R-:W2:Y:S04]  /*b050*/  LDL.LU.64 R12, [R1+0x40] ;  /* 0x00004000010c7983 */ /* 0x000ea80000300a00 */
[----:B------:R-:W2:Y:S04]  /*b060*/  LDL.LU.64 R14, [R1+0x48] ;  /* 0x00004800010e7983 */ /* 0x000ea80000300a00 */
[----:B0-----:R-:W2:Y:S04]  /*b070*/  LDL.LU.64 R16, [R1+0x50] ;  /* 0x0000500001107983 */ /* 0x001ea80000300a00 */
[----:B------:R-:W2:Y:S01]  /*b080*/  LDL.LU.64 R18, [R1+0x58] ;  /* 0x0000580001127983 */ /* 0x000ea20000300a00 */
[----:B------:R-:W-:Y:S01]  /*b090*/  UIADD3 UR14, UR4, 0x80, URZ ;  /* 0x00000080040e7890 */ /* 0x000fe2000fffe03f */
[----:B------:R-:W-:-:S02]  /*b0a0*/  UMOV UR13, UR9 ;  /* 0x00000009000d7c82 */ /* 0x000fc40008000000 */
[----:B------:R-:W-:Y:S01]  /*b0b0*/  STL [R1+0x300], R0 ;  /* 0x0003000001007387 */ /* 0x000fe20000100800 */
[----:B------:R-:W-:Y:S01]  /*b0c0*/  UMOV UR15, 0x40000040 ;  /* 0x40000040000f7882 */ /* 0x000fe20000000000 */
[----:B------:R-:W-:Y:S02]  /*b0d0*/  UIADD3 UR18, UR4, 0x100, URZ ;  /* 0x0000010004127890 */ /* 0x000fe4000fffe03f */
[----:B------:R-:W-:Y:S01]  /*b0e0*/  STL [R1+0x31c], R4 ;  /* 0x00031c0401007387 */ /* 0x000fe20000100800 */
[----:B------:R-:W-:Y:S01]  /*b0f0*/  UMOV UR12, UR8 ;  /* 0x00000008000c7c82 */ /* 0x000fe20008000000 */
[----:B---3--:R-:W-:-:S06]  /*b100*/  WARPGROUP.ARRIVE ;  /* 0x00000000000079c5 */ /* 0x008fcc0000000000 */
[----:B------:R-:W-:Y:S03]  /*b110*/  IGMMA.64x16x32.S8.S8 R216, gdesc[UR8], R216, gsb0 ;  /* 0x0060000008d879f1 */ /* 0x000fe600080410d8 */
[----:B------:R-:W-:Y:S02]  /*b120*/  WARPGROUP.DEPBAR.LE gsb0, 0x0 ;  /* 0x00008000000079c5 */ /* 0x000fe40000010000 */
[----:B------:R0:W-:Y:S04]  /*b130*/  STL.64 [R1+0x220], R216 ;  /* 0x000220d801007387 */ /* 0x0001e80000100a00 */
[----:B------:R3:W-:Y:S04]  /*b140*/  STL.64 [R1+0x228], R218 ;  /* 0x000228da01007387 */ /* 0x0007e80000100a00 */
[----:B------:R1:W-:Y:S04]  /*b150*/  STL.64 [R1+0x230], R220 ;  /* 0x000230dc01007387 */ /* 0x0003e80000100a00 */
[----:B------:R4:W-:Y:S04]  /*b160*/  STL.64 [R1+0x238], R222 ;  /* 0x000238de01007387 */ /* 0x0009e80000100a00 */
[----:B0-----:R-:W2:Y:S04]  /*b170*/  LDL.LU.64 R216, [R1+0x20] ;  /* 0x0000200001d87983 */ /* 0x001ea80000300a00 */
[----:B---3--:R-:W3:Y:S04]  /*b180*/  LDL.LU.64 R218, [R1+0x28] ;  /* 0x0000280001da7983 */ /* 0x008ee80000300a00 */
[----:B-1----:R-:W3:Y:S04]  /*b190*/  LDL.LU.64 R220, [R1+0x30] ;  /* 0x0000300001dc7983 */ /* 0x002ee80000300a00 */
[----:B----4-:R-:W3:Y:S01]  /*b1a0*/  LDL.LU.64 R222, [R1+0x38] ;  /* 0x0000380001de7983 */ /* 0x010ee20000300a00 */
[----:B------:R-:W-:Y:S01]  /*b1b0*/  WARPGROUP.ARRIVE ;  /* 0x00000000000079c5 */ /* 0x000fe20000000000 */
[----:B------:R-:W-:Y:S01]  /*b1c0*/  UMOV UR17, UR9 ;  /* 0x0000000900117c82 */ /* 0x000fe20008000000 */
[----:B------:R-:W-:Y:S01]  /*b1d0*/  UMOV UR19, 0x40000040 ;  /* 0x4000004000137882 */ /* 0x000fe20000000000 */
[----:B------:R-:W-:-:S03]  /*b1e0*/  UIADD3 UR22, UR4, 0x180, URZ ;  /* 0x0000018004167890 */ /* 0x000fc6000fffe03f */
[----:B------:R-:W-:Y:S01]  /*b1f0*/  IGMMA.64x16x32.S8.S8 R120, gdesc[UR12], R120, gsb0 ;  /* 0x006000000c7879f1 */ /* 0x000fe20008041078 */
[----:B------:R-:W-:Y:S02]  /*b200*/  UMOV UR16, UR8 ;  /* 0x0000000800107c82 */ /* 0x000fe40008000000 */
[----:B------:R-:W-:Y:S02]  /*b210*/  WARPGROUP.DEPBAR.LE gsb0, 0x0 ;  /* 0x00008000000079c5 */ /* 0x000fe40000010000 */
[----:B------:R-:W-:Y:S01]  /*b220*/  WARPGROUP.ARRIVE ;  /* 0x00000000000079c5 */ /* 0x000fe20000000000 */
[----:B------:R-:W-:Y:S01]  /*b230*/  UMOV UR20, UR8 ;  /* 0x0000000800147c82 */ /* 0x000fe20008000000 */
[----:B------:R-:W-:Y:S01]  /*b240*/  UMOV UR21, UR9 ;  /* 0x0000000900157c82 */ /* 0x000fe20008000000 */
[----:B------:R-:W-:Y:S01]  /*b250*/  UMOV UR23, 0x40000040 ;  /* 0x4000004000177882 */ /* 0x000fe20000000000 */
[----:B------:R-:W-:Y:S01]  /*b260*/  UIADD3 UR26, UR4, 0x200, URZ ;  /* 0x00000200041a7890 */ /* 0x000fe2000fffe03f */
[----:B------:R-:W-:Y:S01]  /*b270*/  STL.64 [R1+0x1a0], R120 ;  /* 0x0001a07801007387 */ /* 0x000fe20000100a00 */
[----:B------:R-:W-:Y:S01]  /*b280*/  IGMMA.64x16x32.S8.S8 R152, gdesc[UR16], R152, gsb0 ;  /* 0x00600000109879f1 */ /* 0x000fe20008041098 */
[----:B------:R-:W-:Y:S01]  /*b290*/  UMOV UR24, UR8 ;  /* 0x0000000800187c82 */ /* 0x000fe20008000000 */
[----:B------:R-:W-:Y:S01]  /*b2a0*/  UMOV UR25, UR9 ;  /* 0x0000000900197c82 */ /* 0x000fe20008000000 */
[----:B------:R-:W-:Y:S01]  /*b2b0*/  UMOV UR27, 0x40000040 ;  /* 0x40000040001b7882 */ /* 0x000fe20000000000 */
[----:B------:R-:W-:Y:S01]  /*b2c0*/  UIADD3 UR30, UR4, 0x280, URZ ;  /* 0x00000280041e7890 */ /* 0x000fe2000fffe03f */
[----:B------:R-:W-:Y:S01]  /*b2d0*/  STL.64 [R1+0x1a8], R122 ;  /* 0x0001a87a01007387 */ /* 0x000fe20000100a00 */
        /* <DEDUP_REMOVED lines=9> */
[----:B------:R0:W-:Y:S01]  /*b370*/  STL.64 [R1+0x1b8], R126 ;  /* 0x0001b87e01007387 */ /* 0x0001e20000100a00 */
        /* <DEDUP_REMOVED lines=12> */
[----:B0-----:R-:W4:Y:S01]  /*b440*/  LDL.LU.64 R126, [R1+0x858] ;  /* 0x00085800017e7983 */ /* 0x001f220000300a00 */
[----:B------:R-:W-:Y:S01]  /*b450*/  UMOV UR52, UR8 ;  /* 0x0000000800347c82 */ /* 0x000fe20008000000 */
[----:B------:R-:W-:Y:S01]  /*b460*/  UMOV UR53, UR9 ;  /* 0x0000000900357c82 */ /* 0x000fe20008000000 */
[----:B------:R-:W-:Y:S01]  /*b470*/  UMOV UR55, 0x40000040 ;  /* 0x4000004000377882 */ /* 0x000fe20000000000 */
[----:B------:R-:W-:Y:S01]  /*b480*/  UIADD3 UR12, UR5, 0x400, URZ ;  /* 0x00000400050c7890 */ /* 0x000fe2000fffe03f */
[----:B------:R-:W4:Y:S04]  /*b490*/  LDL.LU.64 R124, [R1+0x850] ;  /* 0x00085000017c7983 */ /* 0x000f280000300a00 */
[----:B------:R-:W4:Y:S04]  /*b4a0*/  LDL.LU.64 R122, [R1+0x848] ;  /* 0x00084800017a7983 */ /* 0x000f280000300a00 */
[----:B------:R-:W4:Y:S01]  /*b4b0*/  LDL.LU.64 R120, [R1+0x840] ;  /* 0x0008400001787983 */ /* 0x000f220000300a00 */
[----:B------:R-:W-:-:S02]  /*b4c0*/  WARPGROUP.DEPBAR.LE gsb0, 0x0 ;  /* 0x00008000000079c5 */ /* 0x000fc40000010000 */
[----:B--2---:R-:W-:Y:S01]  /*b4d0*/  WARPGROUP.ARRIVE ;  /* 0x00000000000079c5 */ /* 0x004fe20000000000 */
[----:B------:R-:W-:Y:S04]  /*b4e0*/  STL.64 [R1+0x120], R152 ;  /* 0x0001209801007387 */ /* 0x000fe80000100a00 */
[----:B------:R-:W-:Y:S01]  /*b4f0*/  STL.64 [R1+0x128], R154 ;  /* 0x0001289a01007387 */ /* 0x000fe20000100a00 */
[----:B------:R-:W-:Y:S03]  /*b500*/  IGMMA.64x16x32.S8.S8 R184, gdesc[UR20], R184, gsb0 ;  /* 0x0060000014b879f1 */ /* 0x000fe600080410b8 */
[----:B------:R-:W-:Y:S04]  /*b510*/  STL.64 [R1+0x130], R156 ;  /* 0x0001309c01007387 */ /* 0x000fe80000100a00 */
[----:B------:R0:W-:Y:S04]  /*b520*/  STL.64 [R1+0x138], R158 ;  /* 0x0001389e01007387 */ /* 0x0001e80000100a00 */
[----:B0-----:R-:W2:Y:S04]  /*b530*/  LDL.LU.64 R158, [R1+0x838] ;  /* 0x00083800019e7983 */ /* 0x001ea80000300a00 */
[----:B------:R-:W2:Y:S04]  /*b540*/  LDL.LU.64 R156, [R1+0x830] ;  /* 0x00083000019c7983 */ /* 0x000ea80000300a00 */
[----:B------:R-:W2:Y:S04]  /*b550*/  LDL.LU.64 R154, [R1+0x828] ;  /* 0x00082800019a7983 */ /* 0x000ea80000300a00 */
[----:B------:R-:W2:Y:S01]  /*b560*/  LDL.LU.64 R152, [R1+0x820] ;  /* 0x0008200001987983 */ /* 0x000ea20000300a00 */
[----:B------:R-:W-:-:S03]  /*b570*/  WARPGROUP.DEPBAR.LE gsb0, 0x0 ;  /* 0x00008000000079c5 */ /* 0x000fc60000010000 */
[----:B------:R-:W-:Y:S04]  /*b580*/  STL.64 [R1+0xa0], R184 ;  /* 0x0000a0b801007387 */ /* 0x000fe80000100a00 */
[----:B------:R-:W-:Y:S04]  /*b590*/  STL.64 [R1+0xa8], R186 ;  /* 0x0000a8ba01007387 */ /* 0x000fe80000100a00 */
[----:B------:R-:W-:Y:S04]  /*b5a0*/  STL.64 [R1+0xb0], R188 ;  /* 0x0000b0bc01007387 */ /* 0x000fe80000100a00 */
[----:B------:R0:W-:Y:S04]  /*b5b0*/  STL.64 [R1+0xb8], R190 ;  /* 0x0000b8be01007387 */ /* 0x0001e80000100a00 */
[----:B0-----:R-:W2:Y:S04]  /*b5c0*/  LDL.LU.64 R190, [R1+0x818] ;  /* 0x0008180001be7983 */ /* 0x001ea80000300a00 */
[----:B------:R-:W2:Y:S04]  /*b5d0*/  LDL.LU.64 R188, [R1+0x810] ;  /* 0x0008100001bc7983 */ /* 0x000ea80000300a00 */
[----:B------:R-:W2:Y:S04]  /*b5e0*/  LDL.LU.64 R186, [R1+0x808] ;  /* 0x0008080001ba7983 */ /* 0x000ea80000300a00 */
[----:B------:R-:W2:Y:S01]  /*b5f0*/  LDL.LU.64 R184, [R1+0x800] ;  /* 0x0008000001b87983 */ /* 0x000ea20000300a00 */
[----:B---3--:R-:W-:-:S06]  /*b600*/  WARPGROUP.ARRIVE ;  /* 0x00000000000079c5 */ /* 0x008fcc0000000000 */
[----:B------:R-:W-:Y:S03]  /*b610*/  IGMMA.64x16x32.S8.S8 R216, gdesc[UR24], R216, gsb0 ;  /* 0x0060000018d879f1 */ /* 0x000fe600080410d8 */
[----:B------:R-:W-:Y:S02]  /*b620*/  WARPGROUP.DEPBAR.LE gsb0, 0x0 ;  /* 0x00008000000079c5 */ /* 0x000fe40000010000 */
[----:B------:R-:W-:Y:S01]  /*b630*/  WARPGROUP.ARRIVE ;  /* 0x00000000000079c5 */ /* 0x000fe20000000000 */
[----:B------:R-:W-:Y:S01]  /*b640*/  IMAD.MOV.U32 R21, RZ, RZ, R217 ;  /* 0x000000ffff157224 */ /* 0x000fe200078e00d9 */
[----:B------:R-:W-:Y:S01]  /*b650*/  MOV R10, R220 ;  /* 0x000000dc000a7202 */ /* 0x000fe20000000f00 */
[----:B------:R-:W-:Y:S02]  /*b660*/  IMAD.MOV.U32 R4, RZ, RZ, R216 ;  /* 0x000000ffff047224 */ /* 0x000fe400078e00d8 */
[----:B------:R-:W-:Y:S01]  /*b670*/  IMAD.MOV.U32 R20, RZ, RZ, R218 ;  /* 0x000000ffff147224 */ /* 0x000fe200078e00da */
[----:B------:R-:W-:Y:S01]  /*b680*/  IGMMA.64x16x32.S8.S8 R208, gdesc[UR28], R208, gsb0 ;  /* 0x006000001cd079f1 */ /* 0x000fe200080410d0 */
[----:B------:R-:W-:Y:S01]  /*b690*/  IMAD.MOV.U32 R11, RZ, RZ, R219 ;  /* 0x000000ffff0b7224 */ /* 0x000fe200078e00db */
[----:B------:R-:W3:Y:S01]  /*b6a0*/  LDL.LU.64 R216, [R1+0x100] ;  /* 0x0001000001d87983 */ /* 0x000ee20000300a00 */
[----:B------:R-:W-:-:S02]  /*b6b0*/  IMAD.MOV.U32 R235, RZ, RZ, R221 ;  /* 0x000000ffffeb7224 */ /* 0x000fc400078e00dd */
[----:B------:R-:W-:Y:S01]  /*b6c0*/  IMAD.MOV.U32 R234, RZ, RZ, R222 ;  /* 0x000000ffffea7224 */ /* 0x000fe200078e00de */
[----:B------:R-:W3:Y:S01]  /*b6d0*/  LDL.LU.64 R218, [R1+0x108] ;  /* 0x0001080001da7983 */ /* 0x000ee20000300a00 */
[----:B------:R-:W-:-:S03]  /*b6e0*/  IMAD.MOV.U32 R233, RZ, RZ, R223 ;  /* 0x000000ffffe97224 */ /* 0x000fc600078e00df */
[----:B------:R-:W3:Y:S04]  /*b6f0*/  LDL.LU.64 R220, [R1+0x110] ;  /* 0x0001100001dc7983 */ /* 0x000ee80000300a00 */
[----:B------:R-:W3:Y:S01]  /*b700*/  LDL.LU.64 R222, [R1+0x118] ;  /* 0x0001180001de7983 */ /* 0x000ee20000300a00 */
        /* <DEDUP_REMOVED lines=17> */
[----:B------:R-:W-:Y:S04]  /*b820*/  STL.64 [R1+0x7d8], R214 ;  /* 0x0007d8d601007387 */ /* 0x000fe80000100a00 */
[----:B------:R-:W-:Y:S04]  /*b830*/  STL.64 [R1+0x7d0], R212 ;  /* 0x0007d0d401007387 */ /* 0x000fe80000100a00 */
[----:B------:R-:W-:Y:S04]  /*b840*/  STL.64 [R1+0x7c8], R210 ;  /* 0x0007c8d201007387 */ /* 0x000fe80000100a00 */
[----:B------:R0:W-:Y:S04]  /*b850*/  STL.64 [R1+0x7c0], R208 ;  /* 0x0007c0d001007387 */ /* 0x0001e80000100a00 */
[----:B0-----:R-:W4:Y:S04]  /*b860*/  LDL.LU.64 R208, [R1+0x80] ;  /* 0x0000800001d07983 */ /* 0x001f280000300a00 */
[----:B------:R-:W4:Y:S04]  /*b870*/  LDL.LU.64 R210, [R1+0x88] ;  /* 0x0000880001d27983 */ /* 0x000f280000300a00 */
[----:B------:R-:W4:Y:S04]  /*b880*/  LDL.LU.64 R212, [R1+0x90] ;  /* 0x0000900001d47983 */ /* 0x000f280000300a00 */
[----:B------:R-:W4:Y:S01]  /*b890*/  LDL.LU.64 R214, [R1+0x98] ;  /* 0x0000980001d67983 */ /* 0x000f220000300a00 */
[----:B------:R-:W-:-:S02]  /*b8a0*/  WARPGROUP.DEPBAR.LE gsb0, 0x0 ;  /* 0x00008000000079c5 */ /* 0x000fc40000010000 */
[----:B------:R-:W-:-:S06]  /*b8b0*/  WARPGROUP.ARRIVE ;  /* 0x00000000000079c5 */ /* 0x000fcc0000000000 */
[----:B------:R-:W-:Y:S01]  /*b8c0*/  IGMMA.64x16x32.S8.S8 R40, gdesc[UR52], R40, gsb0 ;  /* 0x00600000342879f1 */ /* 0x000fe20008041028 */
        /* <DEDUP_REMOVED lines=12> */
[----:B0-----:R-:W3:Y:S04]  /*b990*/  LDL.LU.64 R144, [R1] ;  /* 0x0000000001907983 */ /* 0x001ee80000300a00 */
[----:B-1----:R-:W3:Y:S04]  /*b9a0*/  LDL.LU.64 R146, [R1+0x8] ;  /* 0x0000080001927983 */ /* 0x002ee80000300a00 */
[----:B------:R-:W3:Y:S04]  /*b9b0*/  LDL.LU.64 R148, [R1+0x10] ;  /* 0x0000100001947983 */ /* 0x000ee80000300a00 */
[----:B--2---:R-:W3:Y:S01]  /*b9c0*/  LDL.LU.64 R150, [R1+0x18] ;  /* 0x0000180001967983 */ /* 0x004ee20000300a00 */
[----:B------:R-:W-:-:S02]  /*b9d0*/  WARPGROUP.DEPBAR.LE gsb0, 0x0 ;  /* 0x00008000000079c5 */ /* 0x000fc40000010000 */
[----:B------:R-:W-:Y:S01]  /*b9e0*/  WARPGROUP.ARRIVE ;  /* 0x00000000000079c5 */ /* 0x000fe20000000000 */
[----:B------:R-:W-:Y:S01]  /*b9f0*/  UMOV UR48, UR52 ;  /* 0x0000003400307c82 */ /* 0x000fe20008000000 */
[----:B------:R-:W-:-:S04]  /*ba00*/  UMOV UR49, UR53 ;  /* 0x0000003500317c82 */ /* 0x000fc80008000000 */
        /* <DEDUP_REMOVED lines=28> */
[----:B------:R-:W-:Y:S04]  /*bbd0*/  STL [R1+0x778], R117 ;  /* 0x0007787501007387 */ /* 0x000fe80000100800 */
[----:B------:R-:W-:Y:S04]  /*bbe0*/  STL [R1+0x774], R118 ;  /* 0x0007747601007387 */ /* 0x000fe80000100800 */
[----:B------:R-:W-:Y:S01]  /*bbf0*/  STL [R1+0x770], R119 ;  /* 0x0007707701007387 */ /* 0x000fe20000100800 */
[----:B------:R-:W-:-:S02]  /*bc00*/  WARPGROUP.DEPBAR.LE gsb0, 0x0 ;  /* 0x00008000000079c5 */ /* 0x000fc40000010000 */
[----:B---3--:R-:W-:-:S06]  /*bc10*/  WARPGROUP.ARRIVE ;  /* 0x00000000000079c5 */ /* 0x008fcc0000000000 */
        /* <DEDUP_REMOVED lines=37> */
[----:B------:R-:W-:-:S03]  /*be70*/  WARPGROUP.DEPBAR.LE gsb0, 0x0 ;  /* 0x00008000000079c5 */ /* 0x000fc60000010000 */
[----:B0-----:R-:W4:Y:S04]  /*be80*/  LDL.LU.64 R48, [R1+0x180] ;  /* 0x0001800001307983 */ /* 0x001f280000300a00 */
[----:B-1----:R-:W4:Y:S04]  /*be90*/  LDL.LU.64 R50, [R1+0x188] ;  /* 0x0001880001327983 */ /* 0x002f280000300a00 */
[----:B--2---:R-:W2:Y:S04]  /*bea0*/  LDL.LU.64 R52, [R1+0x190] ;  /* 0x0001900001347983 */ /* 0x004ea80000300a00 */
[----:B------:R0:W-:Y:S04]  /*beb0*/  STL.64 [R1], R144 ;  /* 0x0000009001007387 */ /* 0x0001e80000100a00 */
[----:B------:R1:W-:Y:S04]  /*bec0*/  STL.64 [R1+0x8], R146 ;  /* 0x0000089201007387 */ /* 0x0003e80000100a00 */
[----:B------:R1:W-:Y:S04]  /*bed0*/  STL.64 [R1+0x10], R148 ;  /* 0x0000109401007387 */ /* 0x0003e80000100a00 */
[----:B------:R1:W-:Y:S04]  /*bee0*/  STL.64 [R1+0x18], R150 ;  /* 0x0000189601007387 */ /* 0x0003e80000100a00 */
[----:B---3--:R-:W2:Y:S04]  /*bef0*/  LDL.LU.64 R54, [R1+0x198] ;  /* 0x0001980001367983 */ /* 0x008ea80000300a00 */
[----:B------:R-:W3:Y:S04]  /*bf00*/  LDL.LU.64 R80, [R1+0x200] ;  /* 0x0002000001507983 */ /* 0x000ee80000300a00 */
[----:B------:R-:W3:Y:S04]  /*bf10*/  LDL.LU.64 R82, [R1+0x208] ;  /* 0x0002080001527983 */ /* 0x000ee80000300a00 */
[----:B------:R-:W3:Y:S04]  /*bf20*/  LDL.LU.64 R84, [R1+0x210] ;  /* 0x0002100001547983 */ /* 0x000ee80000300a00 */
[----:B------:R-:W3:Y:S01]  /*bf30*/  LDL.LU.64 R86, [R1+0x218] ;  /* 0x0002180001567983 */ /* 0x000ee20000300a00 */
[----:B----4-:R-:W-:-:S03]  /*bf40*/  WARPGROUP.ARRIVE ;  /* 0x00000000000079c5 */ /* 0x010fc60000000000 */
[----:B------:R-:W4:Y:S01]  /*bf50*/  LDL.LU.64 R112, [R1+0x1e0] ;  /* 0x0001e00001707983 */ /* 0x000f220000300a00 */
[----:B------:R-:W-:-:S03]  /*bf60*/  UMOV UR20, UR52 ;  /* 0x0000003400147c82 */ /* 0x000fc60008000000 */
[----:B------:R-:W4:Y:S01]  /*bf70*/  LDL.LU.64 R114, [R1+0x1e8] ;  /* 0x0001e80001727983 */ /* 0x000f220000300a00 */
[----:B------:R-:W-:Y:S02]  /*bf80*/  UMOV UR21, UR53 ;  /* 0x0000003500157c82 */ /* 0x000fe40008000000 */
[----:B------:R-:W-:Y:S01]  /*bf90*/  IGMMA.64x16x32.S8.S8 R208, gdesc[UR20], R208, gsb0 ;  /* 0x0060000014d079f1 */ /* 0x000fe200080410d0 */
[----:B------:R-:W4:Y:S04]  /*bfa0*/  LDL.LU.64 R116, [R1+0x1f0] ;  /* 0x0001f00001747983 */ /* 0x000f280000300a00 */
[----:B------:R-:W4:Y:S04]  /*bfb0*/  LDL.LU.64 R118, [R1+0x1f8] ;  /* 0x0001f80001767983 */ /* 0x000f280000300a00 */
[----:B0-----:R-:W4:Y:S01]  /*bfc0*/  LDL.LU.64 R144, [R1+0x160] ;  /* 0x0001600001907983 */ /* 0x001f220000300a00 */
[----:B------:R-:W-:-:S03]  /*bfd0*/  UMOV UR16, UR52 ;  /* 0x0000003400107c82 */ /* 0x000fc60008000000 */
[----:B-1----:R-:W4:Y:S01]  /*bfe0*/  LDL.LU.64 R146, [R1+0x168] ;  /* 0x0001680001927983 */ /* 0x002f220000300a00 */
[----:B------:R-:W-:-:S03]  /*bff0*/  UMOV UR17, UR53 ;  /* 0x0000003500117c82 */ /* 0x000fc60008000000 */
[----:B------:R-:W4:Y:S04]  /*c000*/  LDL.LU.64 R148, [R1+0x170] ;  /* 0x0001700001947983 */ /* 0x000f280000300a00 */
[----:B------:R-:W4:Y:S01]  /*c010*/  LDL.LU.64 R150, [R1+0x178] ;  /* 0x0001780001967983 */ /* 0x000f220000300a00 */
[----:B------:R-:W-:Y:S02]  /*c020*/  WARPGROUP.DEPBAR.LE gsb0, 0x0 ;  /* 0x00008000000079c5 */ /* 0x000fe40000010000 */
[----:B------:R-:W-:-:S06]  /*c030*/  WARPGROUP.ARRIVE ;  /* 0x00000000000079c5 */ /* 0x000fcc0000000000 */
[----:B------:R-:W-:Y:S03]  /*c040*/  IGMMA.64x16x32.S8.S8 R216, gdesc[UR16], R216, gsb0 ;  /* 0x0060000010d879f1 */ /* 0x000fe600080410d8 */
[----:B------:R-:W-:Y:S02]  /*c050*/  WARPGROUP.DEPBAR.LE gsb0, 0x0 ;  /* 0x00008000000079c5 */ /* 0x000fe40000010000 */
[----:B------:R-:W-:Y:S02]  /*c060*/  IMAD.MOV.U32 R9, RZ, RZ, R216 ;  /* 0x000000ffff097224 */ /* 0x000fe400078e00d8 */
[----:B------:R-:W-:Y:S01]  /*c070*/  IMAD.MOV.U32 R8, RZ, RZ, R217 ;  /* 0x000000ffff087224 */ /* 0x000fe200078e00d9 */
[----:B------:R-:W-:Y:S01]  /*c080*/  MOV R3, R221 ;  /* 0x000000dd00037202 */ /* 0x000fe20000000f00 */
[----:B------:R-:W-:Y:S01]  /*c090*/  IMAD.MOV.U32 R7, RZ, RZ, R218 ;  /* 0x000000ffff077224 */ /* 0x000fe200078e00da */
[----:B------:R-:W4:Y:S01]  /*c0a0*/  LDL.LU.64 R216, [R1+0xe0] ;  /* 0x0000e00001d87983 */ /* 0x000f220000300a00 */
[----:B------:R-:W-:-:S02]  /*c0b0*/  IMAD.MOV.U32 R6, RZ, RZ, R219 ;  /* 0x000000ffff067224 */ /* 0x000fc400078e00db */
[----:B------:R-:W-:Y:S01]  /*c0c0*/  IMAD.MOV.U32 R5, RZ, RZ, R220 ;  /* 0x000000ffff057224 */ /* 0x000fe200078e00dc */
[----:B------:R-:W4:Y:S01]  /*c0d0*/  LDL.LU.64 R218, [R1+0xe8] ;  /* 0x0000e80001da7983 */ /* 0x000f220000300a00 */
[----:B------:R-:W-:Y:S02]  /*c0e0*/  IMAD.MOV.U32 R2, RZ, RZ, R222 ;  /* 0x000000ffff027224 */ /* 0x000fe400078e00de */
[----:B------:R-:W-:Y:S01]  /*c0f0*/  IMAD.MOV.U32 R0, RZ, RZ, R223 ;  /* 0x000000ffff007224 */ /* 0x000fe200078e00df */
[----:B------:R-:W4:Y:S04]  /*c100*/  LDL.LU.64 R220, [R1+0xf0] ;  /* 0x0000f00001dc7983 */ /* 0x000f280000300a00 */
[----:B------:R-:W4:Y:S01]  /*c110*/  LDL.LU.64 R222, [R1+0xf8] ;  /* 0x0000f80001de7983 */ /* 0x000f220000300a00 */
        /* <DEDUP_REMOVED lines=12> */
[----:B------:R-:W-:Y:S01]  /*c1e0*/  UMOV UR12, UR52 ;  /* 0x00000034000c7c82 */ /* 0x000fe20008000000 */
[----:B------:R-:W-:Y:S01]  /*c1f0*/  UMOV UR13, UR53 ;  /* 0x00000035000d7c82 */ /* 0x000fe20008000000 */
[----:B------:R-:W-:Y:S01]  /*c200*/  UMOV UR8, UR52 ;  /* 0x0000003400087c82 */ /* 0x000fe20008000000 */
[----:B------:R-:W-:Y:S01]  /*c210*/  UMOV UR9, UR53 ;  /* 0x0000003500097c82 */ /* 0x000fe20008000000 */
[----:B------:R-:W-:Y:S01]  /*c220*/  UIADD3 UR16, UR5, 0x800, URZ ;  /* 0x0000080005107890 */ /* 0x000fe2000fffe03f */
[----:B--2---:R-:W-:-:S06]  /*c230*/  WARPGROUP.ARRIVE ;  /* 0x00000000000079c5 */ /* 0x004fcc0000000000 */
[----:B------:R-:W-:Y:S03]  /*c240*/  IGMMA.64x16x32.S8.S8 R48, gdesc[UR12], R48, gsb0 ;  /* 0x006000000c3079f1 */ /* 0x000fe60008041030 */
[----:B------:R-:W-:Y:S02]  /*c250*/  WARPGROUP.DEPBAR.LE gsb0, 0x0 ;  /* 0x00008000000079c5 */ /* 0x000fe40000010000 */
[----:B---3--:R-:W-:-:S06]  /*c260*/  WARPGROUP.ARRIVE ;  /* 0x00000000000079c5 */ /* 0x008fcc0000000000 */
[----:B------:R-:W-:Y:S01]  /*c270*/  IGMMA.64x16x32.S8.S8 R80, gdesc[UR8], R80, gsb0 ;  /* 0x00600000085079f1 */ /* 0x000fe20008041050 */
[----:B------:R-:W-:Y:S01]  /*c280*/  UMOV UR8, UR16 ;  /* 0x0000001000087c82 */ /* 0x000fe20008000000 */
[----:B------:R-:W-:Y:S01]  /*c290*/  UMOV UR9, 0x40000040 ;  /* 0x4000004000097882 */ /* 0x000fe20000000000 */
[----:B------:R-:W-:Y:S02]  /*c2a0*/  WARPGROUP.DEPBAR.LE gsb0, 0x0 ;  /* 0x00008000000079c5 */ /* 0x000fe40000010000 */
[----:B----4-:R-:W-:-:S06]  /*c2b0*/  WARPGROUP.ARRIVE ;  /* 0x00000000000079c5 */ /* 0x010fcc0000000000 */
        /* <DEDUP_REMOVED lines=74> */
[----:B------:R-:W2:Y:S01]  /*c760*/  LDL.LU.64 R222, [R1+0x7f8] ;  /* 0x0007f80001de7983 */ /* 0x000ea20000300a00 */
[----:B------:R-:W-:Y:S02]  /*c770*/  IMAD.MOV.U32 R53, RZ, RZ, R81 ;  /* 0x000000ffff357224 */ /* 0x000fe400078e0051 */
[----:B------:R-:W-:-:S02]  /*c780*/  IMAD.MOV.U32 R82, RZ, RZ, R150 ;  /* 0x000000ffff527224 */ /* 0x000fc400078e0096 */
[----:B------:R-:W-:Y:S02]  /*c790*/  IMAD.MOV.U32 R83, RZ, RZ, R151 ;  /* 0x000000ffff537224 */ /* 0x000fe400078e0097 */
[----:B------:R-:W-:Y:S02]  /*c7a0*/  IMAD.MOV.U32 R112, RZ, RZ, R220 ;  /* 0x000000ffff707224 */ /* 0x000fe400078e00dc */
[----:B------:R-:W-:Y:S02]  /*c7b0*/  IMAD.MOV.U32 R113, RZ, RZ, R221 ;  /* 0x000000ffff717224 */ /* 0x000fe400078e00dd */
[----:B------:R-:W-:Y:S01]  /*c7c0*/  IMAD.MOV.U32 R80, RZ, RZ, R148 ;  /* 0x000000ffff507224 */ /* 0x000fe200078e0094 */
[----:B------:R-:W2:Y:S01]  /*c7d0*/  LDL.LU.64 R220, [R1+0x7f0] ;  /* 0x0007f00001dc7983 */ /* 0x000ea20000300a00 */
[----:B------:R-:W-:Y:S01]  /*c7e0*/  IMAD.MOV.U32 R81, RZ, RZ, R149 ;  /* 0x000000ffff517224 */ /* 0x000fe200078e0095 */
[----:B------:R-:W-:Y:S01]  /*c7f0*/  MOV R149, R217 ;  /* 0x000000d900957202 */ /* 0x000fe20000000f00 */
[----:B------:R-:W-:-:S02]  /*c800*/  IMAD.MOV.U32 R150, RZ, RZ, R218 ;  /* 0x000000ffff967224 */ /* 0x000fc400078e00da */
[----:B------:R-:W-:Y:S02]  /*c810*/  IMAD.MOV.U32 R151, RZ, RZ, R219 ;  /* 0x000000ffff977224 */ /* 0x000fe400078e00db */
[----:B------:R-:W-:Y:S01]  /*c820*/  IMAD.MOV.U32 R148, RZ, RZ, R216 ;  /* 0x000000ffff947224 */ /* 0x000fe200078e00d8 */
[----:B------:R-:W2:Y:S04]  /*c830*/  LDL.LU.64 R218, [R1+0x7e8] ;  /* 0x0007e80001da7983 */ /* 0x000ea80000300a00 */
[----:B------:R-:W2:Y:S01]  /*c840*/  LDL.LU.64 R216, [R1+0x7e0] ;  /* 0x0007e00001d87983 */ /* 0x000ea20000300a00 */
[----:B------:R-:W-:Y:S02]  /*c850*/  WARPGROUP.DEPBAR.LE gsb0, 0x0 ;  /* 0x00008000000079c5 */ /* 0x000fe40000010000 */
[----:B------:R-:W-:Y:S01]  /*c860*/  WARPGROUP.ARRIVE ;  /* 0x00000000000079c5 */ /* 0x000fe20000000000 */
[----:B------:R-:W-:Y:S01]  /*c870*/  UMOV UR48, UR52 ;  /* 0x0000003400307c82 */ /* 0x000fe20008000000 */
[----:B------:R-:W-:-:S04]  /*c880*/  UMOV UR49, UR53 ;  /* 0x0000003500317c82 */ /* 0x000fc80008000000 */
[----:B------:R-:W-:Y:S01]  /*c890*/  IGMMA.64x16x32.S8.S8 R56, gdesc[UR48], R56, gsb0 ;  /* 0x00600000303879f1 */ /* 0x000fe20008041038 */
[----:B------:R-:W-:Y:S01]  /*c8a0*/  UMOV UR44, UR52 ;  /* 0x00000034002c7c82 */ /* 0x000fe20008000000 */
[----:B------:R-:W-:Y:S01]  /*c8b0*/  UMOV UR45, UR53 ;  /* 0x00000035002d7c82 */ /* 0x000fe20008000000 */
[----:B------:R-:W-:Y:S04]  /*c8c0*/  STL [R1+0x604], R224 ;  /* 0x000604e001007387 */ /* 0x000fe80000100800 */
[----:B------:R0:W-:Y:S01]  /*c8d0*/  STL [R1+0x600], R225 ;  /* 0x000600e101007387 */ /* 0x0001e20000100800 */
[----:B------:R-:W-:Y:S02]  /*c8e0*/  WARPGROUP.DEPBAR.LE gsb0, 0x0 ;  /* 0x00008000000079c5 */ /* 0x000fe40000010000 */
[----:B------:R-:W-:-:S06]  /*c8f0*/  WARPGROUP.ARRIVE ;  /* 0x00000000000079c5 */ /* 0x000fcc0000000000 */
[----:B------:R-:W-:Y:S01]  /*c900*/  IGMMA.64x16x32.S8.S8 R88, gdesc[UR44], R88, gsb0 ;  /* 0x006000002c5879f1 */ /* 0x000fe20008041058 */
[----:B------:R-:W-:Y:S04]  /*c910*/  STL [R1+0x5fc], R226 ;  /* 0x0005fce201007387 */ /* 0x000fe80000100800 */
[----:B------:R1:W-:Y:S04]  /*c920*/  STL [R1+0x5f8], R227 ;  /* 0x0005f8e301007387 */ /* 0x0003e80000100800 */
[----:B------:R-:W-:Y:S04]  /*c930*/  STL [R1+0x5f4], R228 ;  /* 0x0005f4e401007387 */ /* 0x000fe80000100800 */
[----:B------:R3:W-:Y:S04]  /*c940*/  STL [R1+0x5f0], R229 ;  /* 0x0005f0e501007387 */ /* 0x0007e80000100800 */
[----:B------:R-:W-:Y:S04]  /*c950*/  STL [R1+0x5ec], R230 ;  /* 0x0005ece601007387 */ /* 0x000fe80000100800 */
[----:B------:R4:W-:Y:S04]  /*c960*/  STL [R1+0x5e8], R231 ;  /* 0x0005e8e701007387 */ /* 0x0009e80000100800 */
[----:B0-----:R-:W2:Y:S04]  /*c970*/  LDL.LU.64 R224, [R1+0xc0] ;  /* 0x0000c00001e07983 */ /* 0x001ea80000300a00 */
[----:B-1----:R-:W2:Y:S04]  /*c980*/  LDL.LU.64 R226, [R1+0xc8] ;  /* 0x0000c80001e27983 */ /* 0x002ea80000300a00 */
[----:B---3--:R-:W3:Y:S04]  /*c990*/  LDL.LU.64 R228, [R1+0xd0] ;  /* 0x0000d00001e47983 */ /* 0x008ee80000300a00 */
[----:B----4-:R-:W3:Y:S01]  /*c9a0*/  LDL.LU.64 R230, [R1+0xd8] ;  /* 0x0000d80001e67983 */ /* 0x010ee20000300a00 */
[----:B------:R-:W-:Y:S01]  /*c9b0*/  UMOV UR40, UR52 ;  /* 0x0000003400287c82 */ /* 0x000fe20008000000 */
[----:B------:R-:W-:Y:S01]  /*c9c0*/  UMOV UR41, UR53 ;  /* 0x0000003500297c82 */ /* 0x000fe20008000000 */
[----:B------:R-:W-:-:S02]  /*c9d0*/  WARPGROUP.DEPBAR.LE gsb0, 0x0 ;  /* 0x00008000000079c5 */ /* 0x000fc40000010000 */
        /* <DEDUP_REMOVED lines=10> */
[----:B0-----:R-:W3:Y:S04]  /*ca80*/  LDL.LU.64 R192, [R1+0x140] ;  /* 0x0001400001c07983 */ /* 0x001ee80000300a00 */
[----:B-1----:R-:W3:Y:S04]  /*ca90*/  LDL.LU.64 R194, [R1+0x148] ;  /* 0x0001480001c27983 */ /* 0x002ee80000300a00 */
[----:B----4-:R-:W4:Y:S04]  /*caa0*/  LDL.LU.64 R196, [R1+0x150] ;  /* 0x0001500001c47983 */ /* 0x010f280000300a00 */
[----:B------:R-:W4:Y:S01]  /*cab0*/  LDL.LU.64 R198, [R1+0x158] ;  /* 0x0001580001c67983 */ /* 0x000f220000300a00 */
        /* <DEDUP_REMOVED lines=15> */
[----:B------:R-:W4:Y:S04]  /*cbb0*/  LDL.LU.64 R164, [R1+0x1d0] ;  /* 0x0001d00001a47983 */ /* 0x000f280000300a00 */
[----:B------:R-:W4:Y:S01]  /*cbc0*/  LDL.LU.64 R166, [R1+0x1d8] ;  /* 0x0001d80001a67983 */ /* 0x000f220000300a00 */
[----:B------:R-:W-:Y:S01]  /*cbd0*/  UMOV UR28, UR52 ;  /* 0x00000034001c7c82 */ /* 0x000fe20008000000 */
[----:B------:R-:W-:Y:S01]  /*cbe0*/  UMOV UR29, UR53 ;  /* 0x00000035001d7c82 */ /* 0x000fe20008000000 */
[----:B------:R-:W-:-:S02]  /*cbf0*/  WARPGROUP.DEPBAR.LE gsb0, 0x0 ;  /* 0x00008000000079c5 */ /* 0x000fc40000010000 */
[----:B------:R-:W-:-:S06]  /*cc00*/  WARPGROUP.ARRIVE ;  /* 0x00000000000079c5 */ /* 0x000fcc0000000000 */
        /* <DEDUP_REMOVED lines=37> */
[----:B------:R-:W-:Y:S04]  /*ce60*/  STL.64 [R1+0x6b8], R38 ;  /* 0x0006b82601007387 */ /* 0x000fe80000100a00 */
[----:B------:R-:W-:Y:S04]  /*ce70*/  STL.64 [R1+0x6b0], R36 ;  /* 0x0006b02401007387 */ /* 0x000fe80000100a00 */
[----:B------:R-:W-:Y:S04]  /*ce80*/  STL.64 [R1+0x6a8], R34 ;  /* 0x0006a82201007387 */ /* 0x000fe80000100a00 */
[----:B------:R0:W-:Y:S04]  /*ce90*/  STL.64 [R1+0x6a0], R32 ;  /* 0x0006a02001007387 */ /* 0x0001e80000100a00 */
[----:B------:R-:W-:Y:S01]  /*cea0*/  STL.64 [R1+0x6d8], R30 ;  /* 0x0006d81e01007387 */ /* 0x000fe20000100a00 */
[----:B------:R-:W-:-:S03]  /*ceb0*/  WARPGROUP.DEPBAR.LE gsb0, 0x0 ;  /* 0x00008000000079c5 */ /* 0x000fc60000010000 */
[----:B------:R-:W-:Y:S01]  /*cec0*/  STL.64 [R1+0x6d0], R28 ;  /* 0x0006d01c01007387 */ /* 0x000fe20000100a00 */
[----:B----4-:R-:W-:-:S03]  /*ced0*/  WARPGROUP.ARRIVE ;  /* 0x00000000000079c5 */ /* 0x010fc60000000000 */
[----:B------:R-:W-:Y:S04]  /*cee0*/  STL.64 [R1+0x6c8], R26 ;  /* 0x0006c81a01007387 */ /* 0x000fe80000100a00 */
[----:B------:R1:W-:Y:S04]  /*cef0*/  STL.64 [R1+0x6c0], R24 ;  /* 0x0006c01801007387 */ /* 0x0003e80000100a00 */
[----:B0-----:R-:W2:Y:S04]  /*cf00*/  LDL.LU.64 R32, [R1+0x220] ;  /* 0x0002200001207983 */ /* 0x001ea80000300a00 */
[----:B------:R-:W2:Y:S01]  /*cf10*/  LDL.LU.64 R34, [R1+0x228] ;  /* 0x0002280001227983 */ /* 0x000ea20000300a00 */
[----:B------:R-:W-:-:S03]  /*cf20*/  UMOV UR12, UR52 ;  /* 0x00000034000c7c82 */ /* 0x000fc60008000000 */
[----:B------:R-:W2:Y:S01]  /*cf30*/  LDL.LU.64 R36, [R1+0x230] ;  /* 0x0002300001247983 */ /* 0x000ea20000300a00 */
[----:B------:R-:W-:Y:S02]  /*cf40*/  UMOV UR13, UR53 ;  /* 0x00000035000d7c82 */ /* 0x000fe40008000000 */
[----:B------:R-:W-:Y:S01]  /*cf50*/  IGMMA.64x16x32.S8.S8 R192, gdesc[UR12], R192, gsb0 ;  /* 0x006000000cc079f1 */ /* 0x000fe200080410c0 */
[----:B------:R-:W2:Y:S04]  /*cf60*/  LDL.LU.64 R38, [R1+0x238] ;  /* 0x0002380001267983 */ /* 0x000ea80000300a00 */
[----:B------:R-:W3:Y:S04]  /*cf70*/  LDL.LU.64 R96, [R1+0x1a0] ;  /* 0x0001a00001607983 */ /* 0x000ee80000300a00 */
[----:B------:R-:W3:Y:S01]  /*cf80*/  LDL.LU.64 R98, [R1+0x1a8] ;  /* 0x0001a80001627983 */ /* 0x000ee20000300a00 */
[----:B------:R-:W-:-:S03]  /*cf90*/  UMOV UR54, UR10 ;  /* 0x0000000a00367c82 */ /* 0x000fc60008000000 */
[----:B------:R-:W3:Y:S01]  /*cfa0*/  LDL.LU.64 R100, [R1+0x1b0] ;  /* 0x0001b00001647983 */ /* 0x000ee20000300a00 */
[----:B------:R-:W-:-:S03]  /*cfb0*/  UMOV UR55, UR11 ;  /* 0x0000000b00377c82 */ /* 0x000fc60008000000 */
[----:B------:R-:W3:Y:S01]  /*cfc0*/  LDL.LU.64 R102, [R1+0x1b8] ;  /* 0x0001b80001667983 */ /* 0x000ee20000300a00 */
        /* <DEDUP_REMOVED lines=36> */
[----:B------:R-:W-:Y:S02]  /*d210*/  WARPGROUP.DEPBAR.LE gsb0, 0x0 ;  /* 0x00008000000079c5 */ /* 0x000fe40000010000 */
[----:B------:R-:W-:Y:S01]  /*d220*/  IMAD.MOV.U32 R10, RZ, RZ, R230 ;  /* 0x000000ffff0a7224 */ /* 0x000fe200078e00e6 */
[----:B------:R-:W-:Y:S01]  /*d230*/  MOV R130, R210 ;  /* 0x000000d200827202 */ /* 0x000fe20000000f00 */
[----:B------:R-:W-:Y:S02]  /*d240*/  IMAD.MOV.U32 R4, RZ, RZ, R231 ;  /* 0x000000ffff047224 */ /* 0x000fe400078e00e7 */
[----:B------:R-:W-:Y:S02]  /*d250*/  IMAD.MOV.U32 R235, RZ, RZ, R197 ;  /* 0x000000ffffeb7224 */ /* 0x000fe400078e00c5 */
[----:B------:R-:W-:-:S02]  /*d260*/  IMAD.MOV.U32 R132, RZ, RZ, R208 ;  /* 0x000000ffff847224 */ /* 0x000fc400078e00d0 */
[----:B------:R-:W-:Y:S02]  /*d270*/  IMAD.MOV.U32 R131, RZ, RZ, R209 ;  /* 0x000000ffff837224 */ /* 0x000fe400078e00d1 */
[----:B------:R-:W-:Y:S01]  /*d280*/  IMAD.MOV.U32 R230, RZ, RZ, R195 ;  /* 0x000000ffffe67224 */ /* 0x000fe200078e00c3 */
[----:B------:R-:W4:Y:S01]  /*d290*/  LDL.LU.64 R208, [R1+0x120] ;  /* 0x0001200001d07983 */ /* 0x000f220000300a00 */
[----:B------:R-:W-:Y:S02]  /*d2a0*/  IMAD.MOV.U32 R231, RZ, RZ, R196 ;  /* 0x000000ffffe77224 */ /* 0x000fe400078e00c4 */
        /* <DEDUP_REMOVED lines=9> */
[----:B------:R-:W-:-:S03]  /*d340*/  IMAD.MOV.U32 R160, RZ, RZ, R215 ;  /* 0x000000ffffa07224 */ /* 0x000fc600078e00d7 */
[----:B------:R-:W4:Y:S01]  /*d350*/  LDL.LU.64 R214, [R1+0x138] ;  /* 0x0001380001d67983 */ /* 0x000f220000300a00 */
[----:B------:R-:W-:Y:S02]  /*d360*/  UIADD3 UR8, UR5, 0x2, URZ ;  /* 0x0000000205087890 */ /* 0x000fe4000fffe03f */
[----:B------:R-:W-:Y:S01]  /*d370*/  UIADD3 UR9, UR4, 0x2, URZ ;  /* 0x0000000204097890 */ /* 0x000fe2000fffe03f */
[----:B-1----:R-:W4:Y:S01]  /*d380*/  LDL.LU.64 R24, [R1+0xa0] ;  /* 0x0000a00001187983 */ /* 0x002f220000300a00 */
[----:B------:R-:W-:Y:S01]  /*d390*/  UMOV UR13, 0x40000040 ;  /* 0x40000040000d7882 */ /* 0x000fe20000000000 */
[----:B------:R-:W-:Y:S02]  /*d3a0*/  UMOV UR15, 0x40000040 ;  /* 0x40000040000f7882 */ /* 0x000fe40000000000 */
[----:B------:R-:W-:Y:S01]  /*d3b0*/  UMOV UR12, UR8 ;  /* 0x00000008000c7c82 */ /* 0x000fe20008000000 */
[----:B------:R-:W-:Y:S01]  /*d3c0*/  UIADD3 UR10, UR4, 0x82, URZ ;  /* 0x00000082040a7890 */ /* 0x000fe2000fffe03f */
[----:B------:R-:W4:Y:S01]  /*d3d0*/  LDL.LU.64 R26, [R1+0xa8] ;  /* 0x0000a800011a7983 */ /* 0x000f220000300a00 */
[----:B------:R-:W-:Y:S01]  /*d3e0*/  UMOV UR14, UR9 ;  /* 0x00000009000e7c82 */ /* 0x000fe20008000000 */
[----:B------:R-:W-:-:S02]  /*d3f0*/  UMOV UR8, UR12 ;  /* 0x0000000c00087c82 */ /* 0x000fc40008000000 */
[----:B------:R-:W4:Y:S01]  /*d400*/  LDL.LU.64 R28, [R1+0xb0] ;  /* 0x0000b000011c7983 */ /* 0x000f220000300a00 */
[----:B------:R-:W-:Y:S01]  /*d410*/  UMOV UR9, UR13 ;  /* 0x0000000d00097c82 */ /* 0x000fe20008000000 */
[----:B------:R-:W-:Y:S02]  /*d420*/  UMOV UR11, 0x40000040 ;  /* 0x40000040000b7882 */ /* 0x000fe40000000000 */
[----:B------:R-:W4:Y:S01]  /*d430*/  LDL.LU.64 R30, [R1+0xb8] ;  /* 0x0000b800011e7983 */ /* 0x000f220000300a00 */
[----:B------:R-:W-:Y:S01]  /*d440*/  UIADD3 UR18, UR4, 0x102, URZ ;  /* 0x0000010204127890 */ /* 0x000fe2000fffe03f */
[----:B------:R-:W-:Y:S01]  /*d450*/  UMOV UR16, UR12 ;  /* 0x0000000c00107c82 */ /* 0x000fe20008000000 */
[----:B------:R-:W-:Y:S01]  /*d460*/  UMOV UR17, UR13 ;  /* 0x0000000d00117c82 */ /* 0x000fe20008000000 */
[----:B--2---:R-:W-:-:S06]  /*d470*/  WARPGROUP.ARRIVE ;  /* 0x00000000000079c5 */ /* 0x004fcc0000000000 */
[----:B------:R-:W-:Y:S03]  /*d480*/  IGMMA.64x16x32.S8.S8 R32, gdesc[UR12], R32, gsb0 ;  /* 0x006000000c2079f1 */ /* 0x000fe60008041020 */
[----:B------:R-:W-:Y:S02]  /*d490*/  WARPGROUP.DEPBAR.LE gsb0, 0x0 ;  /* 0x00008000000079c5 */ /* 0x000fe40000010000 */
[----:B---3--:R-:W-:-:S06]  /*d4a0*/  WARPGROUP.ARRIVE ;  /* 0x00000000000079c5 */ /* 0x008fcc0000000000 */
[----:B------:R-:W-:Y:S01]  /*d4b0*/  IGMMA.64x16x32.S8.S8 R96, gdesc[UR8], R96, gsb0 ;  /* 0x00600000086079f1 */ /* 0x000fe20008041060 */
[----:B------:R-:W-:Y:S02]  /*d4c0*/  UMOV UR19, 0x40000040 ;  /* 0x4000004000137882 */ /* 0x000fe40000000000 */
[----:B------:R-:W-:Y:S02]  /*d4d0*/  WARPGROUP.DEPBAR.LE gsb0, 0x0 ;  /* 0x00008000000079c5 */ /* 0x000fe40000010000 */
[----:B----4-:R-:W-:-:S06]  /*d4e0*/  WARPGROUP.ARRIVE ;  /* 0x00000000000079c5 */ /* 0x010fcc0000000000 */
[----:B------:R-:W-:Y:S01]  /*d4f0*/  IGMMA.64x16x32.S8.S8 R208, gdesc[UR16], R208, gsb0 ;  /* 0x0060000010d079f1 */ /* 0x000fe200080410d0 */
[----:B------:R-:W-:Y:S02]  /*d500*/  IMAD.MOV.U32 R232, RZ, RZ, R224 ;  /* 0x000000ffffe87224 */ /* 0x000fe400078e00e0 */
[----:B------:R-:W-:Y:S02]  /*d510*/  IMAD.MOV.U32 R23, RZ, RZ, R225 ;  /* 0x000000ffff177224 */ /* 0x000fe400078e00e1 */
        /* <DEDUP_REMOVED lines=25> */
[----:B------:R-:W-:Y:S02]  /*d6b0*/  WARPGROUP.DEPBAR.LE gsb0, 0x0 ;  /* 0x00008000000079c5 */ /* 0x000fe40000010000 */
[----:B------:R-:W-:Y:S01]  /*d6c0*/  IMAD.MOV.U32 R129, RZ, RZ, R214 ;  /* 0x000000ffff817224 */ /* 0x000fe200078e00d6 */
[----:B------:R-:W-:Y:S01]  /*d6d0*/  MOV R103, R212 ;  /* 0x000000d400677202 */ /* 0x000fe20000000f00 */
[----:B------:R-:W-:Y:S02]  /*d6e0*/  IMAD.MOV.U32 R130, RZ, RZ, R215 ;  /* 0x000000ffff827224 */ /* 0x000fe400078e00d7 */
[----:B------:R-:W-:Y:S01]  /*d6f0*/  IMAD.MOV.U32 R128, RZ, RZ, R213 ;  /* 0x000000ffff807224 */ /* 0x000fe200078e00d5 */
[----:B------:R-:W2:Y:S01]  /*d700*/  LDL.LU.64 R214, [R1+0x7d8] ;  /* 0x0007d80001d67983 */ /* 0x000ea20000300a00 */
[----:B------:R-:W-:Y:S02]  /*d710*/  IMAD.MOV.U32 R134, RZ, RZ, R99 ;  /* 0x000000ffff867224 */ /* 0x000fe400078e0063 */
[----:B------:R-:W-:Y:S01]  /*d720*/  IMAD.MOV.U32 R135, RZ, RZ, R100 ;  /* 0x000000ffff877224 */ /* 0x000fe200078e0064 */
[----:B------:R-:W2:Y:S01]  /*d730*/  LDL.LU.64 R212, [R1+0x7d0] ;  /* 0x0007d00001d47983 */ /* 0x000ea20000300a00 */
[----:B------:R-:W-:-:S02]  /*d740*/  IMAD.MOV.U32 R101, RZ, RZ, R210 ;  /* 0x000000ffff657224 */ /* 0x000fc400078e00d2 */
[----:B------:R-:W-:Y:S02]  /*d750*/  IMAD.MOV.U32 R102, RZ, RZ, R211 ;  /* 0x000000ffff667224 */ /* 0x000fe400078e00d3 */
[----:B------:R-:W-:Y:S01]  /*d760*/  IMAD.MOV.U32 R99, RZ, RZ, R208 ;  /* 0x000000ffff637224 */ /* 0x000fe200078e00d0 */
[----:B------:R-:W2:Y:S01]  /*d770*/  LDL.LU.64 R210, [R1+0x7c8] ;  /* 0x0007c80001d27983 */ /* 0x000ea20000300a00 */
[----:B------:R-:W-:-:S03]  /*d780*/  IMAD.MOV.U32 R100, RZ, RZ, R209 ;  /* 0x000000ffff647224 */ /* 0x000fc600078e00d1 */
[----:B------:R-:W2:Y:S01]  /*d790*/  LDL.LU.64 R208, [R1+0x7c0] ;  /* 0x0007c00001d07983 */ /* 0x000ea20000300a00 */
[----:B------:R-:W-:Y:S01]  /*d7a0*/  UIADD3 UR22, UR4, 0x182, URZ ;  /* 0x0000018204167890 */ /* 0x000fe2000fffe03f */
[----:B------:R-:W-:Y:S01]  /*d7b0*/  WARPGROUP.ARRIVE ;  /* 0x00000000000079c5 */ /* 0x000fe20000000000 */
[----:B------:R-:W-:Y:S01]  /*d7c0*/  UMOV UR20, UR12 ;  /* 0x0000000c00147c82 */ /* 0x000fe20008000000 */
[----:B------:R-:W-:Y:S01]  /*d7d0*/  UMOV UR21, UR13 ;  /* 0x0000000d00157c82 */ /* 0x000fe20008000000 */
[----:B------:R-:W-:-:S05]  /*d7e0*/  UMOV UR23, 0x40000040 ;  /* 0x4000004000177882 */ /* 0x000fca0000000000 */
        /* <DEDUP_REMOVED lines=21> */
[----:B------:R-:W-:Y:S04]  /*d940*/  STL.64 [R1+0x20], R32 ;  /* 0x0000202001007387 */ /* 0x000fe80000100a00 */
[----:B------:R-:W-:Y:S04]  /*d950*/  STL.64 [R1+0x28], R34 ;  /* 0x0000282201007387 */ /* 0x000fe80000100a00 */
[----:B------:R-:W-:Y:S04]  /*d960*/  STL.64 [R1+0x30], R36 ;  /* 0x0000302401007387 */ /* 0x000fe80000100a00 */
[----:B------:R-:W-:Y:S01]  /*d970*/  STL.64 [R1+0x38], R38 ;  /* 0x0000382601007387 */ /* 0x000fe20000100a00 */
        /* <DEDUP_REMOVED lines=19> */
[----:B------:R-:W-:Y:S01]  /*dab0*/  IMAD.MOV.U32 R212, RZ, RZ, R144 ;  /* 0x000000ffffd47224 */ /* 0x000fe200078e0090 */
[----:B------:R-:W-:Y:S01]  /*dac0*/  MOV R213, R145 ;  /* 0x0000009100d57202 */ /* 0x000fe20000000f00 */
[----:B------:R-:W3:Y:S01]  /*dad0*/  LDL.LU R144, [R1+0x7ac] ;  /* 0x0007ac0001907983 */ /* 0x000ee20000300800 */
[----:B------:R-:W-:-:S02]  /*dae0*/  IMAD.MOV.U32 R214, RZ, RZ, R146 ;  /* 0x000000ffffd67224 */ /* 0x000fc400078e0092 */
[----:B------:R-:W-:Y:S01]  /*daf0*/  IMAD.MOV.U32 R215, RZ, RZ, R147 ;  /* 0x000000ffffd77224 */ /* 0x000fe200078e0093 */
[----:B------:R-:W3:Y:S04]  /*db00*/  LDL.LU R145, [R1+0x7a8] ;  /* 0x0007a80001917983 */ /* 0x000ee80000300800 */
        /* <DEDUP_REMOVED lines=104> */
[----:B------:R-:W-:Y:S01]  /*e190*/  IMAD.MOV.U32 R85, RZ, RZ, R109 ;  /* 0x000000ffff557224 */ /* 0x000fe200078e006d */
[----:B------:R-:W-:Y:S01]  /*e1a0*/  MOV R87, R111 ;  /* 0x0000006f00577202 */ /* 0x000fe20000000f00 */
[----:B------:R-:W-:Y:S01]  /*e1b0*/  IMAD.MOV.U32 R86, RZ, RZ, R110 ;  /* 0x000000ffff567224 */ /* 0x000fe200078e006e */
[----:B------:R-:W3:Y:S04]  /*e1c0*/  LDL.LU R109, [R1+0x728] ;  /* 0x00072800016d7983 */ /* 0x000ee80000300800 */
[----:B------:R-:W3:Y:S04]  /*e1d0*/  LDL.LU R110, [R1+0x724] ;  /* 0x00072400016e7983 */ /* 0x000ee80000300800 */
[----:B------:R-:W3:Y:S01]  /*e1e0*/  LDL.LU R111, [R1+0x720] ;  /* 0x00072000016f7983 */ /* 0x000ee20000300800 */
        /* <DEDUP_REMOVED lines=36> */
[----:B------:R-:W4:Y:S04]  /*e430*/  LDL.LU R47, [R1+0x6e8] ;  /* 0x0006e800012f7983 */ /* 0x000f280000300800 */
[----:B------:R-:W2:Y:S04]  /*e440*/  LDL.LU R78, [R1+0x6e4] ;  /* 0x0006e400014e7983 */ /* 0x000ea80000300800 */
[----:B------:R-:W2:Y:S01]  /*e450*/  LDL.LU R79, [R1+0x6e0] ;  /* 0x0006e000014f7983 */ /* 0x000ea20000300800 */
[----:B------:R-:W-:Y:S01]  /*e460*/  UIADD3 UR8, UR5, 0x402, URZ ;  /* 0x0000040205087890 */ /* 0x000fe2000fffe03f */
[----:B------:R-:W-:-:S06]  /*e470*/  UMOV UR53, 0x40000040 ;  /* 0x4000004000357882 */ /* 0x000fcc0000000000 */
[----:B------:R-:W-:Y:S01]  /*e480*/  UMOV UR52, UR8 ;  /* 0x0000000800347c82 */ /* 0x000fe20008000000 */
[----:B------:R-:W-:Y:S02]  /*e490*/  IMAD.MOV.U32 R67, RZ, RZ, R24 ;  /* 0x000000ffff437224 */ /* 0x000fe400078e0018 */
[----:B------:R-:W-:Y:S02]  /*e4a0*/  IMAD.MOV.U32 R68, RZ, RZ, R25 ;  /* 0x000000ffff447224 */ /* 0x000fe400078e0019 */
[----:B------:R-:W-:Y:S01]  /*e4b0*/  IMAD.MOV.U32 R131, RZ, RZ, R96 ;  /* 0x000000ffff837224 */ /* 0x000fe200078e0060 */
[----:B------:R-:W3:Y:S01]  /*e4c0*/  LDL.LU.64 R24, [R1] ;  /* 0x0000000001187983 */ /* 0x000ee20000300a00 */
[----:B------:R-:W-:Y:S02]  /*e4d0*/  IMAD.MOV.U32 R69, RZ, RZ, R26 ;  /* 0x000000ffff457224 */ /* 0x000fe400078e001a */
[----:B------:R-:W-:Y:S02]  /*e4e0*/  IMAD.MOV.U32 R70, RZ, RZ, R27 ;  /* 0x000000ffff467224 */ /* 0x000fe400078e001b */
[----:B------:R-:W-:Y:S01]  /*e4f0*/  IMAD.MOV.U32 R132, RZ, RZ, R97 ;  /* 0x000000ffff847224 */ /* 0x000fe200078e0061 */
[----:B------:R-:W3:Y:S01]  /*e500*/  LDL.LU.64 R26, [R1+0x8] ;  /* 0x00000800011a7983 */ /* 0x000ee20000300a00 */
[----:B------:R-:W-:-:S02]  /*e510*/  IMAD.MOV.U32 R133, RZ, RZ, R98 ;  /* 0x000000ffff857224 */ /* 0x000fc400078e0062 */
[----:B------:R-:W-:Y:S02]  /*e520*/  IMAD.MOV.U32 R71, RZ, RZ, R28 ;  /* 0x000000ffff477224 */ /* 0x000fe400078e001c */
[----:B------:R-:W-:Y:S02]  /*e530*/  IMAD.MOV.U32 R96, RZ, RZ, R29 ;  /* 0x000000ffff607224 */ /* 0x000fe400078e001d */
[----:B------:R-:W-:Y:S01]  /*e540*/  IMAD.MOV.U32 R97, RZ, RZ, R30 ;  /* 0x000000ffff617224 */ /* 0x000fe200078e001e */
[----:B------:R-:W3:Y:S01]  /*e550*/  LDL.LU.64 R28, [R1+0x10] ;  /* 0x00001000011c7983 */ /* 0x000ee20000300a00 */
[----:B------:R-:W-:-:S03]  /*e560*/  IMAD.MOV.U32 R98, RZ, RZ, R31 ;  /* 0x000000ffff627224 */ /* 0x000fc600078e001f */
        /* <DEDUP_REMOVED lines=38> */
[----:B------:R0:W-:Y:S04]  /*e7d0*/  STL.64 [R1+0x5e0], R46 ;  /* 0x0005e02e01007387 */ /* 0x0001e80000100a00 */
[----:B------:R1:W-:Y:S04]  /*e7e0*/  STL.64 [R1+0x5d8], R44 ;  /* 0x0005d82c01007387 */ /* 0x0003e80000100a00 */
[----:B------:R2:W-:Y:S04]  /*e7f0*/  STL.64 [R1+0x5d0], R42 ;  /* 0x0005d02a01007387 */ /* 0x0005e80000100a00 */
[----:B------:R3:W-:Y:S01]  /*e800*/  STL.64 [R1+0x5c8], R40 ;  /* 0x0005c82801007387 */ /* 0x0007e20000100a00 */
[----:B0-----:R-:W-:-:S02]  /*e810*/  IMAD.MOV.U32 R46, RZ, RZ, R2 ;  /* 0x000000ffff2e7224 */ /* 0x001fc400078e0002 */
[----:B------:R-:W-:Y:S02]  /*e820*/  IMAD.MOV.U32 R47, RZ, RZ, R0 ;  /* 0x000000ffff2f7224 */ /* 0x000fe400078e0000 */
[----:B-1----:R-:W-:Y:S02]  /*e830*/  IMAD.MOV.U32 R44, RZ, RZ, R5 ;  /* 0x000000ffff2c7224 */ /* 0x002fe400078e0005 */
[----:B------:R-:W-:Y:S02]  /*e840*/  IMAD.MOV.U32 R45, RZ, RZ, R3 ;  /* 0x000000ffff2d7224 */ /* 0x000fe400078e0003 */
[----:B--2---:R-:W-:Y:S02]  /*e850*/  IMAD.MOV.U32 R42, RZ, RZ, R7 ;  /* 0x000000ffff2a7224 */ /* 0x004fe400078e0007 */
[----:B------:R-:W-:Y:S01]  /*e860*/  IMAD.MOV.U32 R43, RZ, RZ, R6 ;  /* 0x000000ffff2b7224 */ /* 0x000fe200078e0006 */
[----:B---3--:R-:W-:Y:S01]  /*e870*/  MOV R40, R9 ;  /* 0x0000000900287202 */ /* 0x008fe20000000f00 */
        /* <DEDUP_REMOVED lines=86> */
[----:B0-----:R-:W-:Y:S01]  /*ede0*/  IMAD.MOV.U32 R208, RZ, RZ, R67 ;  /* 0x000000ffffd07224 */ /* 0x001fe200078e0043 */
[----:B------:R-:W-:-:S02]  /*edf0*/  MOV R209, R68 ;  /* 0x0000004400d17202 */ /* 0x000fc40000000f00 */
[----:B------:R-:W2:Y:S01]  /*ee00*/  LDL.LU R67, [R1+0x698] ;  /* 0x0006980001437983 */ /* 0x000ea20000300800 */
[----:B-1----:R-:W-:Y:S02]  /*ee10*/  IMAD.MOV.U32 R210, RZ, RZ, R69 ;  /* 0x000000ffffd27224 */ /* 0x002fe400078e0045 */
[----:B------:R-:W-:Y:S01]  /*ee20*/  IMAD.MOV.U32 R211, RZ, RZ, R70 ;  /* 0x000000ffffd37224 */ /* 0x000fe200078e0046 */
[----:B------:R-:W2:Y:S01]  /*ee30*/  LDL.LU R68, [R1+0x694] ;  /* 0x0006940001447983 */ /* 0x000ea20000300800 */
[----:B----4-:R-:W-:-:S03]  /*ee40*/  IMAD.MOV.U32 R212, RZ, RZ, R71 ;  /* 0x000000ffffd47224 */ /* 0x010fc600078e0047 */
[----:B------:R-:W2:Y:S01]  /*ee50*/  LDL.LU R69, [R1+0x690] ;  /* 0x0006900001457983 */ /* 0x000ea20000300800 */
[----:B------:R-:W-:-:S03]  /*ee60*/  IMAD.MOV.U32 R213, RZ, RZ, R96 ;  /* 0x000000ffffd57224 */ /* 0x000fc600078e0060 */
[----:B------:R-:W2:Y:S01]  /*ee70*/  LDL.LU R70, [R1+0x68c] ;  /* 0x00068c0001467983 */ /* 0x000ea20000300800 */
[----:B------:R-:W-:-:S03]  /*ee80*/  IMAD.MOV.U32 R214, RZ, RZ, R97 ;  /* 0x000000ffffd67224 */ /* 0x000fc600078e0061 */
[----:B------:R-:W2:Y:S01]  /*ee90*/  LDL.LU R71, [R1+0x688] ;  /* 0x0006880001477983 */ /* 0x000ea20000300800 */
[----:B------:R-:W-:-:S03]  /*eea0*/  IMAD.MOV.U32 R215, RZ, RZ, R98 ;  /* 0x000000ffffd77224 */ /* 0x000fc600078e0062 */
[----:B------:R-:W4:Y:S01]  /*eeb0*/  LDL.LU R96, [R1+0x684] ;  /* 0x0006840001607983 */ /* 0x000f220000300800 */
        /* <DEDUP_REMOVED lines=15> */
[----:B------:R-:W3:Y:S01]  /*efb0*/  LDL.LU R128, [R1+0x664] ;  /* 0x0006640001807983 */ /* 0x000ee20000300800 */
[----:B------:R-:W-:-:S03]  /*efc0*/  IMAD.MOV.U32 R144, RZ, RZ, R131 ;  /* 0x000000ffff907224 */ /* 0x000fc600078e0083 */
[----:B------:R-:W3:Y:S01]  /*efd0*/  LDL.LU R129, [R1+0x660] ;  /* 0x0006600001817983 */ /* 0x000ee20000300800 */
[----:B------:R-:W-:Y:S01]  /*efe0*/  IMAD.MOV.U32 R145, RZ, RZ, R132 ;  /* 0x000000ffff917224 */ /* 0x000fe200078e0084 */
[----:B------:R-:W-:Y:S02]  /*eff0*/  MOV R146, R133 ;  /* 0x0000008500927202 */ /* 0x000fe40000000f00 */
        /* <DEDUP_REMOVED lines=33> */
[----:B------:R-:W-:-:S03]  /*f210*/  MOV R83, R198 ;  /* 0x000000c600537202 */ /* 0x000fc60000000f00 */
        /* <DEDUP_REMOVED lines=32> */
[----:B---3--:R-:W-:-:S06]  /*f420*/  WARPGROUP.ARRIVE ;  /* 0x00000000000079c5 */ /* 0x008fcc0000000000 */
[----:B------:R-:W-:Y:S03]  /*f430*/  IGMMA.64x16x32.S8.S8 R224, gdesc[UR24], R224, gsb0 ;  /* 0x0060000018e079f1 */ /* 0x000fe600080410e0 */
[----:B------:R-:W-:Y:S02]  /*f440*/  WARPGROUP.DEPBAR.LE gsb0, 0x0 ;  /* 0x00008000000079c5 */ /* 0x000fe40000010000 */
[----:B----4-:R-:W-:-:S06]  /*f450*/  WARPGROUP.ARRIVE ;  /* 0x00000000000079c5 */ /* 0x010fcc0000000000 */
        /* <DEDUP_REMOVED lines=87> */
[----:B------:R-:W-:Y:S02]  /*f9d0*/  UIADD3 UR20, UR5, 0x4, URZ ;  /* 0x0000000405147890 */ /* 0x000fe4000fffe03f */
[----:B------:R-:W-:Y:S01]  /*f9e0*/  UIADD3 UR16, UR4, 0x4, URZ ;  /* 0x0000000404107890 */ /* 0x000fe2000fffe03f */
[----:B------:R-:W-:Y:S01]  /*f9f0*/  UMOV UR9, 0x40000040 ;  /* 0x4000004000097882 */ /* 0x000fe20000000000 */
[----:B------:R-:W-:-:S03]  /*fa00*/  UMOV UR11, 0x40000040 ;  /* 0x40000040000b7882 */ /* 0x000fc60000000000 */
[----:B------:R-:W-:Y:S02]  /*fa10*/  UMOV UR8, UR20 ;  /* 0x0000001400087c82 */ /* 0x000fe40008000000 */
[----:B------:R-:W-:Y:S01]  /*fa20*/  UMOV UR10, UR16 ;  /* 0x00000010000a7c82 */ /* 0x000fe20008000000 */
[----:B------:R-:W-:Y:S02]  /*fa30*/  WARPGROUP.DEPBAR.LE gsb0, 0x0 ;  /* 0x00008000000079c5 */ /* 0x000fe40000010000 */
[----:B------:R-:W-:-:S06]  /*fa40*/  WARPGROUP.ARRIVE ;  /* 0x00000000000079c5 */ /* 0x000fcc0000000000 */
[----:B------:R-:W-:Y:S01]  /*fa50*/  IGMMA.64x16x32.S8.S8 R112, gdesc[UR8], R112, gsb0 ;  /* 0x00600000087079f1 */ /* 0x000fe20008041070 */
[----:B------:R-:W-:Y:S01]  /*fa60*/  UIADD3 UR17, UR4, 0x84, URZ ;  /* 0x0000008404117890 */ /* 0x000fe2000fffe03f */
[----:B------:R-:W-:Y:S01]  /*fa70*/  UMOV UR12, UR8 ;  /* 0x00000008000c7c82 */ /* 0x000fe20008000000 */
[----:B------:R-:W-:Y:S01]  /*fa80*/  UMOV UR13, UR9 ;  /* 0x00000009000d7c82 */ /* 0x000fe20008000000 */
[----:B------:R-:W-:-:S04]  /*fa90*/  UMOV UR15, 0x40000040 ;  /* 0x40000040000f7882 */ /* 0x000fc80000000000 */
[----:B------:R-:W-:Y:S01]  /*faa0*/  UMOV UR14, UR17 ;  /* 0x00000011000e7c82 */ /* 0x000fe20008000000 */
        /* <DEDUP_REMOVED lines=11> */
[----:B------:R-:W-:Y:S01]  /*fb60*/  STL.64 [R1+0x500], R230 ;  /* 0x000500e601007387 */ /* 0x000fe20000100a00 */
[----:B------:R-:W-:Y:S01]  /*fb70*/  UMOV UR20, UR8 ;  /* 0x0000000800147c82 */ /* 0x000fe20008000000 */
[----:B------:R-:W-:Y:S02]  /*fb80*/  UMOV UR21, UR9 ;  /* 0x0000000900157c82 */ /* 0x000fe40008000000 */
[----:B------:R0:W-:Y:S01]  /*fb90*/  STL.64 [R1+0x4f8], R228 ;  /* 0x0004f8e401007387 */ /* 0x0001e20000100a00 */
[----:B------:R-:W-:-:S03]  /*fba0*/  UMOV UR23, 0x40000040 ;  /* 0x4000004000177882 */ /* 0x000fc60000000000 */
[----:B0-----:R-:W2:Y:S04]  /*fbb0*/  LDL.LU.64 R228, [R1+0x20] ;  /* 0x0000200001e47983 */ /* 0x001ea80000300a00 */
[----:B------:R-:W2:Y:S04]  /*fbc0*/  LDL.LU.64 R230, [R1+0x28] ;  /* 0x0000280001e67983 */ /* 0x000ea80000300a00 */
[----:B------:R-:W2:Y:S04]  /*fbd0*/  LDL.LU.64 R232, [R1+0x30] ;  /* 0x0000300001e87983 */ /* 0x000ea80000300a00 */
[----:B------:R-:W2:Y:S04]  /*fbe0*/  LDL.LU.64 R234, [R1+0x38] ;  /* 0x0000380001ea7983 */ /* 0x000ea80000300a00 */
[----:B------:R-:W-:Y:S04]  /*fbf0*/  STL.64 [R1+0xc0], R40 ;  /* 0x0000c02801007387 */ /* 0x000fe80000100a00 */
[----:B------:R-:W-:Y:S01]  /*fc00*/  STL.64 [R1+0xc8], R42 ;  /* 0x0000c82a01007387 */ /* 0x000fe20000100a00 */
[----:B------:R-:W-:-:S02]  /*fc10*/  WARPGROUP.DEPBAR.LE gsb0, 0x0 ;  /* 0x00008000000079c5 */ /* 0x000fc40000010000 */
[----:B------:R-:W-:-:S06]  /*fc20*/  WARPGROUP.ARRIVE ;  /* 0x00000000000079c5 */ /* 0x000fcc0000000000 */
[----:B------:R-:W-:Y:S01]  /*fc30*/  IGMMA.64x16x32.S8.S8 R208, gdesc[UR20], R208, gsb0 ;  /* 0x0060000014d079f1 */ /* 0x000fe200080410d0 */
        /* <DEDUP_REMOVED lines=41> */
[----:B------:R0:W-:Y:S01]  /*fed0*/  STL.64 [R1+0x138], R182 ;  /* 0x000138b601007387 */ /* 0x0001e20000100a00 */
[----:B------:R-:W-:-:S03]  /*fee0*/  WARPGROUP.DEPBAR.LE gsb0, 0x0 ;  /* 0x00008000000079c5 */ /* 0x000fc60000010000 */
        /* <DEDUP_REMOVED lines=12> */
[----:B------:R-:W-:Y:S01]  /*ffb0*/  UIADD3 UR26, UR4, 0x204, URZ ;  /* 0x00000204041a7890 */ /* 0x000fe2000fffe03f */
[----:B--2---:R-:W-:Y:S01]  /*ffc0*/  WARPGROUP.ARRIVE ;  /* 0x00000000000079c5 */ /* 0x004fe20000000000 */
[----:B------:R-:W-:Y:S01]  /*ffd0*/  UMOV UR24, UR8 ;  /* 0x0000000800187c82 */ /* 0x000fe20008000000 */
[----:B------:R-:W-:Y:S01]  /*ffe0*/  UMOV UR25, UR9 ;  /* 0x0000000900197c82 */ /* 0x000fe20008000000 */
[----:B------:R-:W-:-:S05]  /*fff0*/  UMOV UR27, 0x40000040 ;  /* 0x40000040001b7882 */ /* 0x000fca0000000000 */
[----:B------:R-:W-:Y:S01]  /*10000*/  IGMMA.64x16x32.S8.S8 R228, gdesc[UR24], R228, gsb0 ;  /* 0x0060000018e479f1 */ /* 0x000fe200080410e4 */
[----:B------:R-:W-:Y:S01]  /*10010*/  UIADD3 UR30, UR4, 0x284, URZ ;  /* 0x00000284041e7890 */ /* 0x000fe2000fffe03f */
[----:B------:R-:W-:Y:S01]  /*10020*/  UMOV UR28, UR8 ;  /* 0x00000008001c7c82 */ /* 0x000fe20008000000 */
[----:B------:R-:W-:Y:S01]  /*10030*/  UMOV UR29, UR9 ;  /* 0x00000009001d7c82 */ /* 0x000fe20008000000 */
[----:B------:R-:W-:Y:S01]  /*10040*/  UMOV UR31, 0x40000040 ;  /* 0x40000040001f7882 */ /* 0x000fe20000000000 */
[----:B------:R-:W-:Y:S02]  /*10050*/  WARPGROUP.DEPBAR.LE gsb0, 0x0 ;  /* 0x00008000000079c5 */ /* 0x000fe40000010000 */
        /* <DEDUP_REMOVED lines=12> */
[----:B---3--:R-:W-:-:S06]  /*10120*/  WARPGROUP.ARRIVE ;  /* 0x00000000000079c5 */ /* 0x008fcc0000000000 */
[----:B------:R-:W-:Y:S03]  /*10130*/  IGMMA.64x16x32.S8.S8 R208, gdesc[UR28], R208, gsb0 ;  /* 0x006000001cd079f1 */ /* 0x000fe600080410d0 */
[----:B------:R-:W-:Y:S02]  /*10140*/  WARPGROUP.DEPBAR.LE gsb0, 0x0 ;  /* 0x00008000000079c5 */ /* 0x000fe40000010000 */
[----:B----4-:R-:W-:-:S06]  /*10150*/  WARPGROUP.ARRIVE ;  /* 0x00000000000079c5 */ /* 0x010fcc0000000000 */
        /* <DEDUP_REMOVED lines=42> */
[----:B------:R-:W-:Y:S04]  /*10400*/  STL.64 [R1+0x20], R228 ;  /* 0x000020e401007387 */ /* 0x000fe80000100a00 */
[----:B------:R-:W-:Y:S04]  /*10410*/  STL.64 [R1+0x28], R230 ;  /* 0x000028e601007387 */ /* 0x000fe80000100a00 */
[----:B------:R-:W-:Y:S04]  /*10420*/  STL [R1+0x30], R232 ;  /* 0x000030e801007387 */ /* 0x000fe80000100800 */
[----:B------:R-:W-:Y:S04]  /*10430*/  STL.64 [R1+0x4f0], R214 ;  /* 0x0004f0d601007387 */ /* 0x000fe80000100a00 */
[----:B------:R-:W-:Y:S01]  /*10440*/  STL.64 [R1+0x4e8], R212 ;  /* 0x0004e8d401007387 */ /* 0x000fe20000100a00 */
[----:B------:R-:W-:-:S03]  /*10450*/  UMOV UR32, UR52 ;  /* 0x0000003400207c82 */ /* 0x000fc60008000000 */
[----:B------:R-:W-:Y:S01]  /*10460*/  STL.64 [R1+0x4e0], R210 ;  /* 0x0004e0d201007387 */ /* 0x000fe20000100a00 */
[----:B------:R-:W-:-:S03]  /*10470*/  UMOV UR33, UR53 ;  /* 0x0000003500217c82 */ /* 0x000fc60008000000 */
        /* <DEDUP_REMOVED lines=8> */
[----:B------:R-:W-:Y:S01]  /*10500*/  UMOV UR28, UR52 ;  /* 0x00000034001c7c82 */ /* 0x000fe20008000000 */
[----:B------:R-:W-:Y:S01]  /*10510*/  UMOV UR29, UR53 ;  /* 0x00000035001d7c82 */ /* 0x000fe20008000000 */
[----:B------:R-:W-:Y:S02]  /*10520*/  WARPGROUP.DEPBAR.LE gsb0, 0x0 ;  /* 0x00008000000079c5 */ /* 0x000fe40000010000 */
[----:B------:R-:W-:-:S06]  /*10530*/  WARPGROUP.ARRIVE ;  /* 0x00000000000079c5 */ /* 0x000fcc0000000000 */
[----:B------:R-:W-:Y:S01]  /*10540*/  IGMMA.64x16x32.S8.S8 R200, gdesc[UR28], R200, gsb0 ;  /* 0x006000001cc879f1 */ /* 0x000fe200080410c8 */
[----:B------:R-:W-:Y:S01]  /*10550*/  STL [R1+0x4d4], R180 ;  /* 0x0004d4b401007387 */ /* 0x000fe20000100800 */
[----:B------:R-:W-:-:S03]  /*10560*/  IMAD.MOV.U32 R23, RZ, RZ, R233 ;  /* 0x000000ffff177224 */ /* 0x000fc600078e00e9 */
[----:B------:R-:W-:Y:S01]  /*10570*/  STL [R1+0x4d0], R181 ;  /* 0x0004d0b501007387 */ /* 0x000fe20000100800 */
[----:B------:R-:W-:Y:S02]  /*10580*/  IMAD.MOV.U32 R22, RZ, RZ, R234 ;  /* 0x000000ffff167224 */ /* 0x000fe400078e00ea */
[----:B------:R-:W-:Y:S01]  /*10590*/  IMAD.MOV.U32 R4, RZ, RZ, R235 ;  /* 0x000000ffff047224 */ /* 0x000fe200078e00eb */
[----:B------:R-:W-:Y:S01]  /*105a0*/  STL [R1+0x4cc], R182 ;  /* 0x0004ccb601007387 */ /* 0x000fe20000100800 */
[----:B------:R-:W-:Y:S02]  /*105b0*/  IMAD.MOV.U32 R228, RZ, RZ, R9 ;  /* 0x000000ffffe47224 */ /* 0x000fe400078e0009 */
[----:B------:R-:W-:Y:S01]  /*105c0*/  IMAD.MOV.U32 R229, RZ, RZ, R8 ;  /* 0x000000ffffe57224 */ /* 0x000fe200078e0008 */
[----:B------:R-:W-:Y:S01]  /*105d0*/  STL [R1+0x4c8], R183 ;  /* 0x0004c8b701007387 */ /* 0x000fe20000100800 */
[----:B------:R-:W-:Y:S02]  /*105e0*/  IMAD.MOV.U32 R230, RZ, RZ, R7 ;  /* 0x000000ffffe67224 */ /* 0x000fe400078e0007 */
[----:B------:R-:W-:Y:S01]  /*105f0*/  IMAD.MOV.U32 R231, RZ, RZ, R6 ;  /* 0x000000ffffe77224 */ /* 0x000fe200078e0006 */
[----:B------:R-:W-:Y:S01]  /*10600*/  STL [R1+0x4c4], R144 ;  /* 0x0004c49001007387 */ /* 0x000fe20000100800 */
[----:B------:R-:W-:-:S02]  /*10610*/  IMAD.MOV.U32 R232, RZ, RZ, R5 ;  /* 0x000000ffffe87224 */ /* 0x000fc400078e0005 */
[----:B------:R-:W-:Y:S01]  /*10620*/  IMAD.MOV.U32 R233, RZ, RZ, R3 ;  /* 0x000000ffffe97224 */ /* 0x000fe200078e0003 */
[----:B------:R0:W-:Y:S01]  /*10630*/  STL [R1+0x4c0], R145 ;  /* 0x0004c09101007387 */ /* 0x0001e20000100800 */
[----:B------:R-:W-:Y:S02]  /*10640*/  IMAD.MOV.U32 R234, RZ, RZ, R2 ;  /* 0x000000ffffea7224 */ /* 0x000fe400078e0002 */
[----:B------:R-:W-:Y:S01]  /*10650*/  IMAD.MOV.U32 R235, RZ, RZ, R0 ;  /* 0x000000ffffeb7224 */ /* 0x000fe200078e0000 */
[----:B------:R-:W-:Y:S04]  /*10660*/  STL [R1+0x4bc], R146 ;  /* 0x0004bc9201007387 */ /* 0x000fe80000100800 */
[----:B------:R1:W-:Y:S04]  /*10670*/  STL [R1+0x4b8], R147 ;  /* 0x0004b89301007387 */ /* 0x0003e80000100800 */
[----:B------:R-:W-:Y:S04]  /*10680*/  STL [R1+0x4b4], R148 ;  /* 0x0004b49401007387 */ /* 0x000fe80000100800 */
[----:B------:R3:W-:Y:S04]  /*10690*/  STL [R1+0x4b0], R149 ;  /* 0x0004b09501007387 */ /* 0x0007e80000100800 */
[----:B------:R-:W-:Y:S01]  /*106a0*/  STL [R1+0x4ac], R150 ;  /* 0x0004ac9601007387 */ /* 0x000fe20000100800 */
[----:B------:R-:W-:-:S03]  /*106b0*/  UMOV UR24, UR52 ;  /* 0x0000003400187c82 */ /* 0x000fc60008000000 */
[----:B------:R4:W-:Y:S01]  /*106c0*/  STL [R1+0x4a8], R151 ;  /* 0x0004a89701007387 */ /* 0x0009e20000100800 */
[----:B------:R-:W-:-:S03]  /*106d0*/  UMOV UR25, UR53 ;  /* 0x0000003500197c82 */ /* 0x000fc60008000000 */
[----:B0-----:R-:W2:Y:S01]  /*106e0*/  LDL.LU.64 R144, [R1+0x100] ;  /* 0x0001000001907983 */ /* 0x001ea20000300a00 */
[----:B------:R-:W-:Y:S02]  /*106f0*/  WARPGROUP.DEPBAR.LE gsb0, 0x0 ;  /* 0x00008000000079c5 */ /* 0x000fe40000010000 */
[----:B------:R-:W-:Y:S01]  /*10700*/  WARPGROUP.ARRIVE ;  /* 0x00000000000079c5 */ /* 0x000fe20000000000 */
[----:B-1----:R-:W2:Y:S04]  /*10710*/  LDL.LU.64 R146, [R1+0x108] ;  /* 0x0001080001927983 */ /* 0x002ea80000300a00 */
[----:B---3--:R-:W3:Y:S01]  /*10720*/  LDL.LU.64 R148, [R1+0x110] ;  /* 0x0001100001947983 */ /* 0x008ee20000300a00 */
[----:B------:R-:W-:Y:S03]  /*10730*/  IGMMA.64x16x32.S8.S8 R228, gdesc[UR24], R228, gsb0 ;  /* 0x0060000018e479f1 */ /* 0x000fe600080410e4 */
[----:B----4-:R-:W3:Y:S04]  /*10740*/  LDL.LU.64 R150, [R1+0x118] ;  /* 0x0001180001967983 */ /* 0x010ee80000300a00 */
        /* <DEDUP_REMOVED lines=50> */
[----:B------:R-:W-:Y:S04]  /*10a70*/  STL [R1+0x480], R141 ;  /* 0x0004808d01007387 */ /* 0x000fe80000100800 */
[----:B------:R-:W-:Y:S04]  /*10a80*/  STL [R1+0x47c], R142 ;  /* 0x00047c8e01007387 */ /* 0x000fe80000100800 */
[----:B------:R-:W-:Y:S04]  /*10a90*/  STL [R1+0x478], R143 ;  /* 0x0004788f01007387 */ /* 0x000fe80000100800 */
[----:B------:R0:W-:Y:S04]  /*10aa0*/  STL.64 [R1], R228 ;  /* 0x000000e401007387 */ /* 0x0001e80000100a00 */
[----:B------:R1:W-:Y:S04]  /*10ab0*/  STL.64 [R1+0x8], R230 ;  /* 0x000008e601007387 */ /* 0x0003e80000100a00 */
[----:B------:R4:W-:Y:S04]  /*10ac0*/  STL.64 [R1+0x10], R232 ;  /* 0x000010e801007387 */ /* 0x0009e80000100a00 */
[----:B------:R4:W-:Y:S04]  /*10ad0*/  STL.64 [R1+0x18], R234 ;  /* 0x000018ea01007387 */ /* 0x0009e80000100a00 */
[----:B0-----:R-:W3:Y:S04]  /*10ae0*/  LDL.LU.64 R228, [R1+0x180] ;  /* 0x0001800001e47983 */ /* 0x001ee80000300a00 */
[----:B-1----:R-:W3:Y:S04]  /*10af0*/  LDL.LU.64 R230, [R1+0x188] ;  /* 0x0001880001e67983 */ /* 0x002ee80000300a00 */
[----:B----4-:R-:W4:Y:S04]  /*10b00*/  LDL.LU.64 R232, [R1+0x190] ;  /* 0x0001900001e87983 */ /* 0x010f280000300a00 */
[----:B------:R-:W4:Y:S01]  /*10b10*/  LDL.LU.64 R234, [R1+0x198] ;  /* 0x0001980001ea7983 */ /* 0x000f220000300a00 */
[----:B--2---:R-:W-:Y:S01]  /*10b20*/  WARPGROUP.ARRIVE ;  /* 0x00000000000079c5 */ /* 0x004fe20000000000 */
[----:B------:R-:W-:Y:S01]  /*10b30*/  UMOV UR20, UR52 ;  /* 0x0000003400147c82 */ /* 0x000fe20008000000 */
[----:B------:R-:W-:-:S04]  /*10b40*/  UMOV UR21, UR53 ;  /* 0x0000003500157c82 */ /* 0x000fc80008000000 */
[----:B------:R-:W-:Y:S03]  /*10b50*/  IGMMA.64x16x32.S8.S8 R208, gdesc[UR20], R208, gsb0 ;  /* 0x0060000014d079f1 */ /* 0x000fe600080410d0 */
[----:B------:R-:W-:Y:S02]  /*10b60*/  WARPGROUP.DEPBAR.LE gsb0, 0x0 ;  /* 0x00008000000079c5 */ /* 0x000fe40000010000 */
[----:B------:R-:W-:Y:S01]  /*10b70*/  IMAD.MOV.U32 R84, RZ, RZ, R208 ;  /* 0x000000ffff547224 */ /* 0x000fe200078e00d0 */
        /* <DEDUP_REMOVED lines=11> */
[----:B---3--:R-:W-:-:S03]  /*10c30*/  WARPGROUP.ARRIVE ;  /* 0x00000000000079c5 */ /* 0x008fc60000000000 */
[----:B------:R-:W3:Y:S01]  /*10c40*/  LDL.LU.64 R112, [R1+0x1e0] ;  /* 0x0001e00001707983 */ /* 0x000ee20000300a00 */
[----:B------:R-:W-:-:S03]  /*10c50*/  UMOV UR16, UR52 ;  /* 0x0000003400107c82 */ /* 0x000fc60008000000 */
[----:B------:R-:W3:Y:S01]  /*10c60*/  LDL.LU.64 R114, [R1+0x1e8] ;  /* 0x0001e80001727983 */ /* 0x000ee20000300a00 */
[----:B------:R-:W-:Y:S02]  /*10c70*/  UMOV UR17, UR53 ;  /* 0x0000003500117c82 */ /* 0x000fe40008000000 */
[----:B------:R-:W-:Y:S01]  /*10c80*/  IGMMA.64x16x32.S8.S8 R144, gdesc[UR16], R144, gsb0 ;  /* 0x00600000109079f1 */ /* 0x000fe20008041090 */
[----:B------:R-:W3:Y:S04]  /*10c90*/  LDL.LU.64 R116, [R1+0x1f0] ;  /* 0x0001f00001747983 */ /* 0x000ee80000300a00 */
[----:B------:R-:W3:Y:S01]  /*10ca0*/  LDL.LU.64 R118, [R1+0x1f8] ;  /* 0x0001f80001767983 */ /* 0x000ee20000300a00 */
[----:B------:R-:W-:Y:S01]  /*10cb0*/  UMOV UR12, UR52 ;  /* 0x00000034000c7c82 */ /* 0x000fe20008000000 */
[----:B------:R-:W-:Y:S01]  /*10cc0*/  UMOV UR13, UR53 ;  /* 0x00000035000d7c82 */ /* 0x000fe20008000000 */
[----:B------:R-:W-:-:S02]  /*10cd0*/  WARPGROUP.DEPBAR.LE gsb0, 0x0 ;  /* 0x00008000000079c5 */ /* 0x000fc40000010000 */
[----:B------:R-:W-:Y:S02]  /*10ce0*/  IMAD.MOV.U32 R50, RZ, RZ, R144 ;  /* 0x000000ffff327224 */ /* 0x000fe400078e0090 */
[----:B------:R-:W-:Y:S02]  /*10cf0*/  IMAD.MOV.U32 R51, RZ, RZ, R145 ;  /* 0x000000ffff337224 */ /* 0x000fe400078e0091 */
[----:B------:R-:W-:Y:S01]  /*10d00*/  IMAD.MOV.U32 R52, RZ, RZ, R146 ;  /* 0x000000ffff347224 */ /* 0x000fe200078e0092 */
[----:B------:R-:W3:Y:S01]  /*10d10*/  LDL.LU.64 R144, [R1+0x160] ;  /* 0x0001600001907983 */ /* 0x000ee20000300a00 */
[----:B------:R-:W-:Y:S02]  /*10d20*/  IMAD.MOV.U32 R53, RZ, RZ, R147 ;  /* 0x000000ffff357224 */ /* 0x000fe400078e0093 */
[----:B------:R-:W-:Y:S01]  /*10d30*/  IMAD.MOV.U32 R80, RZ, RZ, R148 ;  /* 0x000000ffff507224 */ /* 0x000fe200078e0094 */
[----:B------:R-:W3:Y:S01]  /*10d40*/  LDL.LU.64 R146, [R1+0x168] ;  /* 0x0001680001927983 */ /* 0x000ee20000300a00 */
[----:B------:R-:W-:-:S02]  /*10d50*/  IMAD.MOV.U32 R81, RZ, RZ, R149 ;  /* 0x000000ffff517224 */ /* 0x000fc400078e0095 */
[----:B------:R-:W-:Y:S01]  /*10d60*/  IMAD.MOV.U32 R82, RZ, RZ, R150 ;  /* 0x000000ffff527224 */ /* 0x000fe200078e0096 */
[----:B------:R-:W3:Y:S01]  /*10d70*/  LDL.LU.64 R148, [R1+0x170] ;  /* 0x0001700001947983 */ /* 0x000ee20000300a00 */
[----:B------:R-:W-:-:S03]  /*10d80*/  IMAD.MOV.U32 R83, RZ, RZ, R151 ;  /* 0x000000ffff537224 */ /* 0x000fc600078e0097 */
[----:B------:R-:W3:Y:S01]  /*10d90*/  LDL.LU.64 R150, [R1+0x178] ;  /* 0x0001780001967983 */ /* 0x000ee20000300a00 */
[----:B----4-:R-:W-:-:S06]  /*10da0*/  WARPGROUP.ARRIVE ;  /* 0x00000000000079c5 */ /* 0x010fcc0000000000 */
[----:B------:R-:W-:Y:S03]  /*10db0*/  IGMMA.64x16x32.S8.S8 R228, gdesc[UR12], R228, gsb0 ;  /* 0x006000000ce479f1 */ /* 0x000fe600080410e4 */
[----:B------:R-:W-:Y:S02]  /*10dc0*/  WARPGROUP.DEPBAR.LE gsb0, 0x0 ;  /* 0x00008000000079c5 */ /* 0x000fe40000010000 */
[----:B------:R-:W-:Y:S01]  /*10dd0*/  IMAD.MOV.U32 R41, RZ, RZ, R228 ;  /* 0x000000ffff297224 */ /* 0x000fe200078e00e4 */
[----:B------:R-:W-:Y:S01]  /*10de0*/  MOV R44, R231 ;  /* 0x000000e7002c7202 */ /* 0x000fe20000000f00 */
[----:B------:R-:W-:Y:S02]  /*10df0*/  IMAD.MOV.U32 R42, RZ, RZ, R229 ;  /* 0x000000ffff2a7224 */ /* 0x000fe400078e00e5 */
        /* <DEDUP_REMOVED lines=9> */
[----:B--2---:R-:W-:Y:S01]  /*10e90*/  WARPGROUP.ARRIVE ;  /* 0x00000000000079c5 */ /* 0x004fe20000000000 */
[----:B------:R-:W-:Y:S01]  /*10ea0*/  UMOV UR8, UR52 ;  /* 0x0000003400087c82 */ /* 0x000fe20008000000 */
[----:B------:R-:W-:-:S04]  /*10eb0*/  UMOV UR9, UR53 ;  /* 0x0000003500097c82 */ /* 0x000fc80008000000 */
[----:B------:R-:W-:Y:S01]  /*10ec0*/  IGMMA.64x16x32.S8.S8 R208, gdesc[UR8], R208, gsb0 ;  /* 0x0060000008d079f1 */ /* 0x000fe200080410d0 */
[----:B------:R-:W-:Y:S01]  /*10ed0*/  UIADD3 UR16, UR5, 0x804, URZ ;  /* 0x0000080405107890 */ /* 0x000fe2000fffe03f */
[----:B------:R-:W-:-:S06]  /*10ee0*/  UMOV UR9, 0x40000040 ;  /* 0x4000004000097882 */ /* 0x000fcc0000000000 */
[----:B------:R-:W-:Y:S01]  /*10ef0*/  UMOV UR8, UR16 ;  /* 0x0000001000087c82 */ /* 0x000fe20008000000 */
        /* <DEDUP_REMOVED lines=23> */
[----:B------:R-:W-:Y:S02]  /*11070*/  IMAD.MOV.U32 R142, RZ, RZ, R150 ;  /* 0x000000ffff8e7224 */ /* 0x000fe400078e0096 */
[----:B------:R-:W-:Y:S02]  /*11080*/  IMAD.MOV.U32 R143, RZ, RZ, R151 ;  /* 0x000000ffff8f7224 */ /* 0x000fe400078e0097 */
[----:B------:R-:W-:Y:S02]  /*11090*/  IMAD.MOV.U32 R140, RZ, RZ, R148 ;  /* 0x000000ffff8c7224 */ /* 0x000fe400078e0094 */
[----:B------:R-:W-:Y:S01]  /*110a0*/  IMAD.MOV.U32 R141, RZ, RZ, R149 ;  /* 0x000000ffff8d7224 */ /* 0x000fe200078e0095 */
[----:B----4-:R-:W-:-:S06]  /*110b0*/  WARPGROUP.ARRIVE ;  /* 0x00000000000079c5 */ /* 0x010fcc0000000000 */
[----:B------:R-:W-:Y:S03]  /*110c0*/  IGMMA.64x16x32.S8.S8 R228, gdesc[UR16], R228, gsb0 ;  /* 0x0060000010e479f1 */ /* 0x000fe600080410e4 */
[----:B------:R-:W-:Y:S02]  /*110d0*/  WARPGROUP.DEPBAR.LE gsb0, 0x0 ;  /* 0x00008000000079c5 */ /* 0x000fe40000010000 */
        /* <DEDUP_REMOVED lines=10> */
[----:B--2---:R-:W-:-:S06]  /*11180*/  WARPGROUP.ARRIVE ;  /* 0x00000000000079c5 */ /* 0x004fcc0000000000 */
[----:B------:R-:W-:Y:S03]  /*11190*/  IGMMA.64x16x32.S8.S8 R208, gdesc[UR20], R208, gsb0 ;  /* 0x0060000014d079f1 */ /* 0x000fe600080410d0 */
[----:B------:R-:W-:Y:S02]  /*111a0*/  WARPGROUP.DEPBAR.LE gsb0, 0x0 ;  /* 0x00008000000079c5 */ /* 0x000fe40000010000 */
[----:B------:R-:W-:Y:S01]  /*111b0*/  UMOV UR28, UR8 ;  /* 0x00000008001c7c82 */ /* 0x000fe20008000000 */
[----:B------:R-:W-:Y:S01]  /*111c0*/  UMOV UR29, UR9 ;  /* 0x00000009001d7c82 */ /* 0x000fe20008000000 */
[----:B------:R-:W-:Y:S01]  /*111d0*/  UMOV UR32, UR8 ;  /* 0x0000000800207c82 */ /* 0x000fe20008000000 */
[----:B------:R-:W-:Y:S01]  /*111e0*/  UMOV UR33, UR9 ;  /* 0x0000000900217c82 */ /* 0x000fe20008000000 */
        /* <DEDUP_REMOVED lines=41> */
[----:B------:R-:W-:Y:S01]  /*11480*/  MOV R108, R116 ;  /* 0x00000074006c7202 */ /* 0x000fe20000000f00 */
[----:B------:R-:W-:Y:S02]  /*11490*/  IMAD.MOV.U32 R109, RZ, RZ, R117 ;  /* 0x000000ffff6d7224 */ /* 0x000fe400078e0075 */
[----:B------:R-:W-:Y:S02]  /*114a0*/  IMAD.MOV.U32 R180, RZ, RZ, R208 ;  /* 0x000000ffffb47224 */ /* 0x000fe400078e00d0 */
[----:B------:R-:W-:Y:S02]  /*114b0*/  IMAD.MOV.U32 R181, RZ, RZ, R209 ;  /* 0x000000ffffb57224 */ /* 0x000fe400078e00d1 */
[----:B------:R-:W-:Y:S01]  /*114c0*/  IMAD.MOV.U32 R110, RZ, RZ, R118 ;  /* 0x000000ffff6e7224 */ /* 0x000fe200078e0076 */
[----:B------:R-:W2:Y:S01]  /*114d0*/  LDL.LU.64 R208, [R1+0x140] ;  /* 0x0001400001d07983 */ /* 0x000ea20000300a00 */
[----:B------:R-:W-:Y:S01]  /*114e0*/  IMAD.MOV.U32 R111, RZ, RZ, R119 ;  /* 0x000000ffff6f7224 */ /* 0x000fe200078e0077 */
[----:B------:R-:W-:-:S02]  /*114f0*/  WARPGROUP.DEPBAR.LE gsb0, 0x0 ;  /* 0x00008000000079c5 */ /* 0x000fc40000010000 */
[----:B------:R-:W-:-:S06]  /*11500*/  WARPGROUP.ARRIVE ;  /* 0x00000000000079c5 */ /* 0x000fcc0000000000 */
[----:B------:R-:W-:Y:S01]  /*11510*/  IGMMA.64x16x32.S8.S8 R88, gdesc[UR44], R88, gsb0 ;  /* 0x006000002c5879f1 */ /* 0x000fe20008041058 */
[----:B------:R-:W-:Y:S02]  /*11520*/  IMAD.MOV.U32 R116, RZ, RZ, R144 ;  /* 0x000000ffff747224 */ /* 0x000fe400078e0090 */
[----:B------:R-:W-:Y:S02]  /*11530*/  IMAD.MOV.U32 R117, RZ, RZ, R145 ;  /* 0x000000ffff757224 */ /* 0x000fe400078e0091 */
[----:B------:R-:W-:Y:S02]  /*11540*/  IMAD.MOV.U32 R182, RZ, RZ, R210 ;  /* 0x000000ffffb67224 */ /* 0x000fe400078e00d2 */
[----:B------:R-:W-:Y:S02]  /*11550*/  IMAD.MOV.U32 R183, RZ, RZ, R211 ;  /* 0x000000ffffb77224 */ /* 0x000fe400078e00d3 */
[----:B------:R-:W-:Y:S01]  /*11560*/  IMAD.MOV.U32 R118, RZ, RZ, R146 ;  /* 0x000000ffff767224 */ /* 0x000fe200078e0092 */
[----:B------:R-:W2:Y:S01]  /*11570*/  LDL.LU.64 R210, [R1+0x148] ;  /* 0x0001480001d27983 */ /* 0x000ea20000300a00 */
[----:B------:R-:W-:-:S02]  /*11580*/  IMAD.MOV.U32 R119, RZ, RZ, R147 ;  /* 0x000000ffff777224 */ /* 0x000fc400078e0093 */
[----:B------:R-:W-:Y:S02]  /*11590*/  IMAD.MOV.U32 R144, RZ, RZ, R212 ;  /* 0x000000ffff907224 */ /* 0x000fe400078e00d4 */
[----:B------:R-:W-:Y:S02]  /*115a0*/  IMAD.MOV.U32 R145, RZ, RZ, R213 ;  /* 0x000000ffff917224 */ /* 0x000fe400078e00d5 */
[----:B------:R-:W-:Y:S01]  /*115b0*/  IMAD.MOV.U32 R146, RZ, RZ, R214 ;  /* 0x000000ffff927224 */ /* 0x000fe200078e00d6 */
[----:B------:R-:W2:Y:S01]  /*115c0*/  LDL.LU.64 R212, [R1+0x150] ;  /* 0x0001500001d47983 */ /* 0x000ea20000300a00 */
[----:B------:R-:W-:-:S03]  /*115d0*/  IMAD.MOV.U32 R147, RZ, RZ, R215 ;  /* 0x000000ffff937224 */ /* 0x000fc600078e00d7 */
[----:B------:R-:W2:Y:S04]  /*115e0*/  LDL.LU.64 R214, [R1+0x158] ;  /* 0x0001580001d67983 */ /* 0x000ea80000300a00 */
        /* <DEDUP_REMOVED lines=8> */
[----:B------:R0:W-:Y:S01]  /*11670*/  STL.64 [R1+0x338], R192 ;  /* 0x000338c001007387 */ /* 0x0001e20000100a00 */
[----:B------:R-:W-:-:S02]  /*11680*/  WARPGROUP.DEPBAR.LE gsb0, 0x0 ;  /* 0x00008000000079c5 */ /* 0x000fc40000010000 */
[----:B------:R-:W-:Y:S01]  /*11690*/  WARPGROUP.ARRIVE ;  /* 0x00000000000079c5 */ /* 0x000fe20000000000 */
[----:B0-----:R-:W3:Y:S04]  /*116a0*/  LDL.LU.64 R192, [R1+0xc0] ;  /* 0x0000c00001c07983 */ /* 0x001ee80000300a00 */
[----:B------:R-:W3:Y:S04]  /*116b0*/  LDL.LU.64 R194, [R1+0xc8] ;  /* 0x0000c80001c27983 */ /* 0x000ee80000300a00 */
[----:B------:R-:W3:Y:S04]  /*116c0*/  LDL.LU.64 R196, [R1+0xd0] ;  /* 0x0000d00001c47983 */ /* 0x000ee80000300a00 */
[----:B------:R-:W3:Y:S01]  /*116d0*/  LDL.LU.64 R198, [R1+0xd8] ;  /* 0x0000d80001c67983 */ /* 0x000ee20000300a00 */
[----:B------:R-:W-:Y:S01]  /*116e0*/  UMOV UR40, UR52 ;  /* 0x0000003400287c82 */ /* 0x000fe20008000000 */
[----:B------:R-:W-:-:S02]  /*116f0*/  UMOV UR41, UR53 ;  /* 0x0000003500297c82 */ /* 0x000fc40008000000 */
        /* <DEDUP_REMOVED lines=24> */
[----:B---3--:R-:W-:-:S06]  /*11880*/  WARPGROUP.ARRIVE ;  /* 0x00000000000079c5 */ /* 0x008fcc0000000000 */
[----:B------:R-:W-:Y:S01]  /*11890*/  IGMMA.64x16x32.S8.S8 R192, gdesc[UR16], R192, gsb0 ;  /* 0x0060000010c079f1 */ /* 0x000fe200080410c0 */
[----:B------:R-:W-:Y:S01]  /*118a0*/  UMOV UR12, UR52 ;  /* 0x00000034000c7c82 */ /* 0x000fe20008000000 */
[----:B------:R-:W-:Y:S01]  /*118b0*/  UMOV UR13, UR53 ;  /* 0x00000035000d7c82 */ /* 0x000fe20008000000 */
[----:B------:R-:W-:Y:S04]  /*118c0*/  STL.64 [R1+0x370], R166 ;  /* 0x000370a601007387 */ /* 0x000fe80000100a00 */
[----:B------:R-:W-:Y:S04]  /*118d0*/  STL.64 [R1+0x368], R164 ;  /* 0x000368a401007387 */ /* 0x000fe80000100a00 */
[----:B------:R-:W-:Y:S01]  /*118e0*/  STL.64 [R1+0x360], R162 ;  /* 0x000360a201007387 */ /* 0x000fe20000100a00 */
[----:B------:R-:W-:-:S02]  /*118f0*/  WARPGROUP.DEPBAR.LE gsb0, 0x0 ;  /* 0x00008000000079c5 */ /* 0x000fc40000010000 */
[----:B--2---:R-:W-:-:S06]  /*11900*/  WARPGROUP.ARRIVE ;  /* 0x00000000000079c5 */ /* 0x004fcc0000000000 */
[----:B------:R-:W-:Y:S01]  /*11910*/  IGMMA.64x16x32.S8.S8 R208, gdesc[UR12], R208, gsb0 ;  /* 0x006000000cd079f1 */ /* 0x000fe200080410d0 */
        /* <DEDUP_REMOVED lines=9> */
[----:B------:R-:W-:Y:S04]  /*119b0*/  STL.64 [R1+0x3d0], R70 ;  /* 0x0003d04601007387 */ /* 0x000fe80000100a00 */
[----:B------:R-:W-:Y:S04]  /*119c0*/  STL.64 [R1+0x3c8], R68 ;  /* 0x0003c84401007387 */ /* 0x000fe80000100a00 */
[----:B------:R-:W-:Y:S04]  /*119d0*/  STL.64 [R1+0x3c0], R66 ;  /* 0x0003c04201007387 */ /* 0x000fe80000100a00 */
[----:B------:R2:W-:Y:S04]  /*119e0*/  STL.64 [R1+0x3b8], R64 ;  /* 0x0003b84001007387 */ /* 0x0005e80000100a00 */
[----:B0-----:R-:W3:Y:S04]  /*119f0*/  LDL.LU R160, [R1+0xa0] ;  /* 0x0000a00001a07983 */ /* 0x001ee80000300800 */
[----:B------:R-:W3:Y:S04]  /*11a00*/  LDL.LU R161, [R1+0xa4] ;  /* 0x0000a40001a17983 */ /* 0x000ee80000300800 */
[----:B------:R-:W3:Y:S01]  /*11a10*/  LDL.LU R162, [R1+0xa8] ;  /* 0x0000a80001a27983 */ /* 0x000ee20000300800 */
[----:B------:R-:W-:-:S03]  /*11a20*/  MOV R3, R18 ;  /* 0x0000001200037202 */ /* 0x000fc60000000f00 */
[----:B------:R-:W3:Y:S01]  /*11a30*/  LDL.LU R163, [R1+0xac] ;  /* 0x0000ac0001a37983 */ /* 0x000ee20000300800 */
[----:B------:R-:W-:-:S03]  /*11a40*/  IMAD.MOV.U32 R2, RZ, RZ, R19 ;  /* 0x000000ffff027224 */ /* 0x000fc600078e0013 */
[----:B------:R-:W3:Y:S01]  /*11a50*/  LDL.LU R164, [R1+0xb0] ;  /* 0x0000b00001a47983 */ /* 0x000ee20000300800 */
[----:B------:R-:W-:Y:S01]  /*11a60*/  IMAD.MOV.U32 R107, RZ, RZ, R115 ;  /* 0x000000ffff6b7224 */ /* 0x000fe200078e0073 */
[----:B------:R-:W-:Y:S02]  /*11a70*/  WARPGROUP.DEPBAR.LE gsb0, 0x0 ;  /* 0x00008000000079c5 */ /* 0x000fe40000010000 */
        /* <DEDUP_REMOVED lines=10> */
[----:B------:R-:W4:Y:S01]  /*11b20*/  LDL.LU.64 R208, [R1+0x1c0] ;  /* 0x0001c00001d07983 */ /* 0x000f220000300a00 */
[----:B------:R-:W-:-:S02]  /*11b30*/  IMAD.MOV.U32 R115, RZ, RZ, R235 ;  /* 0x000000ffff737224 */ /* 0x000fc400078e00eb */
[----:B------:R-:W-:Y:S02]  /*11b40*/  IMAD.MOV.U32 R17, RZ, RZ, R210 ;  /* 0x000000ffff117224 */ /* 0x000fe400078e00d2 */
[----:B------:R-:W-:Y:S01]  /*11b50*/  IMAD.MOV.U32 R16, RZ, RZ, R211 ;  /* 0x000000ffff107224 */ /* 0x000fe200078e00d3 */
[----:B------:R-:W-:Y:S01]  /*11b60*/  MOV R233, R215 ;  /* 0x000000d700e97202 */ /* 0x000fe20000000f00 */
[----:B------:R-:W-:Y:S01]  /*11b70*/  IMAD.MOV.U32 R114, RZ, RZ, R234 ;  /* 0x000000ffff727224 */ /* 0x000fe200078e00ea */
[----:B------:R-:W4:Y:S01]  /*11b80*/  LDL.LU.64 R210, [R1+0x1c8] ;  /* 0x0001c80001d27983 */ /* 0x000f220000300a00 */
[----:B------:R-:W-:Y:S02]  /*11b90*/  IMAD.MOV.U32 R0, RZ, RZ, R212 ;  /* 0x000000ffff007224 */ /* 0x000fe400078e00d4 */
[----:B------:R-:W-:Y:S02]  /*11ba0*/  IMAD.MOV.U32 R235, RZ, RZ, R213 ;  /* 0x000000ffffeb7224 */ /* 0x000fe400078e00d5 */
[----:B------:R-:W-:Y:S01]  /*11bb0*/  IMAD.MOV.U32 R234, RZ, RZ, R214 ;  /* 0x000000ffffea7224 */ /* 0x000fe200078e00d6 */
[----:B------:R-:W4:Y:S04]  /*11bc0*/  LDL.LU.64 R212, [R1+0x1d0] ;  /* 0x0001d00001d47983 */ /* 0x000f280000300a00 */
[----:B------:R-:W4:Y:S04]  /*11bd0*/  LDL.LU.64 R214, [R1+0x1d8] ;  /* 0x0001d80001d67983 */ /* 0x000f280000300a00 */
[----:B-1----:R-:W3:Y:S04]  /*11be0*/  LDL.LU R96, [R1+0x1a0] ;  /* 0x0001a00001607983 */ /* 0x002ee80000300800 */
[----:B------:R-:W3:Y:S04]  /*11bf0*/  LDL.LU R97, [R1+0x1a4] ;  /* 0x0001a40001617983 */ /* 0x000ee80000300800 */
[----:B------:R-:W3:Y:S04]  /*11c00*/  LDL.LU R98, [R1+0x1a8] ;  /* 0x0001a80001627983 */ /* 0x000ee80000300800 */
[----:B------:R-:W3:Y:S04]  /*11c10*/  LDL.LU R99, [R1+0x1ac] ;  /* 0x0001ac0001637983 */ /* 0x000ee80000300800 */
[----:B------:R-:W3:Y:S04]  /*11c20*/  LDL.LU R100, [R1+0x1b0] ;  /* 0x0001b00001647983 */ /* 0x000ee80000300800 */
[----:B------:R-:W3:Y:S04]  /*11c30*/  LDL.LU R101, [R1+0x1b4] ;  /* 0x0001b40001657983 */ /* 0x000ee80000300800 */
[----:B------:R-:W3:Y:S04]  /*11c40*/  LDL.LU R102, [R1+0x1b8] ;  /* 0x0001b80001667983 */ /* 0x000ee80000300800 */
[----:B------:R-:W3:Y:S04]  /*11c50*/  LDL.LU R103, [R1+0x1bc] ;  /* 0x0001bc0001677983 */ /* 0x000ee80000300800 */
[----:B--2---:R-:W2:Y:S04]  /*11c60*/  LDL.LU R64, [R1+0x220] ;  /* 0x0002200001407983 */ /* 0x004ea80000300800 */
[----:B------:R-:W2:Y:S04]  /*11c70*/  LDL.LU R65, [R1+0x224] ;  /* 0x0002240001417983 */ /* 0x000ea80000300800 */
[----:B------:R-:W2:Y:S04]  /*11c80*/  LDL.LU R66, [R1+0x228] ;  /* 0x0002280001427983 */ /* 0x000ea80000300800 */
[----:B------:R-:W2:Y:S04]  /*11c90*/  LDL.LU R67, [R1+0x22c] ;  /* 0x00022c0001437983 */ /* 0x000ea80000300800 */
[----:B------:R-:W2:Y:S04]  /*11ca0*/  LDL.LU R68, [R1+0x230] ;  /* 0x0002300001447983 */ /* 0x000ea80000300800 */
[----:B------:R-:W2:Y:S04]  /*11cb0*/  LDL.LU R69, [R1+0x234] ;  /* 0x0002340001457983 */ /* 0x000ea80000300800 */
[----:B------:R-:W2:Y:S04]  /*11cc0*/  LDL.LU R70, [R1+0x238] ;  /* 0x0002380001467983 */ /* 0x000ea80000300800 */
[----:B------:R-:W2:Y:S04]  /*11cd0*/  LDL.LU R71, [R1+0x23c] ;  /* 0x00023c0001477983 */ /* 0x000ea80000300800 */
[----:B------:R-:W3:Y:S04]  /*11ce0*/  LDL.LU R128, [R1+0x120] ;  /* 0x0001200001807983 */ /* 0x000ee80000300800 */
[----:B------:R-:W3:Y:S04]  /*11cf0*/  LDL.LU R129, [R1+0x124] ;  /* 0x0001240001817983 */ /* 0x000ee80000300800 */
[----:B------:R-:W3:Y:S04]  /*11d00*/  LDL.LU R130, [R1+0x128] ;  /* 0x0001280001827983 */ /* 0x000ee80000300800 */
[----:B------:R-:W3:Y:S04]  /*11d10*/  LDL.LU R131, [R1+0x12c] ;  /* 0x00012c0001837983 */ /* 0x000ee80000300800 */
[----:B------:R-:W3:Y:S04]  /*11d20*/  LDL.LU R132, [R1+0x130] ;  /* 0x0001300001847983 */ /* 0x000ee80000300800 */
[----:B------:R-:W3:Y:S04]  /*11d30*/  LDL.LU R133, [R1+0x134] ;  /* 0x0001340001857983 */ /* 0x000ee80000300800 */
[----:B------:R-:W3:Y:S04]  /*11d40*/  LDL.LU R134, [R1+0x138] ;  /* 0x0001380001867983 */ /* 0x000ee80000300800 */
[----:B------:R-:W3:Y:S01]  /*11d50*/  LDL.LU R135, [R1+0x13c] ;  /* 0x00013c0001877983 */ /* 0x000ee20000300800 */
[----:B------:R-:W-:-:S02]  /*11d60*/  IMAD.MOV.U32 R104, RZ, RZ, R112 ;  /* 0x000000ffff687224 */ /* 0x000fc400078e0070 */
[----:B------:R-:W-:Y:S02]  /*11d70*/  IMAD.MOV.U32 R112, RZ, RZ, R232 ;  /* 0x000000ffff707224 */ /* 0x000fe400078e00e8 */
[----:B------:R-:W-:Y:S02]  /*11d80*/  IMAD.MOV.U32 R232, RZ, RZ, R192 ;  /* 0x000000ffffe87224 */ /* 0x000fe400078e00c0 */
[----:B------:R-:W-:Y:S01]  /*11d90*/  IMAD.MOV.U32 R21, RZ, RZ, R193 ;  /* 0x000000ffff157224 */ /* 0x000fe200078e00c1 */
[----:B------:R-:W3:Y:S01]  /*11da0*/  LDL.LU R192, [R1+0x20] ;  /* 0x0000200001c07983 */ /* 0x000ee20000300800 */
[----:B------:R-:W-:Y:S02]  /*11db0*/  IMAD.MOV.U32 R7, RZ, RZ, R15 ;  /* 0x000000ffff077224 */ /* 0x000fe400078e000f */
[----:B------:R-:W-:Y:S01]  /*11dc0*/  IMAD.MOV.U32 R20, RZ, RZ, R194 ;  /* 0x000000ffff147224 */ /* 0x000fe200078e00c2 */
[----:B------:R-:W3:Y:S01]  /*11dd0*/  LDL.LU R193, [R1+0x24] ;  /* 0x0000240001c17983 */ /* 0x000ee20000300800 */
[----:B------:R-:W-:-:S02]  /*11de0*/  IMAD.MOV.U32 R8, RZ, RZ, R14 ;  /* 0x000000ffff087224 */ /* 0x000fc400078e000e */
[----:B------:R-:W-:Y:S01]  /*11df0*/  IMAD.MOV.U32 R15, RZ, RZ, R195 ;  /* 0x000000ffff0f7224 */ /* 0x000fe200078e00c3 */
[----:B------:R-:W3:Y:S01]  /*11e00*/  LDL.LU R194, [R1+0x28] ;  /* 0x0000280001c27983 */ /* 0x000ee20000300800 */
[----:B------:R-:W-:Y:S01]  /*11e10*/  IMAD.MOV.U32 R14, RZ, RZ, R196 ;  /* 0x000000ffff0e7224 */ /* 0x000fe200078e00c4 */
[----:B------:R-:W-:Y:S02]  /*11e20*/  UMOV UR8, UR52 ;  /* 0x0000003400087c82 */ /* 0x000fe40008000000 */
[----:B------:R-:W3:Y:S01]  /*11e30*/  LDL.LU R195, [R1+0x2c] ;  /* 0x00002c0001c37983 */ /* 0x000ee20000300800 */
[----:B------:R-:W-:-:S03]  /*11e40*/  UMOV UR9, UR53 ;  /* 0x0000003500097c82 */ /* 0x000fc60008000000 */
[----:B------:R-:W3:Y:S01]  /*11e50*/  LDL.LU R196, [R1+0x30] ;  /* 0x0000300001c47983 */ /* 0x000ee20000300800 */
        /* <DEDUP_REMOVED lines=8> */
[----:B------:R-:W-:Y:S02]  /*11ee0*/  UIADD3 UR20, UR5, 0x6, URZ ;  /* 0x0000000605147890 */ /* 0x000fe4000fffe03f */
[----:B------:R-:W-:Y:S02]  /*11ef0*/  UIADD3 UR16, UR4, 0x6, URZ ;  /* 0x0000000604107890 */ /* 0x000fe4000fffe03f */
[----:B------:R-:W-:Y:S01]  /*11f00*/  UIADD3 UR14, UR4, 0x86, URZ ;  /* 0x00000086040e7890 */ /* 0x000fe2000fffe03f */
[----:B------:R-:W-:Y:S01]  /*11f10*/  UMOV UR15, 0x40000040 ;  /* 0x40000040000f7882 */ /* 0x000fe20000000000 */
[----:B----4-:R-:W-:-:S06]  /*11f20*/  WARPGROUP.ARRIVE ;  /* 0x00000000000079c5 */ /* 0x010fcc0000000000 */
[----:B------:R-:W-:Y:S01]  /*11f30*/  IGMMA.64x16x32.S8.S8 R208, gdesc[UR8], R208, gsb0 ;  /* 0x0060000008d079f1 */ /* 0x000fe200080410d0 */
[----:B------:R-:W-:Y:S01]  /*11f40*/  UMOV UR8, UR20 ;  /* 0x0000001400087c82 */ /* 0x000fe20008000000 */
[----:B------:R-:W-:Y:S01]  /*11f50*/  UMOV UR9, 0x40000040 ;  /* 0x4000004000097882 */ /* 0x000fe20000000000 */
[----:B------:R-:W-:Y:S01]  /*11f60*/  UMOV UR10, UR16 ;  /* 0x00000010000a7c82 */ /* 0x000fe20008000000 */
[----:B------:R-:W-:Y:S01]  /*11f70*/  UMOV UR11, 0x40000040 ;  /* 0x40000040000b7882 */ /* 0x000fe20000000000 */
[----:B------:R-:W-:Y:S02]  /*11f80*/  WARPGROUP.DEPBAR.LE gsb0, 0x0 ;  /* 0x00008000000079c5 */ /* 0x000fe40000010000 */
[----:B------:R-:W-:Y:S02]  /*11f90*/  IMAD.MOV.U32 R23, RZ, RZ, R214 ;  /* 0x000000ffff177224 */ /* 0x000fe400078e00d6 */
        /* <DEDUP_REMOVED lines=12> */
[----:B------:R-:W-:Y:S01]  /*12060*/  IGMMA.64x16x32.S8.S8 R64, gdesc[UR8], R64, gsb0 ;  /* 0x00600000084079f1 */ /* 0x000fe20008041040 */
[----:B------:R-:W-:Y:S01]  /*12070*/  UMOV UR12, UR8 ;  /* 0x00000008000c7c82 */ /* 0x000fe20008000000 */
[----:B------:R-:W-:Y:S01]  /*12080*/  UMOV UR13, UR9 ;  /* 0x00000009000d7c82 */ /* 0x000fe20008000000 */
[----:B------:R-:W-:Y:S02]  /*12090*/  WARPGROUP.DEPBAR.LE gsb0, 0x0 ;  /* 0x00008000000079c5 */ /* 0x000fe40000010000 */
[----:B---3--:R-:W-:-:S06]  /*120a0*/  WARPGROUP.ARRIVE ;  /* 0x00000000000079c5 */ /* 0x008fcc0000000000 */
        /* <DEDUP_REMOVED lines=219> */
[----:B------:R-:W2:Y:S04]  /*12e60*/  LDL.LU R55, [R1+0x3e0] ;  /* 0x0003e00001377983 */ /* 0x000ea80000300800 */
        /* <DEDUP_REMOVED lines=153> */
[----:B-1----:R-:W-:Y:S02]  /*13800*/  IMAD.MOV.U32 R210, RZ, RZ, R229 ;  /* 0x000000ffffd27224 */ /* 0x002fe400078e00e5 */
[----:B------:R-:W-:Y:S01]  /*13810*/  IMAD.MOV.U32 R211, RZ, RZ, R230 ;  /* 0x000000ffffd37224 */ /* 0x000fe200078e00e6 */
        /* <DEDUP_REMOVED lines=164> */
[----:B------:R-:W-:Y:S01]  /*14260*/  BPT.TRAP 0x1 ;  /* 0x000000040000795c */ /* 0x000fe20000300000 */
.L_x_27:
[----:B------:R-:W2:Y:S04]  /*14270*/  LDL R2, [R1+0x250] ;  /* 0x0002500001027983 */ /* 0x000ea80000100800 */
[----:B------:R-:W3:Y:S04]  /*14280*/  LDL R5, [R1+0x260] ;  /* 0x0002600001057983 */ /* 0x000ee80000100800 */
[----:B------:R-:W4:Y:S01]  /*14290*/  LDL R3, [R1+0x254] ;  /* 0x0002540001037983 */ /* 0x000f220000100800 */
[----:B--2---:R-:W-:Y:S01]  /*142a0*/  ISETP.NE.AND P1, PT, R2, RZ, PT ;  /* 0x000000ff0200720c */ /* 0x004fe20003f25270 */
[----:B------:R-:W-:Y:S01]  /*142b0*/  IMAD.U32 R2, RZ, RZ, UR7 ;  /* 0x00000007ff027e24 */ /* 0x000fe2000f8e00ff */
[----:B---3--:R-:W-:-:S11]  /*142c0*/  R2UR UR4, R5 ;  /* 0x00000000050472ca */ /* 0x008fd600000e0000 */
[----:B-----5:R-:W-:-:S04]  /*142d0*/  @P1 IMAD R2, R2, 0x8, R0 ;  /* 0x0000000802021824 */ /* 0x020fc800078e0200 */
[----:B------:R-:W-:Y:S01]  /*142e0*/  @P1 VIADD R2, R2, 0x10 ;  /* 0x0000001002021836 */ /* 0x000fe20000000000 */
[----:B------:R-:W-:-:S04]  /*142f0*/  UISETP.GT.U32.AND UP0, UPT, UR4, 0x1, UPT ;  /* 0x000000010400788c */ /* 0x000fc8000bf04070 */
[----:B----4-:R-:W-:-:S04]  /*14300*/  @P1 PRMT R2, R3, 0x654, R2 ;  /* 0x0000065403021816 */ /* 0x010fc80000000002 */
[----:B------:R1:W-:Y:S01]  /*14310*/  @P1 SYNCS.ARRIVE.TRANS64.RED.A1T0 RZ, [R2+URZ], RZ ;  /* 0x000000ff02ff19a7 */ /* 0x0003e2000810043f */
[----:B------:R-:W-:-:S13]  /*14320*/  PLOP3.LUT P1, PT, PT, PT, UP0, 0x80, 0x0 ;  /* 0x000000000000781c */ /* 0x000fda0003f2f008 */
[----:B-1----:R-:W-:Y:S05]  /*14330*/  @P1 BRA `(.L_x_28) ;  /* 0x0000000000041947 */ /* 0x002fea0003800000 */
[----:B------:R-:W-:Y:S01]  /*14340*/  BPT.TRAP 0x1 ;  /* 0x000000040000795c */ /* 0x000fe20000300000 */
.L_x_28:
[----:B------:R-:W-:Y:S02]  /*14350*/  UISETP.GT.AND UP2, UPT, UR58, 0x1, UPT ;  /* 0x000000013a00788c */ /* 0x000fe4000bf44270 */
[----:B------:R-:W-:Y:S02]  /*14360*/  UIADD3 UR6, UR6, 0x1, URZ ;  /* 0x0000000106067890 */ /* 0x000fe4000fffe03f */
[----:B------:R-:W-:Y:S02]  /*14370*/  UIADD3 UR7, UR7, 0x1, URZ ;  /* 0x0000000107077890 */ /* 0x000fe4000fffe03f */
[----:B------:R-:W-:Y:S01]  /*14380*/  PLOP3.LUT P1, PT, PT, PT, UP2, 0x80, 0x0 ;  /* 0x000000000000781c */ /* 0x000fe20003f2f028 */
[----:B------:R-:W-:Y:S02]  /*14390*/  UISETP.NE.AND UP0, UPT, UR6, 0x2, UPT ;  /* 0x000000020600788c */ /* 0x000fe4000bf05270 */
[----:B------:R-:W-:Y:S02]  /*143a0*/  UIADD3 UR4, UR58, -0x1, URZ ;  /* 0xffffffff3a047890 */ /* 0x000fe4000fffe03f */
[----:B------:R-:W-:-:S02]  /*143b0*/  UISETP.NE.AND UP1, UPT, UR7, 0x2, UPT ;  /* 0x000000020700788c */ /* 0x000fc4000bf25270 */
[----:B------:R-:W-:Y:S02]  /*143c0*/  USEL UR5, URZ, 0x1, UP0 ;  /* 0x000000013f057887 */ /* 0x000fe40008000000 */
[----:B------:R-:W-:Y:S02]  /*143d0*/  USEL UR6, UR6, URZ, UP0 ;  /* 0x0000003f06067287 */ /* 0x000fe40008000000 */
[----:B------:R-:W-:Y:S02]  /*143e0*/  USEL UR7, UR7, URZ, UP1 ;  /* 0x0000003f07077287 */ /* 0x000fe40008800000 */
[----:B------:R-:W-:Y:S01]  /*143f0*/  ULOP3.LUT UR57, UR57, UR5, URZ, 0x3c, !UPT ;  /* 0x0000000539397292 */ /* 0x000fe2000f8e3c3f */
[----:B------:R-:W-:Y:S01]  /*14400*/  UMOV UR58, UR4 ;  /* 0x00000004003a7c82 */ /* 0x000fe20008000000 */
[----:B------:R-:W-:Y:S10]  /*14410*/  @P1 BRA `(.L_x_29) ;  /* 0xffffff6800181947 */ /* 0x000ff4000383ffff */
.L_x_22:
[----:B------:R1:W5:Y:S02]  /*14420*/  LDL R3, [R1+0x274] ;  /* 0x0002740001037983 */ /* 0x0003640000100800 */
[----:B-----5:R-:W2:Y:S02]  /*14430*/  LDC R2, c[0x0][0x28c] ;  /* 0x0000a300ff027b82 */ /* 0x020ea40000000800 */
[----:B--2---:R-:W-:-:S13]  /*14440*/  ISETP.GE.AND P1, PT, R2, 0x1, PT ;  /* 0x000000010200780c */ /* 0x004fda0003f26270 */
[----:B-1----:R-:W-:Y:S05]  /*14450*/  @!P1 BRA `(.L_x_30) ;  /* 0x0000000000589947 */ /* 0x002fea0003800000 */
[----:B------:R-:W-:Y:S05]  /*14460*/  @!P0 BRA `(.L_x_31) ;  /* 0x0000000000048947 */ /* 0x000fea0003800000 */
[----:B------:R-:W-:Y:S01]  /*14470*/  BPT.TRAP 0x1 ;  /* 0x000000040000795c */ /* 0x000fe20000300000 */
.L_x_31:
[----:B------:R-:W2:Y:S04]  /*14480*/  LDL R2, [R1+0x250] ;  /* 0x0002500001027983 */ /* 0x000ea80000100800 */
[----:B------:R-:W3:Y:S04]  /*14490*/  LDL R5, [R1+0x260] ;  /* 0x0002600001057983 */ /* 0x000ee80000100800 */
[----:B------:R-:W4:Y:S01]  /*144a0*/  LDL R4, [R1+0x254] ;  /* 0x0002540001047983 */ /* 0x000f220000100800 */
[----:B------:R-:W-:-:S13]  /*144b0*/  R2UR UR6, R3 ;  /* 0x00000000030672ca */ /* 0x000fda00000e0000 */
[----:B------:R-:W-:Y:S01]  /*144c0*/  UISETP.LT.AND UP1, UPT, UR6, 0x1, UPT ;  /* 0x000000010600788c */ /* 0x000fe2000bf21270 */
[----:B--2---:R-:W-:-:S13]  /*144d0*/  ISETP.NE.AND P0, PT, R2, RZ, PT ;  /* 0x000000ff0200720c */ /* 0x004fda0003f05270 */
[----:B------:R-:W-:-:S05]  /*144e0*/  VOTEU.ANY UP0, P0 ;  /* 0x00000000003f7886 */ /* 0x000fca0000000100 */
[----:B------:R-:W-:-:S04]  /*144f0*/  @UP0 USEL UR4, UR6, 0x1, UP1 ;  /* 0x0000000106040887 */ /* 0x000fc80008800000 */
[----:B------:R-:W-:Y:S01]  /*14500*/  @UP0 UIADD3 UR4, UR61, UR6, -UR4 ;  /* 0x000000063d040290 */ /* 0x000fe2000fffe804 */
[----:B---3--:R-:W-:-:S05]  /*14510*/  R2UR UR5, R5 ;  /* 0x00000000050572ca */ /* 0x008fca00000e0000 */
[----:B------:R-:W-:-:S04]  /*14520*/  IMAD.U32 R2, RZ, RZ, UR4 ;  /* 0x00000004ff027e24 */ /* 0x000fc8000f8e00ff */
[----:B------:R-:W-:-:S05]  /*14530*/  @P0 IMAD.SHL.U32 R2, R2, 0x8, RZ ;  /* 0x0000000802020824 */ /* 0x000fca00078e00ff */
[----:B------:R-:W-:Y:S01]  /*14540*/  @P0 LOP3.LUT R2, R2, 0x8, RZ, 0xc0, !PT ;  /* 0x0000000802020812 */ /* 0x000fe200078ec0ff */
[----:B------:R-:W-:-:S03]  /*14550*/  UISETP.GT.U32.AND UP0, UPT, UR5, 0x1, UPT ;  /* 0x000000010500788c */ /* 0x000fc6000bf04070 */
[----:B------:R-:W-:-:S04]  /*14560*/  @P0 IADD3 R0, R0, 0x10, R2 ;  /* 0x0000001000000810 */ /* 0x000fc80007ffe002 */
[----:B----4-:R-:W-:-:S04]  /*14570*/  @P0 PRMT R0, R4, 0x654, R0 ;  /* 0x0000065404000816 */ /* 0x010fc80000000000 */
[----:B------:R1:W-:Y:S01]  /*14580*/  @P0 SYNCS.ARRIVE.TRANS64.RED.A1T0 RZ, [R0+URZ], RZ ;  /* 0x000000ff00ff09a7 */ /* 0x0003e2000810043f */
[----:B------:R-:W-:-:S13]  /*14590*/  PLOP3.LUT P0, PT, PT, PT, UP0, 0x80, 0x0 ;  /* 0x000000000000781c */ /* 0x000fda0003f0f008 */
[----:B-1----:R-:W-:Y:S05]  /*145a0*/  @P0 BRA `(.L_x_30) ;  /* 0x0000000000040947 */ /* 0x002fea0003800000 */
[----:B------:R-:W-:Y:S01]  /*145b0*/  BPT.TRAP 0x1 ;  /* 0x000000040000795c */ /* 0x000fe20000300000 */
.L_x_30:
[----:B------:R-:W2:Y:S01]  /*145c0*/  LDL.LU R5, [R1+0x270] ;  /* 0x0002700001057983 */ /* 0x000ea20000300800 */
[----:B------:R-:W1:Y:S01]  /*145d0*/  S2R R7, SR_TID.X ;  /* 0x0000000000077919 */ /* 0x000e620000002100 */
[----:B------:R-:W-:Y:S01]  /*145e0*/  R2UR UR4, R22 ;  /* 0x00000000160472ca */ /* 0x000fe200000e0000 */
[----:B------:R-:W-:Y:S01]  /*145f0*/  ULDC.64 UR6, c[0x0][0x5d0] ;  /* 0x0001740000067ab9 */ /* 0x000fe20000000a00 */
[----:B------:R-:W3:Y:S01]  /*14600*/  LDL R8, [R1+0x26c] ;  /* 0x00026c0001087983 */ /* 0x000ee20000100800 */
[----:B------:R-:W-:Y:S02]  /*14610*/  R2UR UR10, R23 ;  /* 0x00000000170a72ca */ /* 0x000fe400000e0000 */
[----:B------:R-:W-:-:S08]  /*14620*/  R2UR UR13, R3 ;  /* 0x00000000030d72ca */ /* 0x000fd000000e0000 */
[----:B------:R-:W-:-:S03]  /*14630*/  UIMAD UR5, UR4, 0xb0, URZ ;  /* 0x000000b0040578a4 */ /* 0x000fc6000f8e023f */
[----:B------:R-:W-:-:S03]  /*14640*/  UIMAD.WIDE UR8, UR10, 0x200, URZ ;  /* 0x000002000a0878a5 */ /* 0x000fc6000f8e023f */
[----:B------:R-:W-:Y:S01]  /*14650*/  IMAD.U32 R20, RZ, RZ, UR5 ;  /* 0x00000005ff147e24 */ /* 0x000fe2000f8e00ff */
[----:B------:R-:W-:-:S04]  /*14660*/  UIADD3 UR61, UR13, UR61, URZ ;  /* 0x0000003d0d3d7290 */ /* 0x000fc8000fffe03f */
[----:B------:R-:W-:-:S04]  /*14670*/  UISETP.GT.U32.AND UP0, UPT, UR61, 0x1, UPT ;  /* 0x000000013d00788c */ /* 0x000fc8000bf04070 */
[----:B------:R-:W-:Y:S01]  /*14680*/  UISETP.LT.U32.AND UP0, UPT, UR13, 0x2, UP0 ;  /* 0x000000020d00788c */ /* 0x000fe20008701070 */
[--C-:B-1----:R-:W-:Y:S01]  /*14690*/  SHF.R.U32.HI R2, RZ, 0x7, R7.reuse ;  /* 0x00000007ff027819 */ /* 0x102fe20000011607 */
[C---:B------:R-:W-:Y:S01]  /*146a0*/  IMAD.SHL.U32 R21, R7.reuse, 0x2, RZ ;  /* 0x0000000207157824 */ /* 0x040fe200078e00ff */
[----:B------:R-:W-:Y:S02]  /*146b0*/  SHF.R.U32.HI R0, RZ, 0x2, R7 ;  /* 0x00000002ff007819 */ /* 0x000fe40000011607 */
[----:B------:R-:W-:Y:S02]  /*146c0*/  LOP3.LUT R2, R2, 0x1, RZ, 0xc0, !PT ;  /* 0x0000000102027812 */ /* 0x000fe400078ec0ff */
[----:B------:R-:W-:Y:S02]  /*146d0*/  LOP3.LUT R4, R7, 0x60, RZ, 0xc0, !PT ;  /* 0x0000006007047812 */ /* 0x000fe400078ec0ff */
[----:B------:R-:W-:Y:S01]  /*146e0*/  LOP3.LUT R0, R0, 0x7, RZ, 0xc0, !PT ;  /* 0x0000000700007812 */ /* 0x000fe200078ec0ff */
[----:B------:R-:W-:Y:S01]  /*146f0*/  IMAD.SHL.U32 R3, R2, 0x40, RZ ;  /* 0x0000004002037824 */ /* 0x000fe200078e00ff */
[----:B------:R-:W-:-:S02]  /*14700*/  SHF.R.U32.HI R4, RZ, 0x1, R4 ;  /* 0x00000001ff047819 */ /* 0x000fc40000011604 */
[----:B------:R-:W-:Y:S02]  /*14710*/  LOP3.LUT R20, R20, 0x6, R21, 0xf8, !PT ;  /* 0x0000000614147812 */ /* 0x000fe400078ef815 */
[--C-:B------:R-:W-:Y:S02]  /*14720*/  LOP3.LUT R3, R3, 0x40, R0.reuse, 0xe2, !PT ;  /* 0x0000004003037812 */ /* 0x100fe400078ee200 */
[----:B------:R-:W-:Y:S02]  /*14730*/  IADD3 R0, RZ, -R4, -R0 ;  /* 0x80000004ff007210 */ /* 0x000fe40007ffe800 */
[----:B------:R-:W-:Y:S01]  /*14740*/  LOP3.LUT R3, R3, UR8, R4, 0xfe, !PT ;  /* 0x0000000803037c12 */ /* 0x000fe2000f8efe04 */
[----:B------:R-:W-:Y:S01]  /*14750*/  IMAD.U32 R4, RZ, RZ, UR6 ;  /* 0x00000006ff047e24 */ /* 0x000fe2000f8e00ff */
[----:B------:R-:W-:Y:S01]  /*14760*/  SHF.R.S32.HI R21, RZ, 0x1f, R20 ;  /* 0x0000001fff157819 */ /* 0x000fe20000011414 */
[----:B------:R-:W-:Y:S01]  /*14770*/  IMAD R0, R2, -0x40, R0 ;  /* 0xffffffc002007824 */ /* 0x000fe200078e0200 */
[----:B--2---:R-:W-:-:S02]  /*14780*/  R2UR UR11, R5 ;  /* 0x00000000050b72ca */ /* 0x004fc400000e0000 */
[----:B---3--:R-:W-:-:S13]  /*14790*/  R2UR UR14, R8 ;  /* 0x00000000080e72ca */ /* 0x008fda00000e0000 */
[----:B------:R-:W-:Y:S02]  /*147a0*/  USHF.R.S32.HI UR12, URZ, 0x1f, UR14 ;  /* 0x0000001f3f0c7899 */ /* 0x000fe4000801140e */
[----:B------:R-:W-:Y:S02]  /*147b0*/  IMAD.WIDE.U32 R4, R4, UR14, R20 ;  /* 0x0000000e04047c25 */ /* 0x000fe4000f8e0014 */
[----:B------:R-:W-:Y:S02]  /*147c0*/  UIMAD UR4, UR12, UR6, URZ ;  /* 0x000000060c0472a4 */ /* 0x000fe4000f8e023f */
[----:B------:R-:W-:Y:S02]  /*147d0*/  USHF.L.U32 UR6, UR10, 0x9, URZ ;  /* 0x000000090a067899 */ /* 0x000fe4000800063f */
[----:B------:R-:W-:Y:S01]  /*147e0*/  UIMAD UR4, UR14, UR7, UR4 ;  /* 0x000000070e0472a4 */ /* 0x000fe2000f8e0204 */
[----:B------:R-:W-:Y:S02]  /*147f0*/  ULDC UR10, c[0x0][0x288] ;  /* 0x0000a200000a7ab9 */ /* 0x000fe40000000800 */
[----:B------:R-:W-:Y:S01]  /*14800*/  ULDC UR7, c[0x0][0x284] ;  /* 0x0000a10000077ab9 */ /* 0x000fe20000000800 */
[----:B------:R-:W-:Y:S01]  /*14810*/  UISETP.GE.AND UP1, UPT, UR5, UR10, UPT ;  /* 0x0000000a0500728c */ /* 0x000fe2000bf26270 */
[----:B------:R-:W-:-:S02]  /*14820*/  IMAD.U32 R6, RZ, RZ, UR7 ;  /* 0x00000007ff067e24 */ /* 0x000fc4000f8e00ff */
[----:B------:R-:W-:Y:S01]  /*14830*/  VIADD R5, R5, UR4 ;  /* 0x0000000405057c36 */ /* 0x000fe20008000000 */
[----:B------:R-:W-:Y:S02]  /*14840*/  USHF.R.U32.HI UR4, URZ, 0x1, UR61 ;  /* 0x000000013f047899 */ /* 0x000fe4000801163d */
[----:B------:R-:W-:Y:S01]  /*14850*/  IADD3 R6, R6, -UR6, R0 ;  /* 0x8000000606067c10 */ /* 0x000fe2000fffe000 */
[----:B------:R-:W-:Y:S01]  /*14860*/  UISETP.GE.OR UP1, UPT, UR6, UR7, UP1 ;  /* 0x000000070600728c */ /* 0x000fe20008f26670 */
[----:B------:R-:W-:Y:S01]  /*14870*/  LOP3.LUT R0, R7, 0x3, RZ, 0xc0, !PT ;  /* 0x0000000307007812 */ /* 0x000fe200078ec0ff */
[----:B------:R-:W-:Y:S01]  /*14880*/  ULOP3.LUT UR4, UR4, 0x1, URZ, 0xc0, !UPT ;  /* 0x0000000104047892 */ /* 0x000fe2000f8ec03f */
[----:B------:R-:W-:Y:S01]  /*14890*/  MOV R7, 0xfffffffe ;  /* 0xfffffffe00077802 */ /* 0x000fe20000000f00 */
[----:B------:R-:W-:Y:S02]  /*148a0*/  USEL UR6, URZ, 0x1, !UP0 ;  /* 0x000000013f067887 */ /* 0x000fe4000c000000 */
[----:B------:R-:W-:Y:S01]  /*148b0*/  UISETP.NE.U32.AND UP2, UPT, UR4, 0x1, UPT ;  /* 0x000000010400788c */ /* 0x000fe2000bf45070 */
[----:B------:R-:W-:Y:S01]  /*148c0*/  PLOP3.LUT P0, PT, PT, PT, UP1, 0x80, 0x0 ;  /* 0x000000000000781c */ /* 0x000fe20003f0f018 */
[----:B------:R-:W-:Y:S01]  /*148d0*/  IMAD R0, R0, R7, UR10 ;  /* 0x0000000a00007e24 */ /* 0x000fe2000f8e0207 */
[----:B------:R-:W-:-:S02]  /*148e0*/  ULOP3.LUT UR61, UR61, 0x1, URZ, 0xc0, !UPT ;  /* 0x000000013d3d7892 */ /* 0x000fc4000f8ec03f */
[----:B------:R-:W-:Y:S01]  /*148f0*/  UISETP.GT.U32.AND UP2, UPT, UR13, 0x1, !UP2 ;  /* 0x000000010d00788c */ /* 0x000fe2000d744070 */
[----:B------:R-:W-:Y:S01]  /*14900*/  VIADD R0, R0, -UR5 ;  /* 0x8000000500007c36 */ /* 0x000fe20008000000 */
[----:B------:R-:W-:Y:S02]  /*14910*/  UMOV UR7, 0xffffffff ;  /* 0xffffffff00077882 */ /* 0x000fe40000000000 */
[----:B------:R-:W-:-:S04]  /*14920*/  USEL UR4, URZ, 0x1, !UP2 ;  /* 0x000000013f047887 */ /* 0x000fc8000d000000 */
[----:B------:R-:W-:-:S06]  /*14930*/  ULOP3.LUT UR11, UR4, UR11, UR6, 0x96, !UPT ;  /* 0x0000000b040b7292 */ /* 0x000fcc000f8e9606 */
[----:B------:R-:W-:-:S05]  /*14940*/  IMAD.U32 R2, RZ, RZ, UR11 ;  /* 0x0000000bff027e24 */ /* 0x000fca000f8e00ff */
[----:B------:R1:W-:Y:S01]  /*14950*/  STL [R1+0x270], R2 ;  /* 0x0002700201007387 */ /* 0x0003e20000100800 */
[----:B------:R-:W-:Y:S05]  /*14960*/  @P0 BRA `(.L_x_32) ;  /* 0x0000012c00580947 */ /* 0x000fea0003800000 */
[----:B------:R-:W-:Y:S01]  /*14970*/  ISETP.NE.AND P0, PT, R18, RZ, PT ;  /* 0x000000ff1200720c */ /* 0x000fe20003f05270 */
[----:B------:R-:W-:Y:S01]  /*14980*/  ULDC.64 UR14, c[0x0][0x5c8] ;  /* 0x00017200000e7ab9 */ /* 0x000fe20000000a00 */
[----:B------:R-:W-:Y:S01]  /*14990*/  BSSY B0, `(.L_x_32) ;  /* 0x00012d3000007945 */ /* 0x000fe20003800000 */
[----:B------:R-:W-:Y:S01]  /*149a0*/  UIMAD UR4, UR9, UR14, URZ ;  /* 0x0000000e090472a4 */ /* 0x000fe2000f8e023f */
[----:B------:R-:W-:Y:S02]  /*149b0*/  IMAD.U32 R7, RZ, RZ, UR15 ;  /* 0x0000000fff077e24 */ /* 0x000fe4000f8e00ff */
[----:B------:R-:W-:-:S04]  /*149c0*/  IMAD.WIDE.U32 R10, R3, UR14, R4 ;  /* 0x0000000e030a7c25 */ /* 0x000fc8000f8e0004 */
[----:B------:R-:W-:-:S04]  /*149d0*/  IMAD R7, R3, R7, UR4 ;  /* 0x0000000403077e24 */ /* 0x000fc8000f8e0207 */
[----:B------:R-:W-:Y:S01]  /*149e0*/  IMAD.IADD R7, R11, 0x1, R7 ;  /* 0x000000010b077824 */ /* 0x000fe200078e0207 */
[----:B------:R-:W-:Y:S06]  /*149f0*/  @!P0 BRA `(.L_x_33) ;  /* 0x000000c400a88947 */ /* 0x000fec0003800000 */
[----:B------:R-:W-:Y:S01]  /*14a00*/  R2UR UR5, R8 ;  /* 0x00000000080572ca */ /* 0x000fe200000e0000 */
[----:B------:R-:W2:Y:S01]  /*14a10*/  LDC.64 R14, c[0x0][0x5a8] ;  /* 0x00016a00ff0e7b82 */ /* 0x000ea20000000a00 */
[----:B------:R-:W-:Y:S01]  /*14a20*/  ULDC.64 UR10, c[0x0][0x5b8] ;  /* 0x00016e00000a7ab9 */ /* 0x000fe20000000a00 */
[----:B------:R-:W-:Y:S01]  /*14a30*/  ISETP.GE.AND P5, PT, R6, 0x1, PT ;  /* 0x000000010600780c */ /* 0x000fe20003fa6270 */
[----:B------:R-:W-:Y:S02]  /*14a40*/  UIMAD UR4, UR12, UR10, URZ ;  /* 0x0000000a0c0472a4 */ /* 0x000fe4000f8e023f */
[----:B-1----:R-:W-:Y:S01]  /*14a50*/  IMAD.U32 R2, RZ, RZ, UR10 ;  /* 0x0000000aff027e24 */ /* 0x002fe2000f8e00ff */
[----:B------:R-:W-:Y:S01]  /*14a60*/  LOP3.LUT R19, R19, 0xfffffffb, RZ, 0xc0, !PT ;  /* 0xfffffffb13137812 */ /* 0x000fe200078ec0ff */
[----:B------:R-:W-:Y:S01]  /*14a70*/  BSSY B1, `(.L_x_34) ;  /* 0x0000011000017945 */ /* 0x000fe20003800000 */
[----:B------:R-:W-:Y:S01]  /*14a80*/  ISETP.LT.OR P1, PT, R0, 0x1, !P5 ;  /* 0x000000010000780c */ /* 0x000fe20006f21670 */
[----:B------:R-:W1:Y:S03]  /*14a90*/  LDC.64 R8, c[0x0][0x5b0] ;  /* 0x00016c00ff087b82 */ /* 0x000e660000000a00 */
[----:B------:R-:W-:-:S02]  /*14aa0*/  UIMAD UR4, UR5, UR11, UR4 ;  /* 0x0000000b050472a4 */ /* 0x000fc4000f8e0204 */
[----:B------:R-:W-:Y:S01]  /*14ab0*/  IMAD.WIDE.U32 R20, R2, UR5, R20 ;  /* 0x0000000502147c25 */ /* 0x000fe2000f8e0014 */
[----:B------:R-:W-:-:S03]  /*14ac0*/  @P5 LOP3.LUT R19, R19, 0x4, RZ, 0xfc, !PT ;  /* 0x0000000413135812 */ /* 0x000fc600078efcff */
[----:B------:R-:W-:Y:S02]  /*14ad0*/  IMAD.MOV.U32 R232, RZ, RZ, R20 ;  /* 0x000000ffffe87224 */ /* 0x000fe400078e0014 */
[----:B------:R-:W-:-:S05]  /*14ae0*/  VIADD R233, R21, UR4 ;  /* 0x0000000415e97c36 */ /* 0x000fca0008000000 */
[----:B------:R3:W-:Y:S01]  /*14af0*/  STL.64 [R1+0x248], R232 ;  /* 0x000248e801007387 */ /* 0x0007e20000100a00 */
[----:B-1----:R-:W-:Y:S02]  /*14b00*/  IMAD R12, R8, UR9, RZ ;  /* 0x00000009080c7c24 */ /* 0x002fe4000f8e02ff */
[----:B------:R-:W-:-:S04]  /*14b10*/  IMAD.WIDE.U32 R4, R3, R8, R232 ;  /* 0x0000000803047225 */ /* 0x000fc800078e00e8 */
[----:B------:R-:W-:Y:S01]  /*14b20*/  IMAD R12, R3, R9, R12 ;  /* 0x00000009030c7224 */ /* 0x000fe200078e020c */
[----:B--2---:R-:W-:-:S04]  /*14b30*/  IADD3 R234, P0, R4, R14, RZ ;  /* 0x0000000e04ea7210 */ /* 0x004fc80007f1e0ff */
[----:B------:R-:W-:-:S05]  /*14b40*/  IADD3.X R235, R15, R5, R12, P0, !PT ;  /* 0x000000050feb7210 */ /* 0x000fca00007fe40c */
[----:B------:R3:W-:Y:S01]  /*14b50*/  STL.64 [R1+0x240], R234 ;  /* 0x000240ea01007387 */ /* 0x0007e20000100a00 */
[----:B------:R-:W-:Y:S05]  /*14b60*/  @P1 BRA `(.L_x_35) ;  /* 0x0000000000041947 */ /* 0x000fea0003800000 */
[----:B------:R1:W5:Y:S02]  /*14b70*/  LDG.E.U8 R16, desc[UR36][R234.64] ;  /* 0x00000024ea107981 */ /* 0x000364000c1e1100 */
.L_x_35:
[----:B------:R-:W-:Y:S05]  /*14b80*/  BSYNC B1 ;  /* 0x0000000000017941 */ /* 0x000fea0003800000 */
.L_x_34:
[----:B------:R-:W2:Y:S01]  /*14b90*/  LDL.LU R4, [R1+0x220] ;  /* 0x0002200001047983 */ /* 0x000ea20000300800 */
[----:B-----5:R-:W-:Y:S01]  /*14ba0*/  LOP3.LUT R2, R16, 0xffff, RZ, 0xc0, !PT ;  /* 0x0000ffff10027812 */ /* 0x020fe200078ec0ff */
[----:B------:R-:W-:Y:S01]  /*14bb0*/  ULDC.64 UR4, c[0x0][0x5c0] ;  /* 0x0001700000047ab9 */ /* 0x000fe20000000a00 */
[----:B------:R-:W-:Y:S01]  /*14bc0*/  ISETP.LT.OR P2, PT, R0, 0x2, !P5 ;  /* 0x000000020000780c */ /* 0x000fe20006f41670 */
[----:B------:R-:W-:Y:S01]  /*14bd0*/  BSSY B1, `(.L_x_36) ;  /* 0x000000b000017945 */ /* 0x000fe20003800000 */
[----:B------:R-:W-:Y:S02]  /*14be0*/  PRMT R2, R2, 0x8880, RZ ;  /* 0x0000888002027816 */ /* 0x000fe400000000ff */
[----:B------:R-:W-:-:S03]  /*14bf0*/  IADD3 R10, P0, R10, UR4, RZ ;  /* 0x000000040a0a7c10 */ /* 0x000fc6000ff1e0ff */
[----:B------:R-:W-:Y:S01]  /*14c00*/  IMAD R2, R2, R18, RZ ;  /* 0x0000001202027224 */ /* 0x000fe200078e02ff */
[----:B------:R-:W-:-:S03]  /*14c10*/  IADD3.X R11, R7, UR5, RZ, P0, !PT ;  /* 0x00000005070b7c10 */ /* 0x000fc600087fe4ff */
[----:B--2---:R-:W-:-:S05]  /*14c20*/  @!P1 IMAD R4, R4, R17, R2 ;  /* 0x0000001104049224 */ /* 0x004fca00078e0202 */
[----:B------:R2:W-:Y:S01]  /*14c30*/  @!P1 STG.E.U8 desc[UR36][R10.64], R4 ;  /* 0x000000040a009986 */ /* 0x0005e2000c101124 */
[----:B------:R-:W-:Y:S05]  /*14c40*/  @P2 BRA `(.L_x_37) ;  /* 0x00000000000c2947 */ /* 0x000fea0003800000 */
[----:B------:R-:W4:Y:S02]  /*14c50*/  LDG.E.U8 R16, desc[UR36][R234.64+0x1] ;  /* 0x00000124ea107981 */ /* 0x000f24000c1e1100 */
[----:B----4-:R-:W-:-:S05]  /*14c60*/  PRMT R2, R16, 0x8880, RZ ;  /* 0x0000888010027816 */ /* 0x010fca00000000ff */
[----:B------:R-:W-:-:S07]  /*14c70*/  IMAD R2, R2, R18, RZ ;  /* 0x0000001202027224 */ /* 0x000fce00078e02ff */
.L_x_37:
[----:B------:R-:W-:Y:S05]  /*14c80*/  BSYNC B1 ;  /* 0x0000000000017941 */ /* 0x000fea0003800000 */
.L_x_36:
[----:B--2---:R-:W2:Y:S01]  /*14c90*/  LDL.LU R4, [R1+0x224] ;  /* 0x0002240001047983 */ /* 0x004ea20000300800 */
[----:B------:R-:W-:Y:S01]  /*14ca0*/  @!P2 IMAD.MOV.U32 R5, RZ, RZ, R11 ;  /* 0x000000ffff05a224 */ /* 0x000fe200078e000b */
[C---:B------:R-:W-:Y:S01]  /*14cb0*/  SHF.L.U64.HI R23, R8.reuse, 0x3, R9 ;  /* 0x0000000308177819 */ /* 0x040fe20000010209 */
[----:B------:R-:W-:Y:S01]  /*14cc0*/  IMAD.SHL.U32 R22, R8, 0x8, RZ ;  /* 0x0000000808167824 */ /* 0x000fe200078e00ff */
[----:B------:R-:W-:Y:S01]  /*14cd0*/  ISETP.GE.AND P6, PT, R6, 0x9, PT ;  /* 0x000000090600780c */ /* 0x000fe20003fc6270 */
[----:B------:R-:W-:Y:S03]  /*14ce0*/  BSSY B1, `(.L_x_38) ;  /* 0x0000011000017945 */ /* 0x000fe60003800000 */
[----:B------:R-:W-:Y:S01]  /*14cf0*/  STL.64 [R1+0x258], R22 ;  /* 0x0002581601007387 */ /* 0x000fe20000100a00 */
[C---:B------:R-:W-:Y:S02]  /*14d00*/  ISETP.LT.OR P4, PT, R0.reuse, 0x1, !P6 ;  /* 0x000000010000780c */ /* 0x040fe40007781670 */
[----:B------:R-:W-:Y:S01]  /*14d10*/  ISETP.LT.OR P0, PT, R0, 0x2, !P6 ;  /* 0x000000020000780c */ /* 0x000fe20007701670 */
[----:B--2---:R-:W-:-:S02]  /*14d20*/  @!P2 IMAD R7, R4, R17, R2 ;  /* 0x000000110407a224 */ /* 0x004fc400078e0202 */
[----:B------:R-:W-:-:S05]  /*14d30*/  @!P2 IMAD.MOV.U32 R4, RZ, RZ, R10 ;  /* 0x000000ffff04a224 */ /* 0x000fca00078e000a */
[----:B------:R2:W-:Y:S02]  /*14d40*/  @!P2 STG.E.U8 desc[UR36][R4.64+0x1], R7 ;  /* 0x000001070400a986 */ /* 0x0005e4000c101124 */
[----:B--2---:R-:W-:-:S04]  /*14d50*/  IMAD.WIDE.U32 R4, R3, R8, R22 ;  /* 0x0000000803047225 */ /* 0x004fc800078e0016 */
[----:B------:R-:W-:Y:S01]  /*14d60*/  IMAD.IADD R12, R12, 0x1, R5 ;  /* 0x000000010c0c7824 */ /* 0x000fe200078e0205 */
[----:B------:R-:W-:Y:S02]  /*14d70*/  IADD3 R22, P1, P2, R20, R14, R4 ;  /* 0x0000000e14167210 */ /* 0x000fe40007a3e004 */
[----:B------:R-:W-:Y:S02]  /*14d80*/  @!P4 IADD3 R4, P3, R10, UR59, RZ ;  /* 0x0000003b0a04cc10 */ /* 0x000fe4000ff7e0ff */
[----:B------:R-:W-:-:S05]  /*14d90*/  IADD3.X R23, R233, R15, R12, P1, P2 ;  /* 0x0000000fe9177210 */ /* 0x000fca0000fe440c */
[----:B------:R2:W-:Y:S01]  /*14da0*/  STL.64 [R1+0x220], R22 ;  /* 0x0002201601007387 */ /* 0x0005e20000100a00 */
[----:B------:R-:W-:Y:S05]  /*14db0*/  @P4 BRA `(.L_x_39) ;  /* 0x00000000000c4947 */ /* 0x000fea0003800000 */
[----:B------:R-:W4:Y:S02]  /*14dc0*/  LDG.E.U8 R16, desc[UR36][R22.64] ;  /* 0x0000002416107981 */ /* 0x000f24000c1e1100 */
[----:B----4-:R-:W-:-:S05]  /*14dd0*/  PRMT R2, R16, 0x8880, RZ ;  /* 0x0000888010027816 */ /* 0x010fca00000000ff */
[----:B------:R-:W-:-:S07]  /*14de0*/  IMAD R2, R2, R18, RZ ;  /* 0x0000001202027224 */ /* 0x000fce00078e02ff */
.L_x_39:
[----:B------:R-:W-:Y:S05]  /*14df0*/  BSYNC B1 ;  /* 0x0000000000017941 */ /* 0x000fea0003800000 */
.L_x_38:
[----:B------:R-:W4:Y:S01]  /*14e00*/  LDL.LU R7, [R1+0x228] ;  /* 0x0002280001077983 */ /* 0x000f220000300800 */
[----:B------:R-:W-:Y:S01]  /*14e10*/  @!P4 IADD3.X R5, R11, UR38, RZ, P3, !PT ;  /* 0x000000260b05cc10 */ /* 0x000fe20009ffe4ff */
[----:B------:R-:W-:Y:S01]  /*14e20*/  BSSY B1, `(.L_x_40) ;  /* 0x000000b000017945 */ /* 0x000fe20003800000 */
[C---:B------:R-:W-:Y:S02]  /*14e30*/  ISETP.LT.OR P2, PT, R0.reuse, 0x9, !P5 ;  /* 0x000000090000780c */ /* 0x040fe40006f41670 */
[C---:B------:R-:W-:Y:S02]  /*14e40*/  ISETP.LT.OR P3, PT, R0.reuse, 0xa, !P5 ;  /* 0x0000000a0000780c */ /* 0x040fe40006f61670 */
[----:B------:R-:W-:Y:S01]  /*14e50*/  ISETP.LT.OR P1, PT, R0, 0x9, !P6 ;  /* 0x000000090000780c */ /* 0x000fe20007721670 */
[----:B----4-:R-:W-:-:S05]  /*14e60*/  @!P4 IMAD R7, R7, R17, R2 ;  /* 0x000000110707c224 */ /* 0x010fca00078e0202 */
[----:B------:R4:W-:Y:S02]  /*14e70*/  @!P4 STG.E.U8 desc[UR36][R4.64], R7 ;  /* 0x000000070400c986 */ /* 0x0009e4000c101124 */
[----:B----4-:R-:W-:Y:S01]  /*14e80*/  @!P0 IADD3 R4, P4, R10, UR59, RZ ;  /* 0x0000003b0a048c10 */ /* 0x010fe2000ff9e0ff */
[----:B------:R-:W-:-:S12]  /*14e90*/  @P0 BRA `(.L_x_41) ;  /* 0x00000000000c0947 */ /* 0x000fd80003800000 */
[----:B------:R-:W4:Y:S02]  /*14ea0*/  LDG.E.U8 R16, desc[UR36][R22.64+0x1] ;  /* 0x0000012416107981 */ /* 0x000f24000c1e1100 */
[----:B----4-:R-:W-:-:S05]  /*14eb0*/  PRMT R2, R16, 0x8880, RZ ;  /* 0x0000888010027816 */ /* 0x010fca00000000ff */
[----:B------:R-:W-:-:S07]  /*14ec0*/  IMAD R2, R2, R18, RZ ;  /* 0x0000001202027224 */ /* 0x000fce00078e02ff */
.L_x_41:
[----:B------:R-:W-:Y:S05]  /*14ed0*/  BSYNC B1 ;  /* 0x0000000000017941 */ /* 0x000fea0003800000 */
.L_x_40:
[----:B------:R-:W4:Y:S01]  /*14ee0*/  LDL.LU R7, [R1+0x22c] ;  /* 0x00022c0001077983 */ /* 0x000f220000300800 */
[----:B------:R-:W-:Y:S01]  /*14ef0*/  @!P0 IADD3.X R5, R11, UR38, RZ, P4, !PT ;  /* 0x000000260b058c10 */ /* 0x000fe2000a7fe4ff */
[----:B------:R-:W-:Y:S01]  /*14f00*/  BSSY B1, `(.L_x_42) ;  /* 0x0000007000017945 */ /* 0x000fe20003800000 */
[----:B----4-:R-:W-:-:S05]  /*14f10*/  @!P0 IMAD R7, R7, R17, R2 ;  /* 0x0000001107078224 */ /* 0x010fca00078e0202 */
[----:B------:R4:W-:Y:S01]  /*14f20*/  @!P0 STG.E.U8 desc[UR36][R4.64+0x1], R7 ;  /* 0x0000010704008986 */ /* 0x0009e2000c101124 */
[----:B------:R-:W-:Y:S05]  /*14f30*/  @P2 BRA `(.L_x_43) ;  /* 0x00000000000c2947 */ /* 0x000fea0003800000 */
[----:B------:R-:W5:Y:S02]  /*14f40*/  LDG.E.U8 R16, desc[UR36][R234.64+0x8] ;  /* 0x00000824ea107981 */ /* 0x000f64000c1e1100 */
[----:B-----5:R-:W-:-:S05]  /*14f50*/  PRMT R2, R16, 0x8880, RZ ;  /* 0x0000888010027816 */ /* 0x020fca00000000ff */
[----:B------:R-:W-:-:S07]  /*14f60*/  IMAD R2, R2, R18, RZ ;  /* 0x0000001202027224 */ /* 0x000fce00078e02ff */
.L_x_43:
[----:B------:R-:W-:Y:S05]  /*14f70*/  BSYNC B1 ;  /* 0x0000000000017941 */ /* 0x000fea0003800000 */
.L_x_42:
[----:B----4-:R-:W4:Y:S01]  /*14f80*/  LDL.LU R4, [R1+0x230] ;  /* 0x0002300001047983 */ /* 0x010f220000300800 */
[----:B------:R-:W-:Y:S01]  /*14f90*/  @!P2 IMAD.MOV.U32 R5, RZ, RZ, R11 ;  /* 0x000000ffff05a224 */ /* 0x000fe200078e000b */
[----:B------:R-:W-:Y:S01]  /*14fa0*/  BSSY B1, `(.L_x_44) ;  /* 0x0000008000017945 */ /* 0x000fe20003800000 */
[----:B----4-:R-:W-:Y:S02]  /*14fb0*/  @!P2 IMAD R7, R4, R17, R2 ;  /* 0x000000110407a224 */ /* 0x010fe400078e0202 */
[----:B------:R-:W-:-:S05]  /*14fc0*/  @!P2 IMAD.MOV.U32 R4, RZ, RZ, R10 ;  /* 0x000000ffff04a224 */ /* 0x000fca00078e000a */
[----:B------:R4:W-:Y:S01]  /*14fd0*/  @!P2 STG.E.U8 desc[UR36][R4.64+0x8], R7 ;  /* 0x000008070400a986 */ /* 0x0009e2000c101124 */
[----:B------:R-:W-:Y:S05]  /*14fe0*/  @P3 BRA `(.L_x_45) ;  /* 0x00000000000c3947 */ /* 0x000fea0003800000 */
[----:B------:R-:W5:Y:S02]  /*14ff0*/  LDG.E.U8 R16, desc[UR36][R234.64+0x9] ;  /* 0x00000924ea107981 */ /* 0x000f64000c1e1100 */
[----:B-----5:R-:W-:-:S05]  /*15000*/  PRMT R2, R16, 0x8880, RZ ;  /* 0x0000888010027816 */ /* 0x020fca00000000ff */
[----:B------:R-:W-:-:S07]  /*15010*/  IMAD R2, R2, R18, RZ ;  /* 0x0000001202027224 */ /* 0x000fce00078e02ff */
.L_x_45:
[----:B------:R-:W-:Y:S05]  /*15020*/  BSYNC B1 ;  /* 0x0000000000017941 */ /* 0x000fea0003800000 */
.L_x_44:
[----:B----4-:R-:W4:Y:S01]  /*15030*/  LDL.LU R4, [R1+0x234] ;  /* 0x0002340001047983 */ /* 0x010f220000300800 */
[----:B------:R-:W-:Y:S01]  /*15040*/  @!P3 IMAD.MOV.U32 R5, RZ, RZ, R11 ;  /* 0x000000ffff05b224 */ /* 0x000fe200078e000b */
[----:B------:R-:W-:Y:S01]  /*15050*/  BSSY B1, `(.L_x_46) ;  /* 0x000000a000017945 */ /* 0x000fe20003800000 */
[----:B------:R-:W-:Y:S01]  /*15060*/  ISETP.LT.OR P0, PT, R0, 0xa, !P6 ;  /* 0x0000000a0000780c */ /* 0x000fe20007701670 */
[----:B----4-:R-:W-:Y:S02]  /*15070*/  @!P3 IMAD R7, R4, R17, R2 ;  /* 0x000000110407b224 */ /* 0x010fe400078e0202 */
[----:B------:R-:W-:-:S05]  /*15080*/  @!P3 IMAD.MOV.U32 R4, RZ, RZ, R10 ;  /* 0x000000ffff04b224 */ /* 0x000fca00078e000a */
[----:B------:R4:W-:Y:S02]  /*15090*/  @!P3 STG.E.U8 desc[UR36][R4.64+0x9], R7 ;  /* 0x000009070400b986 */ /* 0x0009e4000c101124 */
[----:B----4-:R-:W-:Y:S01]  /*150a0*/  @!P1 IADD3 R4, P2, R10, UR59, RZ ;  /* 0x0000003b0a049c10 */ /* 0x010fe2000ff5e0ff */
[----:B------:R-:W-:-:S12]  /*150b0*/  @P1 BRA `(.L_x_47) ;  /* 0x00000000000c1947 */ /* 0x000fd80003800000 */
[----:B------:R-:W4:Y:S02]  /*150c0*/  LDG.E.U8 R16, desc[UR36][R22.64+0x8] ;  /* 0x0000082416107981 */ /* 0x000f24000c1e1100 */
[----:B----4-:R-:W-:-:S05]  /*150d0*/  PRMT R2, R16, 0x8880, RZ ;  /* 0x0000888010027816 */ /* 0x010fca00000000ff */
[----:B------:R-:W-:-:S07]  /*150e0*/  IMAD R2, R2, R18, RZ ;  /* 0x0000001202027224 */ /* 0x000fce00078e02ff */
.L_x_47:
[----:B------:R-:W-:Y:S05]  /*150f0*/  BSYNC B1 ;  /* 0x0000000000017941 */ /* 0x000fea0003800000 */
.L_x_46:
[----:B------:R-:W4:Y:S01]  /*15100*/  LDL.LU R7, [R1+0x238] ;  /* 0x0002380001077983 */ /* 0x000f220000300800 */
[----:B------:R-:W-:Y:S01]  /*15110*/  @!P1 IADD3.X R5, R11, UR38, RZ, P2, !PT ;  /* 0x000000260b059c10 */ /* 0x000fe200097fe4ff */
[----:B------:R-:W-:Y:S01]  /*15120*/  BSSY B1, `(.L_x_48) ;  /* 0x0000008000017945 */ /* 0x000fe20003800000 */
[----:B----4-:R-:W-:-:S05]  /*15130*/  @!P1 IMAD R7, R7, R17, R2 ;  /* 0x0000001107079224 */ /* 0x010fca00078e0202 */
[----:B------:R4:W-:Y:S02]  /*15140*/  @!P1 STG.E.U8 desc[UR36][R4.64+0x8], R7 ;  /* 0x0000080704009986 */ /* 0x0009e4000c101124 */
[----:B----4-:R-:W-:Y:S01]  /*15150*/  @!P0 IADD3 R4, P1, R10, UR59, RZ ;  /* 0x0000003b0a048c10 */ /* 0x010fe2000ff3e0ff */
[----:B------:R-:W-:-:S12]  /*15160*/  @P0 BRA `(.L_x_49) ;  /* 0x00000000000c0947 */ /* 0x000fd80003800000 */
[----:B------:R-:W4:Y:S02]  /*15170*/  LDG.E.U8 R16, desc[UR36][R22.64+0x9] ;  /* 0x0000092416107981 */ /* 0x000f24000c1e1100 */
[----:B----4-:R-:W-:-:S05]  /*15180*/  PRMT R2, R16, 0x8880, RZ ;  /* 0x0000888010027816 */ /* 0x010fca00000000ff */
[----:B------:R-:W-:-:S07]  /*15190*/  IMAD R2, R2, R18, RZ ;  /* 0x0000001202027224 */ /* 0x000fce00078e02ff */
.L_x_49:
[----:B------:R-:W-:Y:S05]  /*151a0*/  BSYNC B1 ;  /* 0x0000000000017941 */ /* 0x000fea0003800000 */
.L_x_48:
[----:B------:R-:W4:Y:S01]  /*151b0*/  LDL.LU R7, [R1+0x23c] ;  /* 0x00023c0001077983 */ /* 0x000f220000300800 */
[----:B------:R-:W-:Y:S01]  /*151c0*/  @!P0 IADD3.X R5, R11, UR38, RZ, P1, !PT ;  /* 0x000000260b058c10 */ /* 0x000fe20008ffe4ff */
[----:B------:R-:W-:Y:S01]  /*151d0*/  USHF.L.U32 UR4, UR56, 0x7, URZ ;  /* 0x0000000738047899 */ /* 0x000fe2000800063f */
[----:B------:R-:W-:Y:S01]  /*151e0*/  ISETP.GE.AND P4, PT, R6, 0x81, PT ;  /* 0x000000810600780c */ /* 0x000fe20003f86270 */
[----:B------:R-:W-:Y:S01]  /*151f0*/  BSSY B1, `(.L_x_50) ;  /* 0x0000013000017945 */ /* 0x000fe20003800000 */
[----:B------:R-:W-:Y:S02]  /*15200*/  LOP3.LUT R19, R19, 0xfffffff7, RZ, 0xc0, !PT ;  /* 0xfffffff713137812 */ /* 0x000fe400078ec0ff */
[C---:B------:R-:W-:Y:S02]  /*15210*/  ISETP.LT.OR P1, PT, R0.reuse, 0x1, !P4 ;  /* 0x000000010000780c */ /* 0x040fe40006721670 */
[----:B------:R-:W-:-:S07]  /*15220*/  ISETP.LT.OR P2, PT, R0, 0x2, !P4 ;  /* 0x000000020000780c */ /* 0x000fce0006741670 */
[----:B------:R-:W-:Y:S01]  /*15230*/  @P4 LOP3.LUT R19, R19, 0x8, RZ, 0xfc, !PT ;  /* 0x0000000813134812 */ /* 0x000fe200078efcff */
[----:B----4-:R-:W-:-:S05]  /*15240*/  @!P0 IMAD R7, R7, R17, R2 ;  /* 0x0000001107078224 */ /* 0x010fca00078e0202 */
[----:B------:R4:W-:Y:S01]  /*15250*/  @!P0 STG.E.U8 desc[UR36][R4.64+0x9], R7 ;  /* 0x0000090704008986 */ /* 0x0009e2000c101124 */
[----:B-1-3--:R-:W-:-:S05]  /*15260*/  IADD3 R234, P0, R3, 0x80, RZ ;  /* 0x0000008003ea7810 */ /* 0x00afca0007f1e0ff */
[----:B----4-:R-:W-:-:S04]  /*15270*/  IMAD.X R4, RZ, RZ, UR9, P0 ;  /* 0x00000009ff047e24 */ /* 0x010fc800080e06ff */
[-C--:B------:R-:W-:Y:S02]  /*15280*/  IMAD R7, R4, R8.reuse, RZ ;  /* 0x0000000804077224 */ /* 0x080fe400078e02ff */
[----:B------:R-:W-:-:S04]  /*15290*/  IMAD.WIDE.U32 R4, R234, R8, R232 ;  /* 0x00000008ea047225 */ /* 0x000fc800078e00e8 */
[----:B------:R-:W-:Y:S01]  /*152a0*/  IMAD R7, R234, R9, R7 ;  /* 0x00000009ea077224 */ /* 0x000fe200078e0207 */
[----:B------:R-:W-:-:S04]  /*152b0*/  IADD3 R236, P0, R4, R14, RZ ;  /* 0x0000000e04ec7210 */ /* 0x000fc80007f1e0ff */
[----:B------:R-:W-:Y:S02]  /*152c0*/  IADD3.X R237, R15, R5, R7, P0, !PT ;  /* 0x000000050fed7210 */ /* 0x000fe400007fe407 */
[----:B------:R-:W-:Y:S01]  /*152d0*/  IADD3 R12, P0, R10, UR4, RZ ;  /* 0x000000040a0c7c10 */ /* 0x000fe2000ff1e0ff */
[----:B------:R-:W-:-:S12]  /*152e0*/  @P1 BRA `(.L_x_51) ;  /* 0x00000000000c1947 */ /* 0x000fd80003800000 */
[----:B------:R-:W3:Y:S02]  /*152f0*/  LDG.E.U8 R16, desc[UR36][R236.64] ;  /* 0x00000024ec107981 */ /* 0x000ee4000c1e1100 */
[----:B---3--:R-:W-:-:S05]  /*15300*/  PRMT R2, R16, 0x8880, RZ ;  /* 0x0000888010027816 */ /* 0x008fca00000000ff */
[----:B------:R-:W-:-:S07]  /*15310*/  IMAD R2, R2, R18, RZ ;  /* 0x0000001202027224 */ /* 0x000fce00078e02ff */
.L_x_51:
[----:B------:R-:W-:Y:S05]  /*15320*/  BSYNC B1 ;  /* 0x0000000000017941 */ /* 0x000fea0003800000 */
.L_x_50:
[----:B------:R-:W3:Y:S01]  /*15330*/  LDL.LU R4, [R1+0x200] ;  /* 0x0002000001047983 */ /* 0x000ee20000300800 */
[----:B------:R-:W-:Y:S01]  /*15340*/  IADD3.X R13, R11, UR60, RZ, P0, !PT ;  /* 0x0000003c0b0d7c10 */ /* 0x000fe200087fe4ff */
[----:B------:R-:W-:Y:S01]  /*15350*/  BSSY B1, `(.L_x_52) ;  /* 0x0000007000017945 */ /* 0x000fe20003800000 */
[----:B---3--:R-:W-:-:S05]  /*15360*/  @!P1 IMAD R4, R4, R17, R2 ;  /* 0x0000001104049224 */ /* 0x008fca00078e0202 */
[----:B------:R1:W-:Y:S01]  /*15370*/  @!P1 STG.E.U8 desc[UR36][R12.64], R4 ;  /* 0x000000040c009986 */ /* 0x0003e2000c101124 */
[----:B------:R-:W-:Y:S05]  /*15380*/  @P2 BRA `(.L_x_53) ;  /* 0x00000000000c2947 */ /* 0x000fea0003800000 */
[----:B------:R-:W3:Y:S02]  /*15390*/  LDG.E.U8 R16, desc[UR36][R236.64+0x1] ;  /* 0x00000124ec107981 */ /* 0x000ee4000c1e1100 */
[----:B---3--:R-:W-:-:S05]  /*153a0*/  PRMT R2, R16, 0x8880, RZ ;  /* 0x0000888010027816 */ /* 0x008fca00000000ff */
[----:B------:R-:W-:-:S07]  /*153b0*/  IMAD R2, R2, R18, RZ ;  /* 0x0000001202027224 */ /* 0x000fce00078e02ff */
.L_x_53:
[----:B------:R-:W-:Y:S05]  /*153c0*/  BSYNC B1 ;  /* 0x0000000000017941 */ /* 0x000fea0003800000 */
.L_x_52:
[----:B-1----:R-:W2:Y:S01]  /*153d0*/  LDL.LU R4, [R1+0x204] ;  /* 0x0002040001047983 */ /* 0x002ea20000300800 */
[----:B------:R-:W-:Y:S01]  /*153e0*/  @!P2 IMAD.MOV.U32 R5, RZ, RZ, R13 ;  /* 0x000000ffff05a224 */ /* 0x000fe200078e000d */
[----:B------:R-:W-:Y:S01]  /*153f0*/  ISETP.GE.AND P3, PT, R6, 0x89, PT ;  /* 0x000000890600780c */ /* 0x000fe20003f66270 */
[----:B--2---:R-:W-:Y:S01]  /*15400*/  @!P2 IMAD R22, R4, R17, R2 ;  /* 0x000000110416a224 */ /* 0x004fe200078e0202 */
[----:B------:R-:W-:-:S05]  /*15410*/  @!P2 MOV R4, R12 ;  /* 0x0000000c0004a202 */ /* 0x000fca0000000f00 */
[----:B------:R1:W-:Y:S04]  /*15420*/  @!P2 STG.E.U8 desc[UR36][R4.64+0x1], R22 ;  /* 0x000001160400a986 */ /* 0x0003e8000c101124 */
[----:B-1----:R-:W2:Y:S01]  /*15430*/  LDL.64 R22, [R1+0x258] ;  /* 0x0002580001167983 */ /* 0x002ea20000100a00 */
[----:B------:R-:W-:Y:S01]  /*15440*/  ISETP.LT.OR P0, PT, R0, 0x1, !P3 ;  /* 0x000000010000780c */ /* 0x000fe20005f01670 */
[----:B------:R-:W-:Y:S01]  /*15450*/  BSSY B1, `(.L_x_54) ;  /* 0x000000b000017945 */ /* 0x000fe20003800000 */
[----:B--2---:R-:W-:-:S04]  /*15460*/  IMAD.WIDE.U32 R234, R234, R8, R22 ;  /* 0x00000008eaea7225 */ /* 0x004fc800078e0016 */
[----:B------:R-:W-:Y:S01]  /*15470*/  IMAD.IADD R7, R7, 0x1, R235 ;  /* 0x0000000107077824 */ /* 0x000fe200078e02eb */
[----:B------:R-:W-:-:S04]  /*15480*/  IADD3 R234, P1, P2, R20, R14, R234 ;  /* 0x0000000e14ea7210 */ /* 0x000fc80007a3e0ea */
[----:B------:R-:W-:Y:S02]  /*15490*/  IADD3.X R235, R233, R15, R7, P1, P2 ;  /* 0x0000000fe9eb7210 */ /* 0x000fe40000fe4407 */
[----:B------:R-:W-:Y:S02]  /*154a0*/  ISETP.LT.OR P1, PT, R0, 0x2, !P3 ;  /* 0x000000020000780c */ /* 0x000fe40005f21670 */
[----:B------:R-:W-:Y:S01]  /*154b0*/  @!P0 IADD3 R4, P2, R12, UR59, RZ ;  /* 0x0000003b0c048c10 */ /* 0x000fe2000ff5e0ff */
[----:B------:R-:W-:-:S12]  /*154c0*/  @P0 BRA `(.L_x_55) ;  /* 0x00000000000c0947 */ /* 0x000fd80003800000 */
[----:B------:R-:W2:Y:S02]  /*154d0*/  LDG.E.U8 R16, desc[UR36][R234.64] ;  /* 0x00000024ea107981 */ /* 0x000ea4000c1e1100 */
[----:B--2---:R-:W-:-:S05]  /*154e0*/  PRMT R2, R16, 0x8880, RZ ;  /* 0x0000888010027816 */ /* 0x004fca00000000ff */
[----:B------:R-:W-:-:S07]  /*154f0*/  IMAD R2, R2, R18, RZ ;  /* 0x0000001202027224 */ /* 0x000fce00078e02ff */
.L_x_55:
[----:B------:R-:W-:Y:S05]  /*15500*/  BSYNC B1 ;  /* 0x0000000000017941 */ /* 0x000fea0003800000 */
.L_x_54:
[----:B------:R-:W2:Y:S01]  /*15510*/  LDL.LU R7, [R1+0x208] ;  /* 0x0002080001077983 */ /* 0x000ea20000300800 */
[----:B------:R-:W-:Y:S01]  /*15520*/  @!P0 IADD3.X R5, R13, UR38, RZ, P2, !PT ;  /* 0x000000260d058c10 */ /* 0x000fe200097fe4ff */
[----:B------:R-:W-:Y:S01]  /*15530*/  BSSY B1, `(.L_x_56) ;  /* 0x0000008000017945 */ /* 0x000fe20003800000 */
[----:B--2---:R-:W-:-:S05]  /*15540*/  @!P0 IMAD R7, R7, R17, R2 ;  /* 0x0000001107078224 */ /* 0x004fca00078e0202 */
[----:B------:R1:W-:Y:S02]  /*15550*/  @!P0 STG.E.U8 desc[UR36][R4.64], R7 ;  /* 0x0000000704008986 */ /* 0x0003e4000c101124 */
[----:B-1----:R-:W-:Y:S01]  /*15560*/  @!P1 IADD3 R4, P0, R12, UR59, RZ ;  /* 0x0000003b0c049c10 */ /* 0x002fe2000ff1e0ff */
[----:B------:R-:W-:-:S12]  /*15570*/  @P1 BRA `(.L_x_57) ;  /* 0x00000000000c1947 */ /* 0x000fd80003800000 */
[----:B------:R-:W2:Y:S02]  /*15580*/  LDG.E.U8 R16, desc[UR36][R234.64+0x1] ;  /* 0x00000124ea107981 */ /* 0x000ea4000c1e1100 */
[----:B--2---:R-:W-:-:S05]  /*15590*/  PRMT R2, R16, 0x8880, RZ ;  /* 0x0000888010027816 */ /* 0x004fca00000000ff */
[----:B------:R-:W-:-:S07]  /*155a0*/  IMAD R2, R2, R18, RZ ;  /* 0x0000001202027224 */ /* 0x000fce00078e02ff */
.L_x_57:
[----:B------:R-:W-:Y:S05]  /*155b0*/  BSYNC B1 ;  /* 0x0000000000017941 */ /* 0x000fea0003800000 */
.L_x_56:
[----:B------:R-:W2:Y:S01]  /*155c0*/  LDL.LU R7, [R1+0x20c] ;  /* 0x00020c0001077983 */ /* 0x000ea20000300800 */
[----:B------:R-:W-:Y:S01]  /*155d0*/  @!P1 IADD3.X R5, R13, UR38, RZ, P0, !PT ;  /* 0x000000260d059c10 */ /* 0x000fe200087fe4ff */
[----:B------:R-:W-:Y:S01]  /*155e0*/  BSSY B1, `(.L_x_58) ;  /* 0x000000a000017945 */ /* 0x000fe20003800000 */
[C---:B------:R-:W-:Y:S02]  /*155f0*/  ISETP.LT.OR P2, PT, R0.reuse, 0xa, !P4 ;  /* 0x0000000a0000780c */ /* 0x040fe40006741670 */
[----:B------:R-:W-:Y:S01]  /*15600*/  ISETP.LT.OR P0, PT, R0, 0x9, !P3 ;  /* 0x000000090000780c */ /* 0x000fe20005f01670 */
[----:B--2---:R-:W-:-:S05]  /*15610*/  @!P1 IMAD R7, R7, R17, R2 ;  /* 0x0000001107079224 */ /* 0x004fca00078e0202 */
[----:B------:R1:W-:Y:S01]  /*15620*/  @!P1 STG.E.U8 desc[UR36][R4.64+0x1], R7 ;  /* 0x0000010704009986 */ /* 0x0003e2000c101124 */
[----:B------:R-:W-:-:S13]  /*15630*/  ISETP.LT.OR P1, PT, R0, 0x9, !P4 ;  /* 0x000000090000780c */ /* 0x000fda0006721670 */
[----:B-1----:R-:W-:Y:S05]  /*15640*/  @P1 BRA `(.L_x_59) ;  /* 0x00000000000c1947 */ /* 0x002fea0003800000 */
[----:B------:R-:W2:Y:S02]  /*15650*/  LDG.E.U8 R16, desc[UR36][R236.64+0x8] ;  /* 0x00000824ec107981 */ /* 0x000ea4000c1e1100 */
[----:B--2---:R-:W-:-:S05]  /*15660*/  PRMT R2, R16, 0x8880, RZ ;  /* 0x0000888010027816 */ /* 0x004fca00000000ff */
[----:B------:R-:W-:-:S07]  /*15670*/  IMAD R2, R2, R18, RZ ;  /* 0x0000001202027224 */ /* 0x000fce00078e02ff */
.L_x_59:
[----:B------:R-:W-:Y:S05]  /*15680*/  BSYNC B1 ;  /* 0x0000000000017941 */ /* 0x000fea0003800000 */
.L_x_58:
[----:B------:R-:W2:Y:S01]  /*15690*/  LDL.LU R4, [R1+0x210] ;  /* 0x0002100001047983 */ /* 0x000ea20000300800 */
[----:B------:R-:W-:Y:S01]  /*156a0*/  @!P1 IMAD.MOV.U32 R5, RZ, RZ, R13 ;  /* 0x000000ffff059224 */ /* 0x000fe200078e000d */
[----:B------:R-:W-:Y:S01]  /*156b0*/  BSSY B1, `(.L_x_60) ;  /* 0x0000008000017945 */ /* 0x000fe20003800000 */
[----:B--2---:R-:W-:Y:S02]  /*156c0*/  @!P1 IMAD R7, R4, R17, R2 ;  /* 0x0000001104079224 */ /* 0x004fe400078e0202 */
[----:B------:R-:W-:-:S05]  /*156d0*/  @!P1 IMAD.MOV.U32 R4, RZ, RZ, R12 ;  /* 0x000000ffff049224 */ /* 0x000fca00078e000c */
[----:B------:R1:W-:Y:S01]  /*156e0*/  @!P1 STG.E.U8 desc[UR36][R4.64+0x8], R7 ;  /* 0x0000080704009986 */ /* 0x0003e2000c101124 */
[----:B------:R-:W-:Y:S05]  /*156f0*/  @P2 BRA `(.L_x_61) ;  /* 0x00000000000c2947 */ /* 0x000fea0003800000 */
[----:B------:R-:W2:Y:S02]  /*15700*/  LDG.E.U8 R16, desc[UR36][R236.64+0x9] ;  /* 0x00000924ec107981 */ /* 0x000ea4000c1e1100 */
[----:B--2---:R-:W-:-:S05]  /*15710*/  PRMT R2, R16, 0x8880, RZ ;  /* 0x0000888010027816 */ /* 0x004fca00000000ff */
[----:B------:R-:W-:-:S07]  /*15720*/  IMAD R2, R2, R18, RZ ;  /* 0x0000001202027224 */ /* 0x000fce00078e02ff */
.L_x_61:
[----:B------:R-:W-:Y:S05]  /*15730*/  BSYNC B1 ;  /* 0x0000000000017941 */ /* 0x000fea0003800000 */
.L_x_60:
[----:B-1----:R-:W2:Y:S01]  /*15740*/  LDL.LU R4, [R1+0x214] ;  /* 0x0002140001047983 */ /* 0x002ea20000300800 */
[----:B------:R-:W-:Y:S01]  /*15750*/  @!P2 IMAD.MOV.U32 R5, RZ, RZ, R13 ;  /* 0x000000ffff05a224 */ /* 0x000fe200078e000d */
[----:B------:R-:W-:Y:S01]  /*15760*/  BSSY B1, `(.L_x_62) ;  /* 0x000000a000017945 */ /* 0x000fe20003800000 */
[----:B------:R-:W-:Y:S01]  /*15770*/  ISETP.LT.OR P1, PT, R0, 0xa, !P3 ;  /* 0x0000000a0000780c */ /* 0x000fe20005f21670 */
[----:B--2---:R-:W-:Y:S02]  /*15780*/  @!P2 IMAD R7, R4, R17, R2 ;  /* 0x000000110407a224 */ /* 0x004fe400078e0202 */
[----:B------:R-:W-:-:S05]  /*15790*/  @!P2 IMAD.MOV.U32 R4, RZ, RZ, R12 ;  /* 0x000000ffff04a224 */ /* 0x000fca00078e000c */
[----:B------:R1:W-:Y:S02]  /*157a0*/  @!P2 STG.E.U8 desc[UR36][R4.64+0x9], R7 ;  /* 0x000009070400a986 */ /* 0x0003e4000c101124 */
[----:B-1----:R-:W-:Y:S01]  /*157b0*/  @!P0 IADD3 R4, P2, R12, UR59, RZ ;  /* 0x0000003b0c048c10 */ /* 0x002fe2000ff5e0ff */
[----:B------:R-:W-:-:S12]  /*157c0*/  @P0 BRA `(.L_x_63) ;  /* 0x00000000000c0947 */ /* 0x000fd80003800000 */
[----:B------:R-:W2:Y:S02]  /*157d0*/  LDG.E.U8 R16, desc[UR36][R234.64+0x8] ;  /* 0x00000824ea107981 */ /* 0x000ea4000c1e1100 */
[----:B--2---:R-:W-:-:S05]  /*157e0*/  PRMT R2, R16, 0x8880, RZ ;  /* 0x0000888010027816 */ /* 0x004fca00000000ff */
[----:B------:R-:W-:-:S07]  /*157f0*/  IMAD R2, R2, R18, RZ ;  /* 0x0000001202027224 */ /* 0x000fce00078e02ff */
.L_x_63:
[----:B------:R-:W-:Y:S05]  /*15800*/  BSYNC B1 ;  /* 0x0000000000017941 */ /* 0x000fea0003800000 */
.L_x_62:
        /* <DEDUP_REMOVED lines=10> */
.L_x_65:
[----:B------:R-:W-:Y:S05]  /*158b0*/  BSYNC B1 ;  /* 0x0000000000017941 */ /* 0x000fea0003800000 */
.L_x_64:
[----:B------:R-:W2:Y:S04]  /*158c0*/  LDL R22, [R1+0x27c] ;  /* 0x00027c0001167983 */ /* 0x000ea80000100800 */
[----:B------:R-:W3:Y:S01]  /*158d0*/  LDL.LU R7, [R1+0x21c] ;  /* 0x00021c0001077983 */ /* 0x000ee20000300800 */
[----:B------:R-:W-:Y:S01]  /*158e0*/  @!P1 IADD3.X R5, R13, UR38, RZ, P0, !PT ;  /* 0x000000260d059c10 */ /* 0x000fe200087fe4ff */
[----:B------:R-:W-:Y:S01]  /*158f0*/  IMAD.U32 R23, RZ, RZ, UR56 ;  /* 0x00000038ff177e24 */ /* 0x000fe2000f8e00ff */
[----:B------:R-:W-:Y:S01]  /*15900*/  ISETP.GE.AND P4, PT, R6, 0x101, PT ;  /* 0x000001010600780c */ /* 0x000fe20003f86270 */
[----:B------:R-:W-:Y:S01]  /*15910*/  BSSY B1, `(.L_x_66) ;  /* 0x0000015000017945 */ /* 0x000fe20003800000 */
[----:B------:R-:W-:-:S11]  /*15920*/  LOP3.LUT R19, R19, 0xfffffffd, RZ, 0xc0, !PT ;  /* 0xfffffffd13137812 */ /* 0x000fd600078ec0ff */
[----:B------:R-:W-:Y:S02]  /*15930*/  @P4 LOP3.LUT R19, R19, 0x2, RZ, 0xfc, !PT ;  /* 0x0000000213134812 */ /* 0x000fe400078efcff */
[----:B--2---:R-:W-:Y:S02]  /*15940*/  R2UR UR4, R22 ;  /* 0x00000000160472ca */ /* 0x004fe400000e0000 */
[----:B------:R-:W-:Y:S01]  /*15950*/  IADD3 R22, P0, R3, 0x100, RZ ;  /* 0x0000010003167810 */ /* 0x000fe20007f1e0ff */
[----:B---3--:R-:W-:-:S05]  /*15960*/  @!P1 IMAD R7, R7, R17, R2 ;  /* 0x0000001107079224 */ /* 0x008fca00078e0202 */
[----:B------:R1:W-:Y:S02]  /*15970*/  @!P1 STG.E.U8 desc[UR36][R4.64+0x9], R7 ;  /* 0x0000090704009986 */ /* 0x0003e4000c101124 */
[----:B-1----:R-:W-:-:S04]  /*15980*/  IMAD.X R4, RZ, RZ, UR9, P0 ;  /* 0x00000009ff047e24 */ /* 0x002fc800080e06ff */
[----:B------:R-:W-:-:S04]  /*15990*/  IMAD R4, R4, R8, RZ ;  /* 0x0000000804047224 */ /* 0x000fc800078e02ff */
[C---:B------:R-:W-:Y:S02]  /*159a0*/  IMAD R7, R22.reuse, R9, R4 ;  /* 0x0000000916077224 */ /* 0x040fe400078e0204 */
[----:B------:R-:W-:-:S03]  /*159b0*/  IMAD.WIDE.U32 R4, R22, R8, R232 ;  /* 0x0000000816047225 */ /* 0x000fc600078e00e8 */
[----:B------:R-:W-:Y:S02]  /*159c0*/  IADD3 R232, P1, R4, R14, RZ ;  /* 0x0000000e04e87210 */ /* 0x000fe40007f3e0ff */
[----:B------:R-:W-:Y:S02]  /*159d0*/  LEA R4, P0, R23, R10, 0x8 ;  /* 0x0000000a17047211 */ /* 0x000fe400078040ff */
[----:B------:R-:W-:Y:S02]  /*159e0*/  IADD3.X R233, R15, R5, R7, P1, !PT ;  /* 0x000000050fe97210 */ /* 0x000fe40000ffe407 */
[C---:B------:R-:W-:Y:S02]  /*159f0*/  ISETP.LT.OR P1, PT, R0.reuse, 0x1, !P4 ;  /* 0x000000010000780c */ /* 0x040fe40006721670 */
[----:B------:R-:W-:Y:S02]  /*15a00*/  IADD3.X R5, R11, UR4, RZ, P0, !PT ;  /* 0x000000040b057c10 */ /* 0x000fe400087fe4ff */
[----:B------:R-:W-:-:S09]  /*15a10*/  ISETP.LT.OR P0, PT, R0, 0x2, !P4 ;  /* 0x000000020000780c */ /* 0x000fd20006701670 */
[----:B------:R-:W-:Y:S05]  /*15a20*/  @P1 BRA `(.L_x_67) ;  /* 0x00000000000c1947 */ /* 0x000fea0003800000 */
[----:B------:R-:W2:Y:S02]  /*15a30*/  LDG.E.U8 R16, desc[UR36][R232.64] ;  /* 0x00000024e8107981 */ /* 0x000ea4000c1e1100 */
[----:B--2---:R-:W-:-:S05]  /*15a40*/  PRMT R2, R16, 0x8880, RZ ;  /* 0x0000888010027816 */ /* 0x004fca00000000ff */
[----:B------:R-:W-:-:S07]  /*15a50*/  IMAD R2, R2, R18, RZ ;  /* 0x0000001202027224 */ /* 0x000fce00078e02ff */
.L_x_67:
[----:B------:R-:W-:Y:S05]  /*15a60*/  BSYNC B1 ;  /* 0x0000000000017941 */ /* 0x000fea0003800000 */
.L_x_66:
[----:B------:R-:W2:Y:S01]  /*15a70*/  LDL.LU R23, [R1+0x1e0] ;  /* 0x0001e00001177983 */ /* 0x000ea20000300800 */
[----:B------:R-:W-:Y:S01]  /*15a80*/  BSSY B1, `(.L_x_68) ;  /* 0x0000007000017945 */ /* 0x000fe20003800000 */
[----:B--2---:R-:W-:-:S05]  /*15a90*/  @!P1 IMAD R23, R23, R17, R2 ;  /* 0x0000001117179224 */ /* 0x004fca00078e0202 */
[----:B------:R1:W-:Y:S01]  /*15aa0*/  @!P1 STG.E.U8 desc[UR36][R4.64], R23 ;  /* 0x0000001704009986 */ /* 0x0003e2000c101124 */
[----:B------:R-:W-:Y:S05]  /*15ab0*/  @P0 BRA `(.L_x_69) ;  /* 0x00000000000c0947 */ /* 0x000fea0003800000 */
[----:B------:R-:W2:Y:S02]  /*15ac0*/  LDG.E.U8 R16, desc[UR36][R232.64+0x1] ;  /* 0x00000124e8107981 */ /* 0x000ea4000c1e1100 */
[----:B--2---:R-:W-:-:S05]  /*15ad0*/  PRMT R2, R16, 0x8880, RZ ;  /* 0x0000888010027816 */ /* 0x004fca00000000ff */
[----:B------:R-:W-:-:S07]  /*15ae0*/  IMAD R2, R2, R18, RZ ;  /* 0x0000001202027224 */ /* 0x000fce00078e02ff */
.L_x_69:
[----:B------:R-:W-:Y:S05]  /*15af0*/  BSYNC B1 ;  /* 0x0000000000017941 */ /* 0x000fea0003800000 */
.L_x_68:
[----:B-1----:R-:W2:Y:S04]  /*15b00*/  LDL R23, [R1+0x1e4] ;  /* 0x0001e40001177983 */ /* 0x002ea80000100800 */
[----:B------:R1:W-:Y:S04]  /*15b10*/  STL.64 [R1+0x288], R12 ;  /* 0x0002880c01007387 */ /* 0x0003e80000100a00 */
[----:B-1----:R-:W3:Y:S04]  /*15b20*/  LDL.LU.64 R12, [R1+0x258] ;  /* 0x00025800010c7983 */ /* 0x002ee80000300a00 */
[----:B------:R1:W-:Y:S04]  /*15b30*/  STL.64 [R1+0x280], R10 ;  /* 0x0002800a01007387 */ /* 0x0003e80000100a00 */
[----:B-1----:R-:W4:Y:S01]  /*15b40*/  LDL.64 R10, [R1+0x248] ;  /* 0x00024800010a7983 */ /* 0x002f220000100a00 */
[----:B------:R-:W-:Y:S01]  /*15b50*/  ISETP.GE.AND P2, PT, R6, 0x109, PT ;  /* 0x000001090600780c */ /* 0x000fe20003f46270 */
[----:B--2---:R-:W-:-:S05]  /*15b60*/  @!P0 IMAD R21, R23, R17, R2 ;  /* 0x0000001117158224 */ /* 0x004fca00078e0202 */
[----:B------:R1:W-:Y:S01]  /*15b70*/  @!P0 STG.E.U8 desc[UR36][R4.64+0x1], R21 ;  /* 0x0000011504008986 */ /* 0x0003e2000c101124 */
[----:B------:R-:W-:Y:S01]  /*15b80*/  IADD3 R3, P0, R3, 0x180, RZ ;  /* 0x0000018003037810 */ /* 0x000fe20007f1e0ff */
[----:B---3--:R-:W-:-:S04]  /*15b90*/  IMAD.WIDE.U32 R22, R22, R8, R12 ;  /* 0x0000000816167225 */ /* 0x008fc800078e000c */
[----:B-1----:R-:W-:Y:S01]  /*15ba0*/  IMAD.X R21, RZ, RZ, UR9, P0 ;  /* 0x00000009ff157e24 */ /* 0x002fe200080e06ff */
[----:B------:R-:W-:Y:S01]  /*15bb0*/  IADD3 R22, P0, P1, R20, R14, R22 ;  /* 0x0000000e14167210 */ /* 0x000fe2000791e016 */
[----:B------:R-:W-:Y:S02]  /*15bc0*/  IMAD.IADD R7, R7, 0x1, R23 ;  /* 0x0000000107077824 */ /* 0x000fe400078e0217 */
[-C--:B------:R-:W-:Y:S02]  /*15bd0*/  IMAD R21, R21, R8.reuse, RZ ;  /* 0x0000000815157224 */ /* 0x080fe400078e02ff */
[----:B------:R-:W-:-:S04]  /*15be0*/  IMAD.WIDE.U32 R12, R3, R8, R12 ;  /* 0x00000008030c7225 */ /* 0x000fc800078e000c */
[----:B------:R-:W-:Y:S01]  /*15bf0*/  IMAD R9, R3, R9, R21 ;  /* 0x0000000903097224 */ /* 0x000fe200078e0215 */
[----:B----4-:R-:W-:-:S03]  /*15c00*/  IADD3.X R23, R11, R15, R7, P0, P1 ;  /* 0x0000000f0b177210 */ /* 0x010fc600007e2407 */
[----:B------:R-:W-:Y:S01]  /*15c10*/  IMAD.IADD R7, R9, 0x1, R13 ;  /* 0x0000000109077824 */ /* 0x000fe200078e020d */
[----:B------:R-:W-:Y:S01]  /*15c20*/  IADD3 R20, P0, P1, R20, R14, R12 ;  /* 0x0000000e14147210 */ /* 0x000fe2000791e00c */
[----:B------:R-:W-:Y:S03]  /*15c30*/  STL [R1+0x200], R9 ;  /* 0x0002000901007387 */ /* 0x000fe60000100800 */
[----:B------:R-:W-:Y:S01]  /*15c40*/  IADD3.X R21, R11, R15, R7, P0, P1 ;  /* 0x0000000f0b157210 */ /* 0x000fe200007e2407 */
[----:B------:R1:W5:Y:S01]  /*15c50*/  LDL.LU.64 R12, [R1+0x288] ;  /* 0x00028800010c7983 */ /* 0x0003620000300a00 */
[----:B------:R-:W-:-:S13]  /*15c60*/  ISETP.LT.OR P0, PT, R0, 0x1, !P2 ;  /* 0x000000010000780c */ /* 0x000fda0005701670 */
[----:B------:R-:W-:-:S04]  /*15c70*/  @!P0 IADD3 R10, P1, R4, UR59, RZ ;  /* 0x0000003b040a8c10 */ /* 0x000fc8000ff3e0ff */
[----:B------:R-:W-:-:S05]  /*15c80*/  @!P0 IADD3.X R11, R5, UR38, RZ, P1, !PT ;  /* 0x00000026050b8c10 */ /* 0x000fca0008ffe4ff */
[----:B------:R2:W-:Y:S04]  /*15c90*/  @!P0 STL.64 [R1+0x1e0], R10 ;  /* 0x0001e00a01008387 */ /* 0x0005e80000100a00 */
[----:B--2---:R1:W5:Y:S01]  /*15ca0*/  LDL.LU.64 R10, [R1+0x280] ;  /* 0x00028000010a7983 */ /* 0x0043620000300a00 */
[----:B------:R-:W-:Y:S04]  /*15cb0*/  BSSY B1, `(.L_x_70) ;  /* 0x0000005000017945 */ /* 0x000fe80003800000 */
[----:B------:R-:W-:Y:S05]  /*15cc0*/  @P0 BRA `(.L_x_71) ;  /* 0x00000000000c0947 */ /* 0x000fea0003800000 */
[----:B------:R-:W2:Y:S02]  /*15cd0*/  LDG.E.U8 R16, desc[UR36][R22.64] ;  /* 0x0000002416107981 */ /* 0x000ea4000c1e1100 */
[----:B--2---:R-:W-:-:S05]  /*15ce0*/  PRMT R2, R16, 0x8880, RZ ;  /* 0x0000888010027816 */ /* 0x004fca00000000ff */
[----:B------:R-:W-:-:S07]  /*15cf0*/  IMAD R2, R2, R18, RZ ;  /* 0x0000001202027224 */ /* 0x000fce00078e02ff */
.L_x_71:
[----:B------:R-:W-:Y:S05]  /*15d00*/  BSYNC B1 ;  /* 0x0000000000017941 */ /* 0x000fea0003800000 */
.L_x_70:
[----:B------:R-:W2:Y:S04]  /*15d10*/  LDL.LU R7, [R1+0x1e8] ;  /* 0x0001e80001077983 */ /* 0x000ea80000300800 */
[----:B------:R3:W-:Y:S04]  /*15d20*/  STL [R1+0x280], R8 ;  /* 0x0002800801007387 */ /* 0x0007e80000100800 */
[----:B---3--:R-:W3:Y:S01]  /*15d30*/  LDL.64 R8, [R1+0x1e0] ;  /* 0x0001e00001087983 */ /* 0x008ee20000100a00 */
[----:B--2---:R-:W-:-:S05]  /*15d40*/  @!P0 IMAD R7, R7, R17, R2 ;  /* 0x0000001107078224 */ /* 0x004fca00078e0202 */
[----:B---3--:R2:W-:Y:S01]  /*15d50*/  @!P0 STG.E.U8 desc[UR36][R8.64], R7 ;  /* 0x0000000708008986 */ /* 0x0085e2000c101124 */
[----:B------:R-:W-:-:S13]  /*15d60*/  ISETP.LT.OR P0, PT, R0, 0x2, !P2 ;  /* 0x000000020000780c */ /* 0x000fda0005701670 */
[----:B--2---:R-:W-:-:S04]  /*15d70*/  @!P0 IADD3 R8, P1, R4, UR59, RZ ;  /* 0x0000003b04088c10 */ /* 0x004fc8000ff3e0ff */
[----:B------:R-:W-:-:S05]  /*15d80*/  @!P0 IADD3.X R9, R5, UR38, RZ, P1, !PT ;  /* 0x0000002605098c10 */ /* 0x000fca0008ffe4ff */
[----:B------:R2:W-:Y:S04]  /*15d90*/  @!P0 STL.64 [R1+0x1e0], R8 ;  /* 0x0001e00801008387 */ /* 0x0005e80000100a00 */
[----:B--2---:R2:W5:Y:S01]  /*15da0*/  LDL.LU R8, [R1+0x280] ;  /* 0x0002800001087983 */ /* 0x0045620000300800 */
[----:B------:R-:W-:Y:S04]  /*15db0*/  BSSY B1, `(.L_x_72) ;  /* 0x0000005000017945 */ /* 0x000fe80003800000 */
[----:B------:R-:W-:Y:S05]  /*15dc0*/  @P0 BRA `(.L_x_73) ;  /* 0x00000000000c0947 */ /* 0x000fea0003800000 */
[----:B------:R-:W3:Y:S02]  /*15dd0*/  LDG.E.U8 R16, desc[UR36][R22.64+0x1] ;  /* 0x0000012416107981 */ /* 0x000ee4000c1e1100 */
[----:B---3--:R-:W-:-:S05]  /*15de0*/  PRMT R2, R16, 0x8880, RZ ;  /* 0x0000888010027816 */ /* 0x008fca00000000ff */
[----:B------:R-:W-:-:S07]  /*15df0*/  IMAD R2, R2, R18, RZ ;  /* 0x0000001202027224 */ /* 0x000fce00078e02ff */
.L_x_73:
[----:B------:R-:W-:Y:S05]  /*15e00*/  BSYNC B1 ;  /* 0x0000000000017941 */ /* 0x000fea0003800000 */
.L_x_72:
[----:B------:R-:W3:Y:S04]  /*15e10*/  LDL.LU R7, [R1+0x1ec] ;  /* 0x0001ec0001077983 */ /* 0x000ee80000300800 */
[----:B------:R4:W-:Y:S04]  /*15e20*/  STL.64 [R1+0x280], R4 ;  /* 0x0002800401007387 */ /* 0x0009e80000100a00 */
[----:B----4-:R-:W4:Y:S01]  /*15e30*/  LDL.LU.64 R4, [R1+0x1e0] ;  /* 0x0001e00001047983 */ /* 0x010f220000300a00 */
[----:B---3--:R-:W-:-:S05]  /*15e40*/  @!P0 IMAD R7, R7, R17, R2 ;  /* 0x0000001107078224 */ /* 0x008fca00078e0202 */
[----:B----4-:R3:W-:Y:S04]  /*15e50*/  @!P0 STG.E.U8 desc[UR36][R4.64+0x1], R7 ;  /* 0x0000010704008986 */ /* 0x0107e8000c101124 */
[----:B---3--:R3:W5:Y:S01]  /*15e60*/  LDL.LU.64 R4, [R1+0x280] ;  /* 0x0002800001047983 */ /* 0x0087620000300a00 */
[----:B------:R-:W-:Y:S01]  /*15e70*/  ISETP.LT.OR P0, PT, R0, 0x9, !P4 ;  /* 0x000000090000780c */ /* 0x000fe20006701670 */
[----:B------:R-:W-:-:S12]  /*15e80*/  BSSY B1, `(.L_x_74) ;  /* 0x0000005000017945 */ /* 0x000fd80003800000 */
[----:B---3--:R-:W-:Y:S05]  /*15e90*/  @P0 BRA `(.L_x_75) ;  /* 0x00000000000c0947 */ /* 0x008fea0003800000 */
[----:B------:R-:W3:Y:S02]  /*15ea0*/  LDG.E.U8 R16, desc[UR36][R232.64+0x8] ;  /* 0x00000824e8107981 */ /* 0x000ee4000c1e1100 */
[----:B---3--:R-:W-:-:S05]  /*15eb0*/  PRMT R2, R16, 0x8880, RZ ;  /* 0x0000888010027816 */ /* 0x008fca00000000ff */
[----:B------:R-:W-:-:S07]  /*15ec0*/  IMAD R2, R2, R18, RZ ;  /* 0x0000001202027224 */ /* 0x000fce00078e02ff */
.L_x_75:
[----:B------:R-:W-:Y:S05]  /*15ed0*/  BSYNC B1 ;  /* 0x0000000000017941 */ /* 0x000fea0003800000 */
.L_x_74:
[----:B------:R-:W3:Y:S01]  /*15ee0*/  LDL.LU R7, [R1+0x1f0] ;  /* 0x0001f00001077983 */ /* 0x000ee20000300800 */
[----:B------:R-:W-:Y:S01]  /*15ef0*/  BSSY B1, `(.L_x_76) ;  /* 0x0000008000017945 */ /* 0x000fe20003800000 */
[----:B---3--:R-:W-:-:S05]  /*15f00*/  @!P0 IMAD R7, R7, R17, R2 ;  /* 0x0000001107078224 */ /* 0x008fca00078e0202 */
[----:B-----5:R3:W-:Y:S01]  /*15f10*/  @!P0 STG.E.U8 desc[UR36][R4.64+0x8], R7 ;  /* 0x0000080704008986 */ /* 0x0207e2000c101124 */
[----:B------:R-:W-:-:S13]  /*15f20*/  ISETP.LT.OR P0, PT, R0, 0xa, !P4 ;  /* 0x0000000a0000780c */ /* 0x000fda0006701670 */
[----:B---3--:R-:W-:Y:S05]  /*15f30*/  @P0 BRA `(.L_x_77) ;  /* 0x00000000000c0947 */ /* 0x008fea0003800000 */
[----:B------:R-:W3:Y:S02]  /*15f40*/  LDG.E.U8 R16, desc[UR36][R232.64+0x9] ;  /* 0x00000924e8107981 */ /* 0x000ee4000c1e1100 */
[----:B---3--:R-:W-:-:S05]  /*15f50*/  PRMT R2, R16, 0x8880, RZ ;  /* 0x0000888010027816 */ /* 0x008fca00000000ff */
[----:B------:R-:W-:-:S07]  /*15f60*/  IMAD R2, R2, R18, RZ ;  /* 0x0000001202027224 */ /* 0x000fce00078e02ff */
.L_x_77:
[----:B------:R-:W-:Y:S05]  /*15f70*/  BSYNC B1 ;  /* 0x0000000000017941 */ /* 0x000fea0003800000 */
.L_x_76:
[----:B------:R-:W3:Y:S04]  /*15f80*/  LDL.LU R7, [R1+0x1f4] ;  /* 0x0001f40001077983 */ /* 0x000ee80000300800 */
[----:B------:R4:W-:Y:S01]  /*15f90*/  STL [R1+0x280], R8 ;  /* 0x0002800801007387 */ /* 0x0009e20000100800 */
[----:B---3--:R-:W-:-:S05]  /*15fa0*/  @!P0 IMAD R7, R7, R17, R2 ;  /* 0x0000001107078224 */ /* 0x008fca00078e0202 */
[----:B------:R-:W-:Y:S01]  /*15fb0*/  @!P0 STG.E.U8 desc[UR36][R4.64+0x9], R7 ;  /* 0x0000090704008986 */ /* 0x000fe2000c101124 */
[----:B------:R-:W-:-:S13]  /*15fc0*/  ISETP.LT.OR P0, PT, R0, 0x9, !P2 ;  /* 0x000000090000780c */ /* 0x000fda0005701670 */
[----:B----4-:R-:W-:-:S04]  /*15fd0*/  @!P0 IADD3 R8, P1, R4, UR59, RZ ;  /* 0x0000003b04088c10 */ /* 0x010fc8000ff3e0ff */
[----:B------:R-:W-:-:S05]  /*15fe0*/  @!P0 IADD3.X R9, R5, UR38, RZ, P1, !PT ;  /* 0x0000002605098c10 */ /* 0x000fca0008ffe4ff */
[----:B------:R3:W-:Y:S04]  /*15ff0*/  @!P0 STL.64 [R1+0x1e0], R8 ;  /* 0x0001e00801008387 */ /* 0x0007e80000100a00 */
[----:B---3--:R3:W5:Y:S01]  /*16000*/  LDL.LU R8, [R1+0x280] ;  /* 0x0002800001087983 */ /* 0x0087620000300800 */
[----:B------:R-:W-:Y:S04]  /*16010*/  BSSY B1, `(.L_x_78) ;  /* 0x0000005000017945 */ /* 0x000fe80003800000 */
[----:B------:R-:W-:Y:S05]  /*16020*/  @P0 BRA `(.L_x_79) ;  /* 0x00000000000c0947 */ /* 0x000fea0003800000 */
[----:B------:R-:W4:Y:S02]  /*16030*/  LDG.E.U8 R16, desc[UR36][R22.64+0x8] ;  /* 0x0000082416107981 */ /* 0x000f24000c1e1100 */
[----:B----4-:R-:W-:-:S05]  /*16040*/  PRMT R2, R16, 0x8880, RZ ;  /* 0x0000888010027816 */ /* 0x010fca00000000ff */
[----:B------:R-:W-:-:S07]  /*16050*/  IMAD R2, R2, R18, RZ ;  /* 0x0000001202027224 */ /* 0x000fce00078e02ff */
.L_x_79:
[----:B------:R-:W-:Y:S05]  /*16060*/  BSYNC B1 ;  /* 0x0000000000017941 */ /* 0x000fea0003800000 */
.L_x_78:
[----:B------:R-:W4:Y:S04]  /*16070*/  LDL.LU R7, [R1+0x1f8] ;  /* 0x0001f80001077983 */ /* 0x000f280000300800 */
[----:B------:R0:W-:Y:S04]  /*16080*/  STL.64 [R1+0x288], R12 ;  /* 0x0002880c01007387 */ /* 0x0001e80000100a00 */
[----:B0-----:R-:W2:Y:S04]  /*16090*/  LDL.64 R12, [R1+0x1e0] ;  /* 0x0001e000010c7983 */ /* 0x001ea80000100a00 */
[----:B------:R0:W-:Y:S04]  /*160a0*/  STL.64 [R1+0x280], R10 ;  /* 0x0002800a01007387 */ /* 0x0001e80000100a00 */
[----:B0-----:R-:W3:Y:S01]  /*160b0*/  LDL.LU.64 R10, [R1+0x248] ;  /* 0x00024800010a7983 */ /* 0x001ee20000300a00 */
[----:B----4-:R-:W-:-:S05]  /*160c0*/  @!P0 IMAD R7, R7, R17, R2 ;  /* 0x0000001107078224 */ /* 0x010fca00078e0202 */
[----:B--2---:R0:W-:Y:S01]  /*160d0*/  @!P0 STG.E.U8 desc[UR36][R12.64+0x8], R7 ;  /* 0x000008070c008986 */ /* 0x0041e2000c101124 */
[----:B------:R-:W-:-:S13]  /*160e0*/  ISETP.LT.OR P0, PT, R0, 0xa, !P2 ;  /* 0x0000000a0000780c */ /* 0x000fda0005701670 */
[----:B0-----:R-:W-:-:S04]  /*160f0*/  @!P0 IADD3 R12, P1, R4, UR59, RZ ;  /* 0x0000003b040c8c10 */ /* 0x001fc8000ff3e0ff */
[----:B------:R-:W-:Y:S01]  /*16100*/  @!P0 IADD3.X R13, R5, UR38, RZ, P1, !PT ;  /* 0x00000026050d8c10 */ /* 0x000fe20008ffe4ff */
[----:B---3-5:R-:W-:-:S04]  /*16110*/  IMAD.WIDE.U32 R8, R3, R8, R10 ;  /* 0x0000000803087225 */ /* 0x028fc800078e000a */
[----:B------:R0:W-:Y:S04]  /*16120*/  @!P0 STL.64 [R1+0x1e0], R12 ;  /* 0x0001e00c01008387 */ /* 0x0001e80000100a00 */
[----:B0-----:R0:W5:Y:S04]  /*16130*/  LDL.LU.64 R12, [R1+0x288] ;  /* 0x00028800010c7983 */ /* 0x0011680000300a00 */
[----:B------:R0:W5:Y:S01]  /*16140*/  LDL.LU.64 R10, [R1+0x280] ;  /* 0x00028000010a7983 */ /* 0x0001620000300a00 */
[----:B------:R-:W-:Y:S04]  /*16150*/  BSSY B1, `(.L_x_80) ;  /* 0x0000005000017945 */ /* 0x000fe80003800000 */
[----:B------:R-:W-:Y:S05]  /*16160*/  @P0 BRA `(.L_x_81) ;  /* 0x00000000000c0947 */ /* 0x000fea0003800000 */
[----:B------:R-:W2:Y:S02]  /*16170*/  LDG.E.U8 R16, desc[UR36][R22.64+0x9] ;  /* 0x0000092416107981 */ /* 0x000ea4000c1e1100 */
[----:B--2---:R-:W-:-:S05]  /*16180*/  PRMT R2, R16, 0x8880, RZ ;  /* 0x0000888010027816 */ /* 0x004fca00000000ff */
[----:B------:R-:W-:-:S07]  /*16190*/  IMAD R2, R2, R18, RZ ;  /* 0x0000001202027224 */ /* 0x000fce00078e02ff */
.L_x_81:
[----:B------:R-:W-:Y:S05]  /*161a0*/  BSYNC B1 ;  /* 0x0000000000017941 */ /* 0x000fea0003800000 */
.L_x_80:
[----:B------:R-:W2:Y:S04]  /*161b0*/  LDL.LU R3, [R1+0x1fc] ;  /* 0x0001fc0001037983 */ /* 0x000ea80000300800 */
[----:B-----5:R3:W-:Y:S04]  /*161c0*/  STL.64 [R1+0x288], R12 ;  /* 0x0002880c01007387 */ /* 0x0207e80000100a00 */
[----:B---3--:R-:W3:Y:S04]  /*161d0*/  LDL.LU.64 R12, [R1+0x1e0] ;  /* 0x0001e000010c7983 */ /* 0x008ee80000300a00 */
[----:B------:R-:W4:Y:S01]  /*161e0*/  LDL.LU R7, [R1+0x200] ;  /* 0x0002000001077983 */ /* 0x000f220000300800 */
[----:B------:R-:W-:-:S03]  /*161f0*/  ISETP.GE.AND P1, PT, R6, 0x181, PT ;  /* 0x000001810600780c */ /* 0x000fc60003f26270 */
[----:B------:R0:W-:Y:S04]  /*16200*/  STL.64 [R1+0x280], R4 ;  /* 0x0002800401007387 */ /* 0x0001e80000100a00 */
[----:B0-----:R-:W4:Y:S01]  /*16210*/  LDL.LU R5, [R1+0x1c0] ;  /* 0x0001c00001057983 */ /* 0x001f220000300800 */
[----:B--2---:R-:W-:-:S05]  /*16220*/  @!P0 IMAD R3, R3, R17, R2 ;  /* 0x0000001103038224 */ /* 0x004fca00078e0202 */
[----:B---3--:R0:W-:Y:S01]  /*16230*/  @!P0 STG.E.U8 desc[UR36][R12.64+0x9], R3 ;  /* 0x000009030c008986 */ /* 0x0081e2000c101124 */
[----:B------:R-:W-:-:S04]  /*16240*/  IADD3 R14, P0, R8, R14, RZ ;  /* 0x0000000e080e7210 */ /* 0x000fc80007f1e0ff */
[----:B----4-:R-:W-:Y:S02]  /*16250*/  IADD3.X R15, R15, R9, R7, P0, !PT ;  /* 0x000000090f0f7210 */ /* 0x010fe400007fe407 */
[----:B------:R-:W-:Y:S01]  /*16260*/  ISETP.LT.OR P0, PT, R0, 0x1, !P1 ;  /* 0x000000010000780c */ /* 0x000fe20004f01670 */
[----:B0-----:R0:W5:-:S12]  /*16270*/  LDL.LU.64 R12, [R1+0x288] ;  /* 0x00028800010c7983 */ /* 0x0011580000300a00 */
[----:B------:R-:W2:Y:S01]  /*16280*/  @!P0 LDG.E.U8 R16, desc[UR36][R14.64] ;  /* 0x000000240e108981 */ /* 0x000ea2000c1e1100 */
[----:B------:R-:W-:Y:S02]  /*16290*/  IMAD.U32 R7, RZ, RZ, UR15 ;  /* 0x0000000fff077e24 */ /* 0x000fe4000f8e00ff */
[----:B------:R-:W-:-:S04]  /*162a0*/  IMAD.U32 R8, RZ, RZ, UR14 ;  /* 0x0000000eff087e24 */ /* 0x000fc8000f8e00ff */
[----:B------:R-:W-:-:S04]  /*162b0*/  IMAD.WIDE.U32 R8, R8, 0x180, R10 ;  /* 0x0000018008087825 */ /* 0x000fc800078e000a */
[----:B------:R-:W-:Y:S01]  /*162c0*/  @!P0 IMAD.MOV.U32 R4, RZ, RZ, R8 ;  /* 0x000000ffff048224 */ /* 0x000fe200078e0008 */
[----:B--2---:R-:W-:-:S05]  /*162d0*/  @!P0 PRMT R3, R16, 0x8880, RZ ;  /* 0x0000888010038816 */ /* 0x004fca00000000ff */
[----:B------:R-:W-:Y:S02]  /*162e0*/  @!P0 IMAD R2, R3, R18, RZ ;  /* 0x0000001203028224 */ /* 0x000fe400078e02ff */
[----:B------:R-:W-:Y:S02]  /*162f0*/  IMAD R3, R7, 0x180, RZ ;  /* 0x0000018007037824 */ /* 0x000fe400078e02ff */
[----:B------:R-:W-:Y:S02]  /*16300*/  @!P0 IMAD R7, R5, R17, R2 ;  /* 0x0000001105078224 */ /* 0x000fe400078e0202 */
[----:B------:R-:W-:-:S05]  /*16310*/  IMAD.IADD R5, R9, 0x1, R3 ;  /* 0x0000000109057824 */ /* 0x000fca00078e0203 */
[----:B------:R-:W-:Y:S04]  /*16320*/  STL.64 [R1+0x1e0], R4 ;  /* 0x0001e00401007387 */ /* 0x000fe80000100a00 */
[----:B------:R2:W-:Y:S04]  /*16330*/  @!P0 STG.E.U8 desc[UR36][R4.64], R7 ;  /* 0x0000000704008986 */ /* 0x0005e8000c101124 */
[----:B--2---:R0:W5:Y:S01]  /*16340*/  LDL.LU.64 R4, [R1+0x280] ;  /* 0x0002800001047983 */ /* 0x0041620000300a00 */
[----:B------:R-:W-:Y:S01]  /*16350*/  ISETP.LT.OR P0, PT, R0, 0x2, !P1 ;  /* 0x000000020000780c */ /* 0x000fe20004f01670 */
[----:B------:R-:W-:-:S12]  /*16360*/  BSSY B1, `(.L_x_82) ;  /* 0x0000005000017945 */ /* 0x000fd80003800000 */
[----:B0-----:R-:W-:Y:S05]  /*16370*/  @P0 BRA `(.L_x_83) ;  /* 0x00000000000c0947 */ /* 0x001fea0003800000 */
[----:B------:R-:W2:Y:S02]  /*16380*/  LDG.E.U8 R16, desc[UR36][R14.64+0x1] ;  /* 0x000001240e107981 */ /* 0x000ea4000c1e1100 */
[----:B--2---:R-:W-:-:S05]  /*16390*/  PRMT R2, R16, 0x8880, RZ ;  /* 0x0000888010027816 */ /* 0x004fca00000000ff */
[----:B------:R-:W-:-:S07]  /*163a0*/  IMAD R2, R2, R18, RZ ;  /* 0x0000001202027224 */ /* 0x000fce00078e02ff */
.L_x_83:
[----:B------:R-:W-:Y:S05]  /*163b0*/  BSYNC B1 ;  /* 0x0000000000017941 */ /* 0x000fea0003800000 */
.L_x_82:
[----:B------:R-:W2:Y:S04]  /*163c0*/  LDL.LU R7, [R1+0x1c4] ;  /* 0x0001c40001077983 */ /* 0x000ea80000300800 */
[----:B------:R-:W-:Y:S04]  /*163d0*/  STL.64 [R1+0x288], R10 ;  /* 0x0002880a01007387 */ /* 0x000fe80000100a00 */
[----:B-----5:R0:W-:Y:S04]  /*163e0*/  STL.64 [R1+0x280], R4 ;  /* 0x0002800401007387 */ /* 0x0201e80000100a00 */
[----:B0-----:R-:W3:Y:S01]  /*163f0*/  LDL.64 R4, [R1+0x1e0] ;  /* 0x0001e00001047983 */ /* 0x001ee20000100a00 */
[----:B------:R-:W-:-:S02]  /*16400*/  @!P0 IMAD.MOV.U32 R10, RZ, RZ, R8 ;  /* 0x000000ffff0a8224 */ /* 0x000fc400078e0008 */
[----:B--2---:R-:W-:Y:S01]  /*16410*/  @!P0 IMAD R7, R7, R17, R2 ;  /* 0x0000001107078224 */ /* 0x004fe200078e0202 */
[----:B---3--:R-:W-:-:S05]  /*16420*/  @!P0 MOV R11, R5 ;  /* 0x00000005000b8202 */ /* 0x008fca0000000f00 */
[----:B------:R0:W-:Y:S01]  /*16430*/  @!P0 STG.E.U8 desc[UR36][R10.64+0x1], R7 ;  /* 0x000001070a008986 */ /* 0x0001e2000c101124 */
[----:B------:R-:W-:-:S04]  /*16440*/  ISETP.GE.AND P0, PT, R6, 0x189, PT ;  /* 0x000001890600780c */ /* 0x000fc80003f06270 */
[----:B------:R-:W-:Y:S01]  /*16450*/  ISETP.LT.OR P4, PT, R0, 0x1, !P0 ;  /* 0x000000010000780c */ /* 0x000fe20004781670 */
[----:B0-----:R0:W5:-:S12]  /*16460*/  LDL.LU.64 R10, [R1+0x288] ;  /* 0x00028800010a7983 */ /* 0x0011580000300a00 */
[----:B------:R-:W-:-:S04]  /*16470*/  @!P4 IADD3 R6, P5, R8, UR59, RZ ;  /* 0x0000003b0806cc10 */ /* 0x000fc8000ffbe0ff */
[----:B------:R-:W-:Y:S02]  /*16480*/  @!P4 IADD3.X R7, R5, UR38, RZ, P5, !PT ;  /* 0x000000260507cc10 */ /* 0x000fe4000affe4ff */
[----:B------:R0:W5:Y:S01]  /*16490*/  LDL.LU.64 R4, [R1+0x280] ;  /* 0x0002800001047983 */ /* 0x0001620000300a00 */
[----:B------:R-:W-:Y:S04]  /*164a0*/  BSSY B1, `(.L_x_84) ;  /* 0x0000005000017945 */ /* 0x000fe80003800000 */
[----:B------:R-:W-:Y:S05]  /*164b0*/  @P4 BRA `(.L_x_85) ;  /* 0x00000000000c4947 */ /* 0x000fea0003800000 */
[----:B------:R-:W2:Y:S02]  /*164c0*/  LDG.E.U8 R16, desc[UR36][R20.64] ;  /* 0x0000002414107981 */ /* 0x000ea4000c1e1100 */
[----:B--2---:R-:W-:-:S05]  /*164d0*/  PRMT R2, R16, 0x8880, RZ ;  /* 0x0000888010027816 */ /* 0x004fca00000000ff */
[----:B------:R-:W-:-:S07]  /*164e0*/  IMAD R2, R2, R18, RZ ;  /* 0x0000001202027224 */ /* 0x000fce00078e02ff */
.L_x_85:
[----:B------:R-:W-:Y:S05]  /*164f0*/  BSYNC B1 ;  /* 0x0000000000017941 */ /* 0x000fea0003800000 */
.L_x_84:
[----:B------:R2:W-:Y:S04]  /*16500*/  STL [R1+0x288], R3 ;  /* 0x0002880301007387 */ /* 0x0005e80000100800 */
[----:B--2---:R-:W2:Y:S04]  /*16510*/  LDL.LU R3, [R1+0x1c8] ;  /* 0x0001c80001037983 */ /* 0x004ea80000300800 */
[----:B-----5:R3:W-:Y:S04]  /*16520*/  STL.64 [R1+0x280], R4 ;  /* 0x0002800401007387 */ /* 0x0207e80000100a00 */
[----:B---3--:R-:W3:Y:S01]  /*16530*/  LDL.64 R4, [R1+0x1e0] ;  /* 0x0001e00001047983 */ /* 0x008ee20000100a00 */
[----:B--2---:R-:W-:-:S05]  /*16540*/  @!P4 IMAD R3, R3, R17, R2 ;  /* 0x000000110303c224 */ /* 0x004fca00078e0202 */
[----:B------:R2:W-:Y:S01]  /*16550*/  @!P4 STG.E.U8 desc[UR36][R6.64], R3 ;  /* 0x000000030600c986 */ /* 0x0005e2000c101124 */
[----:B------:R-:W-:-:S03]  /*16560*/  ISETP.LT.OR P4, PT, R0, 0x2, !P0 ;  /* 0x000000020000780c */ /* 0x000fc60004781670 */
[----:B--2---:R2:W5:Y:S10]  /*16570*/  LDL.LU R3, [R1+0x288] ;  /* 0x0002880001037983 */ /* 0x0045740000300800 */
[----:B------:R-:W-:-:S04]  /*16580*/  @!P4 IADD3 R6, P5, R8, UR59, RZ ;  /* 0x0000003b0806cc10 */ /* 0x000fc8000ffbe0ff */
[----:B---3--:R-:W-:Y:S02]  /*16590*/  @!P4 IADD3.X R7, R5, UR38, RZ, P5, !PT ;  /* 0x000000260507cc10 */ /* 0x008fe4000affe4ff */
[----:B------:R2:W5:Y:S01]  /*165a0*/  LDL.LU.64 R4, [R1+0x280] ;  /* 0x0002800001047983 */ /* 0x0005620000300a00 */
[----:B------:R-:W-:Y:S04]  /*165b0*/  BSSY B1, `(.L_x_86) ;  /* 0x0000005000017945 */ /* 0x000fe80003800000 */
[----:B------:R-:W-:Y:S05]  /*165c0*/  @P4 BRA `(.L_x_87) ;  /* 0x00000000000c4947 */ /* 0x000fea0003800000 */
[----:B------:R-:W3:Y:S02]  /*165d0*/  LDG.E.U8 R16, desc[UR36][R20.64+0x1] ;  /* 0x0000012414107981 */ /* 0x000ee4000c1e1100 */
[----:B---3--:R-:W-:-:S05]  /*165e0*/  PRMT R2, R16, 0x8880, RZ ;  /* 0x0000888010027816 */ /* 0x008fca00000000ff */
[----:B------:R-:W-:-:S07]  /*165f0*/  IMAD R2, R2, R18, RZ ;  /* 0x0000001202027224 */ /* 0x000fce00078e02ff */
.L_x_87:
[----:B------:R-:W-:Y:S05]  /*16600*/  BSYNC B1 ;  /* 0x0000000000017941 */ /* 0x000fea0003800000 */
.L_x_86:
[----:B-----5:R3:W-:Y:S04]  /*16610*/  STL [R1+0x280], R3 ;  /* 0x0002800301007387 */ /* 0x0207e80000100800 */
[----:B---3--:R-:W3:Y:S01]  /*16620*/  LDL.LU R3, [R1+0x1cc] ;  /* 0x0001cc0001037983 */ /* 0x008ee20000300800 */
[----:B------:R-:W-:Y:S01]  /*16630*/  BSSY B1, `(.L_x_88) ;  /* 0x0000009000017945 */ /* 0x000fe20003800000 */
[----:B---3--:R-:W-:-:S05]  /*16640*/  @!P4 IMAD R3, R3, R17, R2 ;  /* 0x000000110303c224 */ /* 0x008fca00078e0202 */
[----:B------:R3:W-:Y:S04]  /*16650*/  @!P4 STG.E.U8 desc[UR36][R6.64+0x1], R3 ;  /* 0x000001030600c986 */ /* 0x0007e8000c101124 */
[----:B---3--:R3:W5:Y:S01]  /*16660*/  LDL.LU R3, [R1+0x280] ;  /* 0x0002800001037983 */ /* 0x0087620000300800 */
[----:B------:R-:W-:-:S13]  /*16670*/  ISETP.LT.OR P4, PT, R0, 0x9, !P1 ;  /* 0x000000090000780c */ /* 0x000fda0004f81670 */
[----:B---3--:R-:W-:Y:S05]  /*16680*/  @P4 BRA `(.L_x_89) ;  /* 0x00000000000c4947 */ /* 0x008fea0003800000 */
[----:B------:R-:W3:Y:S02]  /*16690*/  LDG.E.U8 R16, desc[UR36][R14.64+0x8] ;  /* 0x000008240e107981 */ /* 0x000ee4000c1e1100 */
[----:B---3--:R-:W-:-:S05]  /*166a0*/  PRMT R2, R16, 0x8880, RZ ;  /* 0x0000888010027816 */ /* 0x008fca00000000ff */
[----:B------:R-:W-:-:S07]  /*166b0*/  IMAD R2, R2, R18, RZ ;  /* 0x0000001202027224 */ /* 0x000fce00078e02ff */
.L_x_89:
[----:B------:R-:W-:Y:S05]  /*166c0*/  BSYNC B1 ;  /* 0x0000000000017941 */ /* 0x000fea0003800000 */
.L_x_88:
[----:B------:R-:W3:Y:S04]  /*166d0*/  LDL.64 R6, [R1+0x1e0] ;  /* 0x0001e00001067983 */ /* 0x000ee80000100a00 */
[----:B-----5:R4:W-:Y:S04]  /*166e0*/  STL [R1+0x280], R3 ;  /* 0x0002800301007387 */ /* 0x0209e80000100800 */
[----:B----4-:R-:W4:Y:S01]  /*166f0*/  LDL.LU R3, [R1+0x1d0] ;  /* 0x0001d00001037983 */ /* 0x010f220000300800 */
[----:B---3--:R-:W-:Y:S02]  /*16700*/  @!P4 IMAD.MOV.U32 R6, RZ, RZ, R8 ;  /* 0x000000ffff06c224 */ /* 0x008fe400078e0008 */
[----:B----4-:R-:W-:-:S05]  /*16710*/  @!P4 IMAD R3, R3, R17, R2 ;  /* 0x000000110303c224 */ /* 0x010fca00078e0202 */
[----:B------:R3:W-:Y:S04]  /*16720*/  @!P4 STG.E.U8 desc[UR36][R6.64+0x8], R3 ;  /* 0x000008030600c986 */ /* 0x0007e8000c101124 */
[----:B---3--:R3:W5:Y:S01]  /*16730*/  LDL.LU R3, [R1+0x280] ;  /* 0x0002800001037983 */ /* 0x0087620000300800 */
[----:B------:R-:W-:Y:S01]  /*16740*/  ISETP.LT.OR P4, PT, R0, 0xa, !P1 ;  /* 0x0000000a0000780c */ /* 0x000fe20004f81670 */
[----:B------:R-:W-:-:S12]  /*16750*/  BSSY B1, `(.L_x_90) ;  /* 0x0000005000017945 */ /* 0x000fd80003800000 */
[----:B---3--:R-:W-:Y:S05]  /*16760*/  @P4 BRA `(.L_x_91) ;  /* 0x00000000000c4947 */ /* 0x008fea0003800000 */
[----:B------:R-:W3:Y:S02]  /*16770*/  LDG.E.U8 R16, desc[UR36][R14.64+0x9] ;  /* 0x000009240e107981 */ /* 0x000ee4000c1e1100 */
[----:B---3--:R-:W-:-:S05]  /*16780*/  PRMT R2, R16, 0x8880, RZ ;  /* 0x0000888010027816 */ /* 0x008fca00000000ff */
[----:B------:R-:W-:-:S07]  /*16790*/  IMAD R2, R2, R18, RZ ;  /* 0x0000001202027224 */ /* 0x000fce00078e02ff */
.L_x_91:
[----:B------:R-:W-:Y:S05]  /*167a0*/  BSYNC B1 ;  /* 0x0000000000017941 */ /* 0x000fea0003800000 */
.L_x_90:
[----:B------:R-:W3:Y:S04]  /*167b0*/  LDL.LU R6, [R1+0x1d4] ;  /* 0x0001d40001067983 */ /* 0x000ee80000300800 */
[----:B-----5:R-:W-:Y:S04]  /*167c0*/  STL [R1+0x288], R3 ;  /* 0x0002880301007387 */ /* 0x020fe80000100800 */
[----:B------:R4:W-:Y:S04]  /*167d0*/  STL.64 [R1+0x280], R4 ;  /* 0x0002800401007387 */ /* 0x0009e80000100a00 */
[----:B----4-:R-:W4:Y:S01]  /*167e0*/  LDL.64 R4, [R1+0x1e0] ;  /* 0x0001e00001047983 */ /* 0x010f220000100a00 */
[----:B---3--:R-:W-:-:S02]  /*167f0*/  @!P4 IMAD R3, R6, R17, R2 ;  /* 0x000000110603c224 */ /* 0x008fc400078e0202 */
[----:B------:R-:W-:Y:S02]  /*16800*/  @!P4 IMAD.MOV.U32 R6, RZ, RZ, R8 ;  /* 0x000000ffff06c224 */ /* 0x000fe400078e0008 */
[----:B----4-:R-:W-:-:S05]  /*16810*/  @!P4 IMAD.MOV.U32 R7, RZ, RZ, R5 ;  /* 0x000000ffff07c224 */ /* 0x010fca00078e0005 */
[----:B------:R3:W-:Y:S01]  /*16820*/  @!P4 STG.E.U8 desc[UR36][R6.64+0x9], R3 ;  /* 0x000009030600c986 */ /* 0x0007e2000c101124 */
[----:B------:R-:W-:Y:S01]  /*16830*/  ISETP.LT.OR P4, PT, R0, 0x9, !P0 ;  /* 0x000000090000780c */ /* 0x000fe20004781670 */
[----:B---3--:R-:W-:Y:S02]  /*16840*/  IMAD.MOV.U32 R6, RZ, RZ, R4 ;  /* 0x000000ffff067224 */ /* 0x008fe400078e0004 */
[----:B------:R3:W5:Y:S01]  /*16850*/  LDL.LU R3, [R1+0x288] ;  /* 0x0002880001037983 */ /* 0x0007620000300800 */
[----:B------:R-:W-:-:S09]  /*16860*/  IMAD.MOV.U32 R7, RZ, RZ, R5 ;  /* 0x000000ffff077224 */ /* 0x000fd200078e0005 */
[----:B------:R-:W-:-:S04]  /*16870*/  @!P4 IADD3 R4, P5, R8, UR59, RZ ;  /* 0x0000003b0804cc10 */ /* 0x000fc8000ffbe0ff */
[----:B------:R-:W-:-:S05]  /*16880*/  @!P4 IADD3.X R5, R7, UR38, RZ, P5, !PT ;  /* 0x000000260705cc10 */ /* 0x000fca000affe4ff */
[----:B------:R4:W-:Y:S04]  /*16890*/  @!P4 STL.64 [R1+0x1c0], R4 ;  /* 0x0001c0040100c387 */ /* 0x0009e80000100a00 */
[----:B----4-:R3:W5:Y:S01]  /*168a0*/  LDL.LU.64 R4, [R1+0x280] ;  /* 0x0002800001047983 */ /* 0x0107620000300a00 */
[----:B------:R-:W-:Y:S04]  /*168b0*/  BSSY B1, `(.L_x_92) ;  /* 0x0000005000017945 */ /* 0x000fe80003800000 */
[----:B------:R-:W-:Y:S05]  /*168c0*/  @P4 BRA `(.L_x_93) ;  /* 0x00000000000c4947 */ /* 0x000fea0003800000 */
[----:B------:R-:W4:Y:S02]  /*168d0*/  LDG.E.U8 R16, desc[UR36][R20.64+0x8] ;  /* 0x0000082414107981 */ /* 0x000f24000c1e1100 */
[----:B----4-:R-:W-:-:S05]  /*168e0*/  PRMT R2, R16, 0x8880, RZ ;  /* 0x0000888010027816 */ /* 0x010fca00000000ff */
[----:B------:R-:W-:-:S07]  /*168f0*/  IMAD R2, R2, R18, RZ ;  /* 0x0000001202027224 */ /* 0x000fce00078e02ff */
.L_x_93:
[----:B------:R-:W-:Y:S05]  /*16900*/  BSYNC B1 ;  /* 0x0000000000017941 */ /* 0x000fea0003800000 */
.L_x_92:
[----:B------:R4:W-:Y:S04]  /*16910*/  STL.64 [R1+0x290], R10 ;  /* 0x0002900a01007387 */ /* 0x0009e80000100a00 */
[----:B-----5:R0:W-:Y:S01]  /*16920*/  STL.64 [R1+0x288], R4 ;  /* 0x0002880401007387 */ /* 0x0201e20000100a00 */
[----:B------:R-:W-:Y:S02]  /*16930*/  ISETP.LT.OR P5, PT, R0, 0xa, !P0 ;  /* 0x0000000a0000780c */ /* 0x000fe400047a1670 */
[----:B------:R-:W-:Y:S01]  /*16940*/  LOP3.LUT R19, R19, 0xffffffbf, RZ, 0xc0, !PT ;  /* 0xffffffbf13137812 */ /* 0x000fe200078ec0ff */
[----:B----4-:R-:W-:Y:S02]  /*16950*/  IMAD.MOV.U32 R10, RZ, RZ, R6 ;  /* 0x000000ffff0a7224 */ /* 0x010fe400078e0006 */
[----:B------:R-:W-:Y:S01]  /*16960*/  IMAD.MOV.U32 R11, RZ, RZ, R7 ;  /* 0x000000ffff0b7224 */ /* 0x000fe200078e0007 */
[----:B0-----:R-:W4:Y:S04]  /*16970*/  LDL.LU.64 R4, [R1+0x1c0] ;  /* 0x0001c00001047983 */ /* 0x001f280000300a00 */
[----:B------:R0:W-:Y:S04]  /*16980*/  STL [R1+0x280], R3 ;  /* 0x0002800301007387 */ /* 0x0001e80000100800 */
[----:B0-----:R-:W2:Y:S01]  /*16990*/  LDL.LU R3, [R1+0x1d8] ;  /* 0x0001d80001037983 */ /* 0x001ea20000300800 */
[----:B------:R-:W-:-:S02]  /*169a0*/  @P1 LOP3.LUT R19, R19, 0x40, RZ, 0xfc, !PT ;  /* 0x0000004013131812 */ /* 0x000fc400078efcff */
[----:B------:R-:W-:-:S04]  /*169b0*/  @!P5 IADD3 R6, P1, R8, UR59, RZ ;  /* 0x0000003b0806dc10 */ /* 0x000fc8000ff3e0ff */
[----:B------:R-:W-:Y:S02]  /*169c0*/  @!P5 IADD3.X R7, R11, UR38, RZ, P1, !PT ;  /* 0x000000260b07dc10 */ /* 0x000fe40008ffe4ff */
[----:B------:R0:W5:Y:S01]  /*169d0*/  LDL.LU.64 R10, [R1+0x290] ;  /* 0x00029000010a7983 */ /* 0x0001620000300a00 */
[----:B------:R-:W-:Y:S01]  /*169e0*/  BSSY B1, `(.L_x_94) ;  /* 0x000000a000017945 */ /* 0x000fe20003800000 */
[----:B------:R-:W-:Y:S01]  /*169f0*/  LOP3.LUT P1, RZ, R19, 0x40, RZ, 0xc0, !PT ;  /* 0x0000004013ff7812 */ /* 0x000fe2000782c0ff */
[----:B--2---:R-:W-:-:S05]  /*16a00*/  @!P4 IMAD R3, R3, R17, R2 ;  /* 0x000000110303c224 */ /* 0x004fca00078e0202 */
[----:B----4-:R2:W-:Y:S04]  /*16a10*/  @!P4 STG.E.U8 desc[UR36][R4.64+0x8], R3 ;  /* 0x000008030400c986 */ /* 0x0105e8000c101124 */
[----:B--2---:R0:W5:Y:S04]  /*16a20*/  LDL.LU.64 R4, [R1+0x288] ;  /* 0x0002880001047983 */ /* 0x0041680000300a00 */
[----:B------:R0:W5:Y:S01]  /*16a30*/  LDL.LU R3, [R1+0x280] ;  /* 0x0002800001037983 */ /* 0x0001620000300800 */
[----:B------:R-:W-:Y:S05]  /*16a40*/  @P5 BRA `(.L_x_95) ;  /* 0x00000000000c5947 */ /* 0x000fea0003800000 */
[----:B------:R-:W2:Y:S02]  /*16a50*/  LDG.E.U8 R16, desc[UR36][R20.64+0x9] ;  /* 0x0000092414107981 */ /* 0x000ea4000c1e1100 */
[----:B--2---:R-:W-:-:S05]  /*16a60*/  PRMT R2, R16, 0x8880, RZ ;  /* 0x0000888010027816 */ /* 0x004fca00000000ff */
[----:B------:R-:W-:-:S07]  /*16a70*/  IMAD R2, R2, R18, RZ ;  /* 0x0000001202027224 */ /* 0x000fce00078e02ff */
.L_x_95:
[----:B------:R-:W-:Y:S05]  /*16a80*/  BSYNC B1 ;  /* 0x0000000000017941 */ /* 0x000fea0003800000 */
.L_x_94:
[----:B-----5:R2:W-:Y:S04]  /*16a90*/  STL [R1+0x280], R3 ;  /* 0x0002800301007387 */ /* 0x0205e80000100800 */
[----:B--2---:R-:W2:Y:S01]  /*16aa0*/  LDL.LU R3, [R1+0x1dc] ;  /* 0x0001dc0001037983 */ /* 0x004ea20000300800 */
[----:B------:R-:W-:Y:S01]  /*16ab0*/  BSSY B1, `(.L_x_96) ;  /* 0x000000b000017945 */ /* 0x000fe20003800000 */
[----:B--2---:R-:W-:-:S05]  /*16ac0*/  @!P5 IMAD R3, R3, R17, R2 ;  /* 0x000000110303d224 */ /* 0x004fca00078e0202 */
[----:B------:R2:W-:Y:S04]  /*16ad0*/  @!P5 STG.E.U8 desc[UR36][R6.64+0x9], R3 ;  /* 0x000009030600d986 */ /* 0x0005e8000c101124 */
[----:B--2---:R2:W5:Y:S01]  /*16ae0*/  LDL.LU R3, [R1+0x280] ;  /* 0x0002800001037983 */ /* 0x0045620000300800 */
[----:B------:R-:W-:-:S04]  /*16af0*/  LOP3.LUT P5, RZ, R19, 0x4, RZ, 0xc0, !PT ;  /* 0x0000000413ff7812 */ /* 0x000fc800078ac0ff */
[----:B------:R-:W-:-:S13]  /*16b00*/  ISETP.LT.OR P4, PT, R0, 0x11, !P5 ;  /* 0x000000110000780c */ /* 0x000fda0006f81670 */
[----:B--2---:R-:W-:Y:S05]  /*16b10*/  @P4 BRA `(.L_x_97) ;  /* 0x0000000000104947 */ /* 0x004fea0003800000 */
[----:B------:R-:W2:Y:S04]  /*16b20*/  LDL.64 R6, [R1+0x240] ;  /* 0x0002400001067983 */ /* 0x000ea80000100a00 */
[----:B--2---:R-:W2:Y:S02]  /*16b30*/  LDG.E.U8 R16, desc[UR36][R6.64+0x10] ;  /* 0x0000102406107981 */ /* 0x004ea4000c1e1100 */
[----:B--2---:R-:W-:-:S05]  /*16b40*/  PRMT R2, R16, 0x8880, RZ ;  /* 0x0000888010027816 */ /* 0x004fca00000000ff */
[----:B------:R-:W-:-:S07]  /*16b50*/  IMAD R2, R2, R18, RZ ;  /* 0x0000001202027224 */ /* 0x000fce00078e02ff */
.L_x_97:
[----:B------:R-:W-:Y:S05]  /*16b60*/  BSYNC B1 ;  /* 0x0000000000017941 */ /* 0x000fea0003800000 */
.L_x_96:
[----:B------:R-:W2:Y:S01]  /*16b70*/  LDL.LU R6, [R1+0x1a0] ;  /* 0x0001a00001067983 */ /* 0x000ea20000300800 */
[----:B------:R-:W-:Y:S01]  /*16b80*/  ISETP.LT.OR P5, PT, R0, 0x12, !P5 ;  /* 0x000000120000780c */ /* 0x000fe20006fa1670 */
[----:B------:R-:W-:Y:S01]  /*16b90*/  BSSY B1, `(.L_x_98) ;  /* 0x0000008000017945 */ /* 0x000fe20003800000 */
[----:B--2---:R-:W-:-:S05]  /*16ba0*/  @!P4 IMAD R6, R6, R17, R2 ;  /* 0x000000110606c224 */ /* 0x004fca00078e0202 */
[----:B------:R2:W-:Y:S06]  /*16bb0*/  @!P4 STG.E.U8 desc[UR36][R10.64+0x10], R6 ;  /* 0x000010060a00c986 */ /* 0x0005ec000c101124 */
[----:B------:R-:W-:Y:S05]  /*16bc0*/  @P5 BRA `(.L_x_99) ;  /* 0x0000000000105947 */ /* 0x000fea0003800000 */
[----:B--2---:R-:W2:Y:S04]  /*16bd0*/  LDL.64 R6, [R1+0x240] ;  /* 0x0002400001067983 */ /* 0x004ea80000100a00 */
[----:B--2---:R-:W2:Y:S02]  /*16be0*/  LDG.E.U8 R16, desc[UR36][R6.64+0x11] ;  /* 0x0000112406107981 */ /* 0x004ea4000c1e1100 */
[----:B--2---:R-:W-:-:S05]  /*16bf0*/  PRMT R2, R16, 0x8880, RZ ;  /* 0x0000888010027816 */ /* 0x004fca00000000ff */
[----:B------:R-:W-:-:S07]  /*16c00*/  IMAD R2, R2, R18, RZ ;  /* 0x0000001202027224 */ /* 0x000fce00078e02ff */
.L_x_99:
[----:B------:R-:W-:Y:S05]  /*16c10*/  BSYNC B1 ;  /* 0x0000000000017941 */ /* 0x000fea0003800000 */
.L_x_98:
[----:B------:R4:W-:Y:S04]  /*16c20*/  STL.64 [R1+0x280], R4 ;  /* 0x0002800401007387 */ /* 0x0009e80000100a00 */
[----:B--2---:R-:W2:Y:S01]  /*16c30*/  LDL.LU R6, [R1+0x1a4] ;  /* 0x0001a40001067983 */ /* 0x004ea20000300800 */
[----:B------:R-:W-:Y:S02]  /*16c40*/  ISETP.LT.OR P4, PT, R0, 0x11, !P6 ;  /* 0x000000110000780c */ /* 0x000fe40007781670 */
[----:B------:R-:W-:-:S04]  /*16c50*/  LOP3.LUT R19, R19, 0xffffffbf, RZ, 0xc0, !PT ;  /* 0xffffffbf13137812 */ /* 0x000fc800078ec0ff */
[----:B------:R-:W-:-:S07]  /*16c60*/  @P0 LOP3.LUT R19, R19, 0x40, RZ, 0xfc, !PT ;  /* 0x0000004013130812 */ /* 0x000fce00078efcff */
[----:B----4-:R-:W-:-:S04]  /*16c70*/  @!P4 IADD3 R4, P0, R10, UR59, RZ ;  /* 0x0000003b0a04cc10 */ /* 0x010fc8000ff1e0ff */
[----:B------:R-:W-:-:S05]  /*16c80*/  @!P4 IADD3.X R5, R11, UR38, RZ, P0, !PT ;  /* 0x000000260b05cc10 */ /* 0x000fca00087fe4ff */
[----:B------:R4:W-:Y:S04]  /*16c90*/  @!P4 STL.64 [R1+0x1c0], R4 ;  /* 0x0001c0040100c387 */ /* 0x0009e80000100a00 */
[----:B----4-:R4:W5:Y:S01]  /*16ca0*/  LDL.LU.64 R4, [R1+0x280] ;  /* 0x0002800001047983 */ /* 0x0109620000300a00 */
[----:B------:R-:W-:Y:S01]  /*16cb0*/  BSSY B1, `(.L_x_100) ;  /* 0x0000009000017945 */ /* 0x000fe20003800000 */
[----:B------:R-:W-:Y:S01]  /*16cc0*/  LOP3.LUT P0, RZ, R19, 0x40, RZ, 0xc0, !PT ;  /* 0x0000004013ff7812 */ /* 0x000fe2000780c0ff */
[----:B--2---:R-:W-:-:S05]  /*16cd0*/  @!P5 IMAD R6, R6, R17, R2 ;  /* 0x000000110606d224 */ /* 0x004fca00078e0202 */
[----:B------:R4:W-:Y:S01]  /*16ce0*/  @!P5 STG.E.U8 desc[UR36][R10.64+0x11], R6 ;  /* 0x000011060a00d986 */ /* 0x0009e2000c101124 */
[----:B------:R-:W-:Y:S06]  /*16cf0*/  @P4 BRA `(.L_x_101) ;  /* 0x0000000000104947 */ /* 0x000fec0003800000 */
[----:B----4-:R-:W2:Y:S04]  /*16d00*/  LDL.64 R6, [R1+0x220] ;  /* 0x0002200001067983 */ /* 0x010ea80000100a00 */
[----:B--2---:R-:W2:Y:S02]  /*16d10*/  LDG.E.U8 R16, desc[UR36][R6.64+0x10] ;  /* 0x0000102406107981 */ /* 0x004ea4000c1e1100 */
[----:B--2---:R-:W-:-:S05]  /*16d20*/  PRMT R2, R16, 0x8880, RZ ;  /* 0x0000888010027816 */ /* 0x004fca00000000ff */
[----:B------:R-:W-:-:S07]  /*16d30*/  IMAD R2, R2, R18, RZ ;  /* 0x0000001202027224 */ /* 0x000fce00078e02ff */
.L_x_101:
[----:B------:R-:W-:Y:S05]  /*16d40*/  BSYNC B1 ;  /* 0x0000000000017941 */ /* 0x000fea0003800000 */
.L_x_100:
[----:B-----5:R2:W-:Y:S04]  /*16d50*/  STL.64 [R1+0x288], R4 ;  /* 0x0002880401007387 */ /* 0x0205e80000100a00 */
[----:B--2---:R-:W2:Y:S04]  /*16d60*/  LDL.LU.64 R4, [R1+0x1c0] ;  /* 0x0001c00001047983 */ /* 0x004ea80000300a00 */
[----:B------:R0:W-:Y:S04]  /*16d70*/  STL [R1+0x280], R3 ;  /* 0x0002800301007387 */ /* 0x0001e80000100800 */
[----:B0-----:R-:W3:Y:S01]  /*16d80*/  LDL.LU R3, [R1+0x1a8] ;  /* 0x0001a80001037983 */ /* 0x001ee20000300800 */
[----:B------:R-:W-:-:S02]  /*16d90*/  ISETP.LT.OR P5, PT, R0, 0x12, !P6 ;  /* 0x000000120000780c */ /* 0x000fc400077a1670 */
[----:B------:R-:W-:Y:S01]  /*16da0*/  LOP3.LUT R19, R19, 0xffffffbf, RZ, 0xc0, !PT ;  /* 0xffffffbf13137812 */ /* 0x000fe200078ec0ff */
[----:B------:R-:W-:Y:S03]  /*16db0*/  BSSY B1, `(.L_x_102) ;  /* 0x0000010000017945 */ /* 0x000fe60003800000 */
[----:B------:R-:W-:-:S07]  /*16dc0*/  @P0 LOP3.LUT R19, R19, 0x40, RZ, 0xfc, !PT ;  /* 0x0000004013130812 */ /* 0x000fce00078efcff */
[----:B----4-:R-:W-:-:S04]  /*16dd0*/  @!P5 IADD3 R6, P0, R10, UR59, RZ ;  /* 0x0000003b0a06dc10 */ /* 0x010fc8000ff1e0ff */
[----:B------:R-:W-:Y:S02]  /*16de0*/  @!P5 IADD3.X R7, R11, UR38, RZ, P0, !PT ;  /* 0x000000260b07dc10 */ /* 0x000fe400087fe4ff */
[----:B------:R-:W-:Y:S01]  /*16df0*/  LOP3.LUT P0, RZ, R19, 0x40, RZ, 0xc0, !PT ;  /* 0x0000004013ff7812 */ /* 0x000fe2000780c0ff */
[----:B---3--:R-:W-:-:S05]  /*16e00*/  @!P4 IMAD R3, R3, R17, R2 ;  /* 0x000000110303c224 */ /* 0x008fca00078e0202 */
[----:B--2---:R0:W-:Y:S04]  /*16e10*/  @!P4 STG.E.U8 desc[UR36][R4.64+0x10], R3 ;  /* 0x000010030400c986 */ /* 0x0041e8000c101124 */
[----:B0-----:R0:W5:Y:S04]  /*16e20*/  LDL.LU.64 R4, [R1+0x288] ;  /* 0x0002880001047983 */ /* 0x0011680000300a00 */
[----:B------:R0:W5:Y:S01]  /*16e30*/  LDL.LU R3, [R1+0x280] ;  /* 0x0002800001037983 */ /* 0x0001620000300800 */
[----:B------:R-:W-:Y:S05]  /*16e40*/  @P5 BRA `(.L_x_103) ;  /* 0x0000000000185947 */ /* 0x000fea0003800000 */
[----:B-----5:R2:W-:Y:S04]  /*16e50*/  STL.64 [R1+0x280], R4 ;  /* 0x0002800401007387 */ /* 0x0205e80000100a00 */
[----:B--2---:R-:W2:Y:S04]  /*16e60*/  LDL.64 R4, [R1+0x220] ;  /* 0x0002200001047983 */ /* 0x004ea80000100a00 */
[----:B--2---:R-:W2:Y:S04]  /*16e70*/  LDG.E.U8 R16, desc[UR36][R4.64+0x11] ;  /* 0x0000112404107981 */ /* 0x004ea8000c1e1100 */
[----:B------:R3:W5:Y:S01]  /*16e80*/  LDL.LU.64 R4, [R1+0x280] ;  /* 0x0002800001047983 */ /* 0x0007620000300a00 */
[----:B--2---:R-:W-:-:S05]  /*16e90*/  PRMT R2, R16, 0x8880, RZ ;  /* 0x0000888010027816 */ /* 0x004fca00000000ff */
[----:B---3--:R-:W-:-:S07]  /*16ea0*/  IMAD R2, R2, R18, RZ ;  /* 0x0000001202027224 */ /* 0x008fce00078e02ff */
.L_x_103:
[----:B------:R-:W-:Y:S05]  /*16eb0*/  BSYNC B1 ;  /* 0x0000000000017941 */ /* 0x000fea0003800000 */
.L_x_102:
        /* <DEDUP_REMOVED lines=13> */
.L_x_105:
[----:B------:R-:W-:Y:S05]  /*16f90*/  BSYNC B1 ;  /* 0x0000000000017941 */ /* 0x000fea0003800000 */
.L_x_104:
        /* <DEDUP_REMOVED lines=10> */
.L_x_107:
[----:B------:R-:W-:Y:S05]  /*17040*/  BSYNC B1 ;  /* 0x0000000000017941 */ /* 0x000fea0003800000 */
.L_x_106:
[----:B------:R3:W-:Y:S04]  /*17050*/  STL.64 [R1+0x280], R4 ;  /* 0x0002800401007387 */ /* 0x0007e80000100a00 */
[----:B--2---:R-:W2:Y:S01]  /*17060*/  LDL.LU R6, [R1+0x1b4] ;  /* 0x0001b40001067983 */ /* 0x004ea20000300800 */
[----:B------:R-:W-:Y:S02]  /*17070*/  ISETP.LT.OR P4, PT, R0, 0x19, !P6 ;  /* 0x000000190000780c */ /* 0x000fe40007781670 */
[----:B------:R-:W-:-:S04]  /*17080*/  LOP3.LUT R19, R19, 0xffffffbf, RZ, 0xc0, !PT ;  /* 0xffffffbf13137812 */ /* 0x000fc800078ec0ff */
[----:B------:R-:W-:-:S07]  /*17090*/  @P0 LOP3.LUT R19, R19, 0x40, RZ, 0xfc, !PT ;  /* 0x0000004013130812 */ /* 0x000fce00078efcff */
[----:B---3--:R-:W-:-:S04]  /*170a0*/  @!P4 IADD3 R4, P0, R10, UR59, RZ ;  /* 0x0000003b0a04cc10 */ /* 0x008fc8000ff1e0ff */
[----:B------:R-:W-:-:S05]  /*170b0*/  @!P4 IADD3.X R5, R11, UR38, RZ, P0, !PT ;  /* 0x000000260b05cc10 */ /* 0x000fca00087fe4ff */
[----:B------:R3:W-:Y:S04]  /*170c0*/  @!P4 STL.64 [R1+0x1a0], R4 ;  /* 0x0001a0040100c387 */ /* 0x0007e80000100a00 */
[----:B---3--:R3:W5:Y:S01]  /*170d0*/  LDL.LU.64 R4, [R1+0x280] ;  /* 0x0002800001047983 */ /* 0x0087620000300a00 */
[----:B------:R-:W-:Y:S01]  /*170e0*/  BSSY B1, `(.L_x_108) ;  /* 0x0000009000017945 */ /* 0x000fe20003800000 */
[----:B------:R-:W-:Y:S01]  /*170f0*/  LOP3.LUT P0, RZ, R19, 0x40, RZ, 0xc0, !PT ;  /* 0x0000004013ff7812 */ /* 0x000fe2000780c0ff */
[----:B--2---:R-:W-:-:S05]  /*17100*/  @!P5 IMAD R6, R6, R17, R2 ;  /* 0x000000110606d224 */ /* 0x004fca00078e0202 */
[----:B------:R3:W-:Y:S01]  /*17110*/  @!P5 STG.E.U8 desc[UR36][R10.64+0x19], R6 ;  /* 0x000019060a00d986 */ /* 0x0007e2000c101124 */
[----:B------:R-:W-:Y:S06]  /*17120*/  @P4 BRA `(.L_x_109) ;  /* 0x0000000000104947 */ /* 0x000fec0003800000 */
[----:B---3--:R-:W2:Y:S04]  /*17130*/  LDL.64 R6, [R1+0x220] ;  /* 0x0002200001067983 */ /* 0x008ea80000100a00 */
[----:B--2---:R-:W2:Y:S02]  /*17140*/  LDG.E.U8 R16, desc[UR36][R6.64+0x18] ;  /* 0x0000182406107981 */ /* 0x004ea4000c1e1100 */
[----:B--2---:R-:W-:-:S05]  /*17150*/  PRMT R2, R16, 0x8880, RZ ;  /* 0x0000888010027816 */ /* 0x004fca00000000ff */
[----:B------:R-:W-:-:S07]  /*17160*/  IMAD R2, R2, R18, RZ ;  /* 0x0000001202027224 */ /* 0x000fce00078e02ff */
.L_x_109:
[----:B------:R-:W-:Y:S05]  /*17170*/  BSYNC B1 ;  /* 0x0000000000017941 */ /* 0x000fea0003800000 */
.L_x_108:
[----:B-----5:R2:W-:Y:S04]  /*17180*/  STL.64 [R1+0x288], R4 ;  /* 0x0002880401007387 */ /* 0x0205e80000100a00 */
[----:B--2---:R-:W2:Y:S04]  /*17190*/  LDL.LU.64 R4, [R1+0x1a0] ;  /* 0x0001a00001047983 */ /* 0x004ea80000300a00 */
[----:B------:R4:W-:Y:S04]  /*171a0*/  STL [R1+0x280], R3 ;  /* 0x0002800301007387 */ /* 0x0009e80000100800 */
[----:B----4-:R-:W4:Y:S01]  /*171b0*/  LDL.LU R3, [R1+0x1b8] ;  /* 0x0001b80001037983 */ /* 0x010f220000300800 */
[----:B------:R-:W-:-:S02]  /*171c0*/  ISETP.LT.OR P5, PT, R0, 0x1a, !P6 ;  /* 0x0000001a0000780c */ /* 0x000fc400077a1670 */
[----:B------:R-:W-:Y:S01]  /*171d0*/  LOP3.LUT R19, R19, 0xffffffbf, RZ, 0xc0, !PT ;  /* 0xffffffbf13137812 */ /* 0x000fe200078ec0ff */
[----:B------:R-:W-:Y:S03]  /*171e0*/  BSSY B1, `(.L_x_110) ;  /* 0x0000010000017945 */ /* 0x000fe60003800000 */
[----:B------:R-:W-:-:S07]  /*171f0*/  @P0 LOP3.LUT R19, R19, 0x40, RZ, 0xfc, !PT ;  /* 0x0000004013130812 */ /* 0x000fce00078efcff */
[----:B---3--:R-:W-:-:S04]  /*17200*/  @!P5 IADD3 R6, P0, R10, UR59, RZ ;  /* 0x0000003b0a06dc10 */ /* 0x008fc8000ff1e0ff */
[----:B------:R-:W-:Y:S02]  /*17210*/  @!P5 IADD3.X R7, R11, UR38, RZ, P0, !PT ;  /* 0x000000260b07dc10 */ /* 0x000fe400087fe4ff */
[----:B------:R-:W-:Y:S01]  /*17220*/  LOP3.LUT P0, RZ, R19, 0x40, RZ, 0xc0, !PT ;  /* 0x0000004013ff7812 */ /* 0x000fe2000780c0ff */
[----:B----4-:R-:W-:-:S05]  /*17230*/  @!P4 IMAD R3, R3, R17, R2 ;  /* 0x000000110303c224 */ /* 0x010fca00078e0202 */
[----:B--2---:R2:W-:Y:S04]  /*17240*/  @!P4 STG.E.U8 desc[UR36][R4.64+0x18], R3 ;  /* 0x000018030400c986 */ /* 0x0045e8000c101124 */
[----:B--2---:R2:W5:Y:S04]  /*17250*/  LDL.LU.64 R4, [R1+0x288] ;  /* 0x0002880001047983 */ /* 0x0045680000300a00 */
[----:B------:R2:W5:Y:S01]  /*17260*/  LDL.LU R3, [R1+0x280] ;  /* 0x0002800001037983 */ /* 0x0005620000300800 */
[----:B------:R-:W-:Y:S05]  /*17270*/  @P5 BRA `(.L_x_111) ;  /* 0x0000000000185947 */ /* 0x000fea0003800000 */
[----:B-----5:R3:W-:Y:S04]  /*17280*/  STL.64 [R1+0x280], R4 ;  /* 0x0002800401007387 */ /* 0x0207e80000100a00 */
[----:B---3--:R-:W3:Y:S04]  /*17290*/  LDL.64 R4, [R1+0x220] ;  /* 0x0002200001047983 */ /* 0x008ee80000100a00 */
[----:B---3--:R-:W3:Y:S04]  /*172a0*/  LDG.E.U8 R16, desc[UR36][R4.64+0x19] ;  /* 0x0000192404107981 */ /* 0x008ee8000c1e1100 */
[----:B------:R4:W5:Y:S01]  /*172b0*/  LDL.LU.64 R4, [R1+0x280] ;  /* 0x0002800001047983 */ /* 0x0009620000300a00 */
[----:B---3--:R-:W-:-:S05]  /*172c0*/  PRMT R2, R16, 0x8880, RZ ;  /* 0x0000888010027816 */ /* 0x008fca00000000ff */
[----:B----4-:R-:W-:-:S07]  /*172d0*/  IMAD R2, R2, R18, RZ ;  /* 0x0000001202027224 */ /* 0x010fce00078e02ff */
.L_x_111:
[----:B------:R-:W-:Y:S05]  /*172e0*/  BSYNC B1 ;  /* 0x0000000000017941 */ /* 0x000fea0003800000 */
.L_x_110:
[----:B-----5:R3:W-:Y:S04]  /*172f0*/  STL [R1+0x280], R3 ;  /* 0x0002800301007387 */ /* 0x0207e80000100800 */
[----:B---3--:R-:W3:Y:S01]  /*17300*/  LDL.LU R3, [R1+0x1bc] ;  /* 0x0001bc0001037983 */ /* 0x008ee20000300800 */
[----:B------:R-:W-:Y:S01]  /*17310*/  BSSY B1, `(.L_x_112) ;  /* 0x000000a000017945 */ /* 0x000fe20003800000 */
[----:B---3--:R-:W-:-:S05]  /*17320*/  @!P5 IMAD R3, R3, R17, R2 ;  /* 0x000000110303d224 */ /* 0x008fca00078e0202 */
[----:B------:R3:W-:Y:S04]  /*17330*/  @!P5 STG.E.U8 desc[UR36][R6.64+0x19], R3 ;  /* 0x000019030600d986 */ /* 0x0007e8000c101124 */
[----:B---3--:R3:W5:Y:S01]  /*17340*/  LDL.LU R3, [R1+0x280] ;  /* 0x0002800001037983 */ /* 0x0087620000300800 */
[----:B------:R-:W-:-:S04]  /*17350*/  LOP3.LUT P5, RZ, R19, 0x8, RZ, 0xc0, !PT ;  /* 0x0000000813ff7812 */ /* 0x000fc800078ac0ff */
[----:B------:R-:W-:-:S13]  /*17360*/  ISETP.LT.OR P4, PT, R0, 0x11, !P5 ;  /* 0x000000110000780c */ /* 0x000fda0006f81670 */
[----:B---3--:R-:W-:Y:S05]  /*17370*/  @P4 BRA `(.L_x_113) ;  /* 0x00000000000c4947 */ /* 0x008fea0003800000 */
[----:B------:R-:W3:Y:S02]  /*17380*/  LDG.E.U8 R16, desc[UR36][R236.64+0x10] ;  /* 0x00001024ec107981 */ /* 0x000ee4000c1e1100 */
[----:B---3--:R-:W-:-:S05]  /*17390*/  PRMT R2, R16, 0x8880, RZ ;  /* 0x0000888010027816 */ /* 0x008fca00000000ff */
[----:B------:R-:W-:-:S07]  /*173a0*/  IMAD R2, R2, R18, RZ ;  /* 0x0000001202027224 */ /* 0x000fce00078e02ff */
.L_x_113:
[----:B------:R-:W-:Y:S05]  /*173b0*/  BSYNC B1 ;  /* 0x0000000000017941 */ /* 0x000fea0003800000 */
.L_x_112:
[----:B------:R-:W3:Y:S01]  /*173c0*/  LDL.LU R6, [R1+0x180] ;  /* 0x0001800001067983 */ /* 0x000ee20000300800 */
[----:B------:R-:W-:Y:S01]  /*173d0*/  BSSY B1, `(.L_x_114) ;  /* 0x0000008000017945 */ /* 0x000fe20003800000 */
[----:B---3--:R-:W-:-:S05]  /*173e0*/  @!P4 IMAD R6, R6, R17, R2 ;  /* 0x000000110606c224 */ /* 0x008fca00078e0202 */
[----:B------:R3:W-:Y:S01]  /*173f0*/  @!P4 STG.E.U8 desc[UR36][R12.64+0x10], R6 ;  /* 0x000010060c00c986 */ /* 0x0007e2000c101124 */
[----:B------:R-:W-:-:S13]  /*17400*/  ISETP.LT.OR P4, PT, R0, 0x12, !P5 ;  /* 0x000000120000780c */ /* 0x000fda0006f81670 */
[----:B---3--:R-:W-:Y:S05]  /*17410*/  @P4 BRA `(.L_x_115) ;  /* 0x00000000000c4947 */ /* 0x008fea0003800000 */
[----:B------:R-:W3:Y:S02]  /*17420*/  LDG.E.U8 R16, desc[UR36][R236.64+0x11] ;  /* 0x00001124ec107981 */ /* 0x000ee4000c1e1100 */
[----:B---3--:R-:W-:-:S05]  /*17430*/  PRMT R2, R16, 0x8880, RZ ;  /* 0x0000888010027816 */ /* 0x008fca00000000ff */
[----:B------:R-:W-:-:S07]  /*17440*/  IMAD R2, R2, R18, RZ ;  /* 0x0000001202027224 */ /* 0x000fce00078e02ff */
.L_x_115:
[----:B------:R-:W-:Y:S05]  /*17450*/  BSYNC B1 ;  /* 0x0000000000017941 */ /* 0x000fea0003800000 */
.L_x_114:
[----:B------:R-:W3:Y:S04]  /*17460*/  LDL.LU R6, [R1+0x184] ;  /* 0x0001840001067983 */ /* 0x000ee80000300800 */
[----:B------:R-:W-:Y:S04]  /*17470*/  STL.64 [R1+0x2a8], R36 ;  /* 0x0002a82401007387 */ /* 0x000fe80000100a00 */
[----:B------:R-:W-:Y:S04]  /*17480*/  STL.64 [R1+0x2a0], R38 ;  /* 0x0002a02601007387 */ /* 0x000fe80000100a00 */
[----:B------:R4:W-:Y:S04]  /*17490*/  STL.64 [R1+0x298], R24 ;  /* 0x0002981801007387 */ /* 0x0009e80000100a00 */
[----:B----4-:R-:W4:Y:S01]  /*174a0*/  LDL.LU R24, [R1+0x188] ;  /* 0x0001880001187983 */ /* 0x010f220000300800 */
[----:B------:R-:W-:-:S03]  /*174b0*/  LOP3.LUT R19, R19, 0xfffbffff, RZ, 0xc0, !PT ;  /* 0xfffbffff13137812 */ /* 0x000fc600078ec0ff */
[----:B------:R-:W2:Y:S01]  /*174c0*/  LDL.LU R25, [R1+0x18c] ;  /* 0x00018c0001197983 */ /* 0x000ea20000300800 */
[----:B---3--:R-:W-:Y:S01]  /*174d0*/  @!P4 IMAD R6, R6, R17, R2 ;  /* 0x000000110606c224 */ /* 0x008fe200078e0202 */
[----:B------:R-:W-:Y:S02]  /*174e0*/  @P0 LOP3.LUT R19, R19, 0x40000, RZ, 0xfc, !PT ;  /* 0x0004000013130812 */ /* 0x000fe400078efcff */
[----:B------:R3:W-:Y:S04]  /*174f0*/  STL.64 [R1+0x290], R26 ;  /* 0x0002901a01007387 */ /* 0x0007e80000100a00 */
[----:B------:R0:W-:Y:S01]  /*17500*/  @!P4 STG.E.U8 desc[UR36][R12.64+0x11], R6 ;  /* 0x000011060c00c986 */ /* 0x0001e2000c101124 */
[C---:B------:R-:W-:Y:S02]  /*17510*/  ISETP.LT.OR P4, PT, R0.reuse, 0x11, !P3 ;  /* 0x000000110000780c */ /* 0x040fe40005f81670 */
[----:B------:R-:W-:Y:S01]  /*17520*/  ISETP.LT.OR P0, PT, R0, 0x21, !P6 ;  /* 0x000000210000780c */ /* 0x000fe20007701670 */
[----:B---3--:R-:W3:Y:S04]  /*17530*/  LDL.LU R26, [R1+0x190] ;  /* 0x00019000011a7983 */ /* 0x008ee80000300800 */
[----:B------:R-:W3:Y:S06]  /*17540*/  LDL.LU R27, [R1+0x194] ;  /* 0x00019400011b7983 */ /* 0x000eec0000300800 */
[----:B------:R-:W4:Y:S02]  /*17550*/  @!P4 LDG.E.U8 R16, desc[UR36][R234.64+0x10] ;  /* 0x00001024ea10c981 */ /* 0x000f24000c1e1100 */
[----:B------:R-:W-:-:S02]  /*17560*/  @!P0 IADD3 R38, P5, R10, UR59, RZ ;  /* 0x0000003b0a268c10 */ /* 0x000fc4000ffbe0ff */
[----:B------:R4:W-:Y:S02]  /*17570*/  STL.64 [R1+0x288], R28 ;  /* 0x0002881c01007387 */ /* 0x0009e40000100a00 */
[----:B------:R-:W-:Y:S02]  /*17580*/  @!P0 IADD3.X R39, R11, UR38, RZ, P5, !PT ;  /* 0x000000260b278c10 */ /* 0x000fe4000affe4ff */
[----:B------:R-:W-:Y:S01]  /*17590*/  ISETP.LT.OR P0, PT, R0, 0x22, !P6 ;  /* 0x000000220000780c */ /* 0x000fe20007701670 */
[----:B------:R-:W-:-:S12]  /*175a0*/  STL.64 [R1+0x280], R30 ;  /* 0x0002801e01007387 */ /* 0x000fd80000100a00 */
[----:B------:R-:W-:-:S04]  /*175b0*/  @!P0 IADD3 R36, P5, R10, UR59, RZ ;  /* 0x0000003b0a248c10 */ /* 0x000fc8000ffbe0ff */
[----:B------:R-:W-:Y:S02]  /*175c0*/  @!P0 IADD3.X R37, R11, UR38, RZ, P5, !PT ;  /* 0x000000260b258c10 */ /* 0x000fe4000affe4ff */
[----:B0-----:R-:W-:Y:S02]  /*175d0*/  @!P4 IADD3 R6, P5, R12, UR59, RZ ;  /* 0x0000003b0c06cc10 */ /* 0x001fe4000ffbe0ff */
[----:B------:R-:W-:Y:S02]  /*175e0*/  LOP3.LUT P0, RZ, R19, 0x40000, RZ, 0xc0, !PT ;  /* 0x0004000013ff7812 */ /* 0x000fe4000780c0ff */
[----:B------:R-:W-:Y:S02]  /*175f0*/  @!P4 IADD3.X R7, R13, UR38, RZ, P5, !PT ;  /* 0x000000260d07cc10 */ /* 0x000fe4000affe4ff */
[----:B----4-:R-:W-:-:S05]  /*17600*/  @!P4 PRMT R28, R16, 0x8880, RZ ;  /* 0x00008880101cc816 */ /* 0x010fca00000000ff */
[----:B------:R-:W-:-:S04]  /*17610*/  @!P4 IMAD R2, R28, R18, RZ ;  /* 0x000000121c02c224 */ /* 0x000fc800078e02ff */
[----:B------:R-:W-:-:S05]  /*17620*/  @!P4 IMAD R24, R24, R17, R2 ;  /* 0x000000111818c224 */ /* 0x000fca00078e0202 */
[----:B------:R0:W-:Y:S01]  /*17630*/  @!P4 STG.E.U8 desc[UR36][R6.64+0x10], R24 ;  /* 0x000010180600c986 */ /* 0x0001e2000c101124 */
[----:B------:R-:W-:-:S03]  /*17640*/  ISETP.LT.OR P4, PT, R0, 0x12, !P3 ;  /* 0x000000120000780c */ /* 0x000fc60005f81670 */
[----:B0-----:R-:W4:Y:S10]  /*17650*/  LDL.LU R24, [R1+0x198] ;  /* 0x0001980001187983 */ /* 0x001f340000300800 */
[----:B------:R-:W2:Y:S01]  /*17660*/  @!P4 LDG.E.U8 R16, desc[UR36][R234.64+0x11] ;  /* 0x00001124ea10c981 */ /* 0x000ea2000c1e1100 */
[----:B------:R-:W-:-:S04]  /*17670*/  @!P4 IADD3 R6, P5, R12, UR59, RZ ;  /* 0x0000003b0c06cc10 */ /* 0x000fc8000ffbe0ff */
[----:B------:R-:W-:Y:S02]  /*17680*/  @!P4 IADD3.X R7, R13, UR38, RZ, P5, !PT ;  /* 0x000000260d07cc10 */ /* 0x000fe4000affe4ff */
[----:B------:R-:W-:Y:S02]  /*17690*/  LOP3.LUT P5, RZ, R19, 0x8, RZ, 0xc0, !PT ;  /* 0x0000000813ff7812 */ /* 0x000fe400078ac0ff */
[----:B--2---:R-:W-:-:S05]  /*176a0*/  @!P4 PRMT R28, R16, 0x8880, RZ ;  /* 0x00008880101cc816 */ /* 0x004fca00000000ff */
[----:B------:R-:W-:-:S04]  /*176b0*/  @!P4 IMAD R2, R28, R18, RZ ;  /* 0x000000121c02c224 */ /* 0x000fc800078e02ff */
[----:B------:R-:W-:-:S05]  /*176c0*/  @!P4 IMAD R25, R25, R17, R2 ;  /* 0x000000111919c224 */ /* 0x000fca00078e0202 */
[----:B------:R0:W-:Y:S01]  /*176d0*/  @!P4 STG.E.U8 desc[UR36][R6.64+0x11], R25 ;  /* 0x000011190600c986 */ /* 0x0001e2000c101124 */
[----:B------:R-:W-:-:S03]  /*176e0*/  ISETP.LT.OR P4, PT, R0, 0x19, !P5 ;  /* 0x000000190000780c */ /* 0x000fc60006f81670 */
[----:B0-----:R-:W2:Y:S10]  /*176f0*/  LDL.LU R25, [R1+0x19c] ;  /* 0x00019c0001197983 */ /* 0x001eb40000300800 */
[----:B------:R-:W3:Y:S01]  /*17700*/  @!P4 LDG.E.U8 R16, desc[UR36][R236.64+0x18] ;  /* 0x00001824ec10c981 */ /* 0x000ee2000c1e1100 */
[----:B------:R-:W-:-:S03]  /*17710*/  LOP3.LUT R19, R19, 0xfffeffff, RZ, 0xc0, !PT ;  /* 0xfffeffff13137812 */ /* 0x000fc600078ec0ff */
[----:B------:R-:W2:Y:S01]  /*17720*/  LDL.LU R28, [R1+0x160] ;  /* 0x00016000011c7983 */ /* 0x000ea20000300800 */
[----:B---3--:R-:W-:-:S05]  /*17730*/  @!P4 PRMT R6, R16, 0x8880, RZ ;  /* 0x000088801006c816 */ /* 0x008fca00000000ff */
[----:B------:R-:W-:-:S04]  /*17740*/  @!P4 IMAD R2, R6, R18, RZ ;  /* 0x000000120602c224 */ /* 0x000fc800078e02ff */
[----:B------:R-:W-:-:S05]  /*17750*/  @!P4 IMAD R6, R26, R17, R2 ;  /* 0x000000111a06c224 */ /* 0x000fca00078e0202 */
[----:B------:R0:W-:Y:S01]  /*17760*/  @!P4 STG.E.U8 desc[UR36][R12.64+0x18], R6 ;  /* 0x000018060c00c986 */ /* 0x0001e2000c101124 */
[----:B------:R-:W-:-:S13]  /*17770*/  ISETP.LT.OR P4, PT, R0, 0x1a, !P5 ;  /* 0x0000001a0000780c */ /* 0x000fda0006f81670 */
[----:B------:R-:W0:Y:S02]  /*17780*/  @!P4 LDG.E.U8 R16, desc[UR36][R236.64+0x19] ;  /* 0x00001924ec10c981 */ /* 0x000e24000c1e1100 */
[----:B0-----:R-:W-:-:S05]  /*17790*/  @!P4 PRMT R6, R16, 0x8880, RZ ;  /* 0x000088801006c816 */ /* 0x001fca00000000ff */
[----:B------:R-:W-:-:S04]  /*177a0*/  @!P4 IMAD R2, R6, R18, RZ ;  /* 0x000000120602c224 */ /* 0x000fc800078e02ff */
[----:B------:R-:W-:-:S05]  /*177b0*/  @!P4 IMAD R6, R27, R17, R2 ;  /* 0x000000111b06c224 */ /* 0x000fca00078e0202 */
[----:B------:R0:W-:Y:S01]  /*177c0*/  @!P4 STG.E.U8 desc[UR36][R12.64+0x19], R6 ;  /* 0x000019060c00c986 */ /* 0x0001e2000c101124 */
[----:B------:R-:W-:-:S13]  /*177d0*/  ISETP.LT.OR P4, PT, R0, 0x19, !P3 ;  /* 0x000000190000780c */ /* 0x000fda0005f81670 */
[----:B------:R-:W3:Y:S01]  /*177e0*/  @!P4 LDG.E.U8 R16, desc[UR36][R234.64+0x18] ;  /* 0x00001824ea10c981 */ /* 0x000ee2000c1e1100 */
[----:B0-----:R-:W-:-:S04]  /*177f0*/  @!P4 IADD3 R6, P5, R12, UR59, RZ ;  /* 0x0000003b0c06cc10 */ /* 0x001fc8000ffbe0ff */
[----:B------:R-:W-:Y:S02]  /*17800*/  @!P4 IADD3.X R7, R13, UR38, RZ, P5, !PT ;  /* 0x000000260d07cc10 */ /* 0x000fe4000affe4ff */
[----:B---3--:R-:W-:-:S05]  /*17810*/  @!P4 PRMT R26, R16, 0x8880, RZ ;  /* 0x00008880101ac816 */ /* 0x008fca00000000ff */
[----:B------:R-:W-:Y:S01]  /*17820*/  @!P4 IMAD R2, R26, R18, RZ ;  /* 0x000000121a02c224 */ /* 0x000fe200078e02ff */
[----:B------:R-:W-:Y:S01]  /*17830*/  @P3 LOP3.LUT R19, R19, 0x10000, RZ, 0xfc, !PT ;  /* 0x0001000013133812 */ /* 0x000fe200078efcff */
[----:B------:R-:W3:Y:S02]  /*17840*/  LDL.LU R26, [R1+0x164] ;  /* 0x00016400011a7983 */ /* 0x000ee40000300800 */
[----:B----4-:R-:W-:Y:S02]  /*17850*/  @!P4 IMAD R24, R24, R17, R2 ;  /* 0x000000111818c224 */ /* 0x010fe400078e0202 */
[----:B------:R-:W4:Y:S04]  /*17860*/  LDL.LU R27, [R1+0x168] ;  /* 0x00016800011b7983 */ /* 0x000f280000300800 */
[----:B------:R0:W-:Y:S01]  /*17870*/  @!P4 STG.E.U8 desc[UR36][R6.64+0x18], R24 ;  /* 0x000018180600c986 */ /* 0x0001e2000c101124 */
[----:B------:R-:W-:-:S13]  /*17880*/  ISETP.LT.OR P4, PT, R0, 0x1a, !P3 ;  /* 0x0000001a0000780c */ /* 0x000fda0005f81670 */
[----:B------:R-:W2:Y:S01]  /*17890*/  @!P4 LDG.E.U8 R16, desc[UR36][R234.64+0x19] ;  /* 0x00001924ea10c981 */ /* 0x000ea2000c1e1100 */
[----:B0-----:R-:W-:Y:S02]  /*178a0*/  @!P4 IADD3 R6, P5, R12, UR59, RZ ;  /* 0x0000003b0c06cc10 */ /* 0x001fe4000ffbe0ff */
[----:B------:R-:W-:Y:S02]  /*178b0*/  LOP3.LUT P3, RZ, R19, 0x2, RZ, 0xc0, !PT ;  /* 0x0000000213ff7812 */ /* 0x000fe4000786c0ff */
[----:B------:R-:W-:Y:S02]  /*178c0*/  @!P4 IADD3.X R7, R13, UR38, RZ, P5, !PT ;  /* 0x000000260d07cc10 */ /* 0x000fe4000affe4ff */
[----:B--2---:R-:W-:-:S05]  /*178d0*/  @!P4 PRMT R24, R16, 0x8880, RZ ;  /* 0x000088801018c816 */ /* 0x004fca00000000ff */
[----:B------:R-:W-:-:S04]  /*178e0*/  @!P4 IMAD R2, R24, R18, RZ ;  /* 0x000000121802c224 */ /* 0x000fc800078e02ff */
[----:B------:R-:W-:-:S05]  /*178f0*/  @!P4 IMAD R24, R25, R17, R2 ;  /* 0x000000111918c224 */ /* 0x000fca00078e0202 */
[----:B------:R0:W-:Y:S01]  /*17900*/  @!P4 STG.E.U8 desc[UR36][R6.64+0x19], R24 ;  /* 0x000019180600c986 */ /* 0x0001e2000c101124 */
[----:B------:R-:W-:-:S03]  /*17910*/  ISETP.LT.OR P4, PT, R0, 0x11, !P3 ;  /* 0x000000110000780c */ /* 0x000fc60005f81670 */
[----:B0-----:R-:W2:Y:S10]  /*17920*/  LDL.LU R24, [R1+0x16c] ;  /* 0x00016c0001187983 */ /* 0x001eb40000300800 */
[----:B------:R-:W3:Y:S04]  /*17930*/  @!P4 LDG.E.U8 R16, desc[UR36][R232.64+0x10] ;  /* 0x00001024e810c981 */ /* 0x000ee8000c1e1100 */
[----:B------:R-:W2:Y:S04]  /*17940*/  LDL.LU R29, [R1+0x170] ;  /* 0x00017000011d7983 */ /* 0x000ea80000300800 */
        /* <DEDUP_REMOVED lines=16> */
[----:B------:R-:W-:-:S04]  /*17a50*/  @!P4 IMAD R2, R26, R18, RZ ;  /* 0x000000121a02c224 */ /* 0x000fc800078e02ff */
[----:B----4-:R-:W-:-:S05]  /*17a60*/  @!P4 IMAD R26, R27, R17, R2 ;  /* 0x000000111b1ac224 */ /* 0x010fca00078e0202 */
[----:B------:R0:W-:Y:S01]  /*17a70*/  @!P4 STG.E.U8 desc[UR36][R6.64+0x10], R26 ;  /* 0x0000101a0600c986 */ /* 0x0001e2000c101124 */
[----:B------:R-:W-:-:S03]  /*17a80*/  ISETP.LT.OR P4, PT, R0, 0x12, !P2 ;  /* 0x000000120000780c */ /* 0x000fc60005781670 */
[----:B0-----:R-:W3:Y:S10]  /*17a90*/  LDL.LU R26, [R1+0x178] ;  /* 0x00017800011a7983 */ /* 0x001ef40000300800 */
[----:B------:R-:W4:Y:S01]  /*17aa0*/  @!P4 LDG.E.U8 R16, desc[UR36][R22.64+0x11] ;  /* 0x000011241610c981 */ /* 0x000f22000c1e1100 */
[----:B------:R-:W-:-:S04]  /*17ab0*/  @!P4 IADD3 R6, P5, R4, UR59, RZ ;  /* 0x0000003b0406cc10 */ /* 0x000fc8000ffbe0ff */
[----:B------:R-:W-:Y:S02]  /*17ac0*/  @!P4 IADD3.X R7, R5, UR38, RZ, P5, !PT ;  /* 0x000000260507cc10 */ /* 0x000fe4000affe4ff */
[----:B----4-:R-:W-:-:S05]  /*17ad0*/  @!P4 PRMT R27, R16, 0x8880, RZ ;  /* 0x00008880101bc816 */ /* 0x010fca00000000ff */
[----:B------:R-:W-:-:S04]  /*17ae0*/  @!P4 IMAD R2, R27, R18, RZ ;  /* 0x000000121b02c224 */ /* 0x000fc800078e02ff */
[----:B--2---:R-:W-:-:S05]  /*17af0*/  @!P4 IMAD R24, R24, R17, R2 ;  /* 0x000000111818c224 */ /* 0x004fca00078e0202 */
[----:B------:R0:W-:Y:S01]  /*17b00*/  @!P4 STG.E.U8 desc[UR36][R6.64+0x11], R24 ;  /* 0x000011180600c986 */ /* 0x0001e2000c101124 */
[----:B------:R-:W-:-:S03]  /*17b10*/  ISETP.LT.OR P4, PT, R0, 0x19, !P3 ;  /* 0x000000190000780c */ /* 0x000fc60005f81670 */
[----:B0-----:R-:W2:Y:S10]  /*17b20*/  LDL.LU R24, [R1+0x17c] ;  /* 0x00017c0001187983 */ /* 0x001eb40000300800 */
[----:B------:R-:W4:Y:S04]  /*17b30*/  @!P4 LDG.E.U8 R16, desc[UR36][R232.64+0x18] ;  /* 0x00001824e810c981 */ /* 0x000f28000c1e1100 */
[----:B------:R-:W2:Y:S01]  /*17b40*/  LDL.LU R27, [R1+0x140] ;  /* 0x00014000011b7983 */ /* 0x000ea20000300800 */
[----:B----4-:R-:W-:-:S05]  /*17b50*/  @!P4 PRMT R6, R16, 0x8880, RZ ;  /* 0x000088801006c816 */ /* 0x010fca00000000ff */
        /* <DEDUP_REMOVED lines=10> */
[----:B------:R-:W4:Y:S01]  /*17c00*/  @!P4 LDG.E.U8 R16, desc[UR36][R22.64+0x18] ;  /* 0x000018241610c981 */ /* 0x000f22000c1e1100 */
[----:B0-----:R-:W-:-:S04]  /*17c10*/  @!P4 IADD3 R6, P5, R4, UR59, RZ ;  /* 0x0000003b0406cc10 */ /* 0x001fc8000ffbe0ff */
[----:B------:R-:W-:Y:S02]  /*17c20*/  @!P4 IADD3.X R7, R5, UR38, RZ, P5, !PT ;  /* 0x000000260507cc10 */ /* 0x000fe4000affe4ff */
[----:B----4-:R-:W-:-:S05]  /*17c30*/  @!P4 PRMT R25, R16, 0x8880, RZ ;  /* 0x000088801019c816 */ /* 0x010fca00000000ff */
[----:B------:R-:W-:Y:S02]  /*17c40*/  @!P4 IMAD R2, R25, R18, RZ ;  /* 0x000000121902c224 */ /* 0x000fe400078e02ff */
[----:B------:R-:W4:Y:S02]  /*17c50*/  LDL.LU R25, [R1+0x144] ;  /* 0x0001440001197983 */ /* 0x000f240000300800 */
[----:B---3--:R-:W-:Y:S02]  /*17c60*/  @!P4 IMAD R26, R26, R17, R2 ;  /* 0x000000111a1ac224 */ /* 0x008fe400078e0202 */
[----:B------:R-:W3:Y:S04]  /*17c70*/  LDL.LU R28, [R1+0x148] ;  /* 0x00014800011c7983 */ /* 0x000ee80000300800 */
[----:B------:R0:W-:Y:S01]  /*17c80*/  @!P4 STG.E.U8 desc[UR36][R6.64+0x18], R26 ;  /* 0x0000181a0600c986 */ /* 0x0001e2000c101124 */
[----:B------:R-:W-:-:S03]  /*17c90*/  ISETP.LT.OR P4, PT, R0, 0x1a, !P2 ;  /* 0x0000001a0000780c */ /* 0x000fc60005781670 */
[----:B------:R-:W3:Y:S10]  /*17ca0*/  LDL.LU R29, [R1+0x14c] ;  /* 0x00014c00011d7983 */ /* 0x000ef40000300800 */
[----:B------:R-:W2:Y:S01]  /*17cb0*/  @!P4 LDG.E.U8 R16, desc[UR36][R22.64+0x19] ;  /* 0x000019241610c981 */ /* 0x000ea2000c1e1100 */
[----:B0-----:R-:W-:-:S04]  /*17cc0*/  @!P4 IADD3 R6, P5, R4, UR59, RZ ;  /* 0x0000003b0406cc10 */ /* 0x001fc8000ffbe0ff */
[----:B------:R-:W-:Y:S02]  /*17cd0*/  @!P4 IADD3.X R7, R5, UR38, RZ, P5, !PT ;  /* 0x000000260507cc10 */ /* 0x000fe4000affe4ff */
[----:B--2---:R-:W-:-:S05]  /*17ce0*/  @!P4 PRMT R26, R16, 0x8880, RZ ;  /* 0x00008880101ac816 */ /* 0x004fca00000000ff */
[----:B------:R-:W-:-:S04]  /*17cf0*/  @!P4 IMAD R2, R26, R18, RZ ;  /* 0x000000121a02c224 */ /* 0x000fc800078e02ff */
[----:B------:R-:W-:-:S05]  /*17d00*/  @!P4 IMAD R24, R24, R17, R2 ;  /* 0x000000111818c224 */ /* 0x000fca00078e0202 */
[----:B------:R0:W-:Y:S01]  /*17d10*/  @!P4 STG.E.U8 desc[UR36][R6.64+0x19], R24 ;  /* 0x000019180600c986 */ /* 0x0001e2000c101124 */
[----:B------:R-:W-:-:S03]  /*17d20*/  ISETP.LT.OR P4, PT, R0, 0x11, !P1 ;  /* 0x000000110000780c */ /* 0x000fc60004f81670 */
[----:B0-----:R-:W2:Y:S10]  /*17d30*/  LDL.LU R24, [R1+0x150] ;  /* 0x0001500001187983 */ /* 0x001eb40000300800 */
[----:B------:R-:W4:Y:S01]  /*17d40*/  @!P4 LDG.E.U8 R16, desc[UR36][R14.64+0x10] ;  /* 0x000010240e10c981 */ /* 0x000f22000c1e1100 */
[----:B-----5:R-:W-:Y:S01]  /*17d50*/  IMAD.IADD R7, R3, 0x1, R9 ;  /* 0x0000000103077824 */ /* 0x020fe200078e0209 */
[----:B----4-:R-:W-:-:S05]  /*17d60*/  @!P4 PRMT R6, R16, 0x8880, RZ ;  /* 0x000088801006c816 */ /* 0x010fca00000000ff */
[----:B------:R-:W-:Y:S02]  /*17d70*/  @!P4 IMAD R2, R6, R18, RZ ;  /* 0x000000120602c224 */ /* 0x000fe400078e02ff */
[----:B------:R-:W-:Y:S02]  /*17d80*/  @!P4 IMAD.MOV.U32 R6, RZ, RZ, R8 ;  /* 0x000000ffff06c224 */ /* 0x000fe400078e0008 */
[----:B------:R-:W-:-:S05]  /*17d90*/  @!P4 IMAD R3, R27, R17, R2 ;  /* 0x000000111b03c224 */ /* 0x000fca00078e0202 */
[----:B------:R0:W-:Y:S01]  /*17da0*/  @!P4 STG.E.U8 desc[UR36][R6.64+0x10], R3 ;  /* 0x000010030600c986 */ /* 0x0001e2000c101124 */
[----:B------:R-:W-:-:S13]  /*17db0*/  ISETP.LT.OR P4, PT, R0, 0x12, !P1 ;  /* 0x000000120000780c */ /* 0x000fda0004f81670 */
[----:B------:R-:W0:Y:S01]  /*17dc0*/  @!P4 LDG.E.U8 R16, desc[UR36][R14.64+0x11] ;  /* 0x000011240e10c981 */ /* 0x000e22000c1e1100 */
[----:B------:R-:W-:Y:S02]  /*17dd0*/  @!P4 IMAD.MOV.U32 R26, RZ, RZ, R8 ;  /* 0x000000ffff1ac224 */ /* 0x000fe400078e0008 */
[----:B------:R-:W-:Y:S01]  /*17de0*/  @!P4 IMAD.MOV.U32 R27, RZ, RZ, R7 ;  /* 0x000000ffff1bc224 */ /* 0x000fe200078e0007 */
[----:B0-----:R-:W-:-:S05]  /*17df0*/  @!P4 PRMT R3, R16, 0x8880, RZ ;  /* 0x000088801003c816 */ /* 0x001fca00000000ff */
[----:B------:R-:W-:-:S04]  /*17e00*/  @!P4 IMAD R2, R3, R18, RZ ;  /* 0x000000120302c224 */ /* 0x000fc800078e02ff */
[----:B------:R-:W-:Y:S02]  /*17e10*/  @!P4 IMAD R3, R25, R17, R2 ;  /* 0x000000111903c224 */ /* 0x000fe400078e0202 */
[----:B------:R-:W4:Y:S04]  /*17e20*/  LDL.LU R25, [R1+0x154] ;  /* 0x0001540001197983 */ /* 0x000f280000300800 */
[----:B------:R0:W-:Y:S01]  /*17e30*/  @!P4 STG.E.U8 desc[UR36][R26.64+0x11], R3 ;  /* 0x000011031a00c986 */ /* 0x0001e2000c101124 */
[----:B------:R-:W-:-:S13]  /*17e40*/  ISETP.LT.OR P4, PT, R0, 0x11, !P0 ;  /* 0x000000110000780c */ /* 0x000fda0004781670 */
[----:B------:R-:W3:Y:S01]  /*17e50*/  @!P4 LDG.E.U8 R16, desc[UR36][R20.64+0x10] ;  /* 0x000010241410c981 */ /* 0x000ee2000c1e1100 */
[----:B0-----:R-:W-:-:S04]  /*17e60*/  @!P4 IADD3 R26, P5, R8, UR59, RZ ;  /* 0x0000003b081acc10 */ /* 0x001fc8000ffbe0ff */
[----:B------:R-:W-:Y:S02]  /*17e70*/  @!P4 IADD3.X R27, R7, UR38, RZ, P5, !PT ;  /* 0x00000026071bcc10 */ /* 0x000fe4000affe4ff */
[----:B---3--:R-:W-:-:S05]  /*17e80*/  @!P4 PRMT R3, R16, 0x8880, RZ ;  /* 0x000088801003c816 */ /* 0x008fca00000000ff */
        /* <DEDUP_REMOVED lines=13> */
[----:B0-----:R-:W-:Y:S02]  /*17f60*/  @!P4 IMAD.MOV.U32 R26, RZ, RZ, R8 ;  /* 0x000000ffff1ac224 */ /* 0x001fe400078e0008 */
[----:B------:R-:W-:Y:S01]  /*17f70*/  @!P4 IMAD.MOV.U32 R27, RZ, RZ, R7 ;  /* 0x000000ffff1bc224 */ /* 0x000fe200078e0007 */
[----:B---3--:R-:W-:-:S05]  /*17f80*/  @!P4 PRMT R3, R16, 0x8880, RZ ;  /* 0x000088801003c816 */ /* 0x008fca00000000ff */
[----:B------:R-:W-:-:S04]  /*17f90*/  @!P4 IMAD R2, R3, R18, RZ ;  /* 0x000000120302c224 */ /* 0x000fc800078e02ff */
[----:B--2---:R-:W-:Y:S02]  /*17fa0*/  @!P4 IMAD R3, R24, R17, R2 ;  /* 0x000000111803c224 */ /* 0x004fe400078e0202 */
[----:B------:R-:W2:Y:S04]  /*17fb0*/  LDL.LU R24, [R1+0x120] ;  /* 0x0001200001187983 */ /* 0x000ea80000300800 */
[----:B------:R0:W-:Y:S01]  /*17fc0*/  @!P4 STG.E.U8 desc[UR36][R26.64+0x18], R3 ;  /* 0x000018031a00c986 */ /* 0x0001e2000c101124 */
[----:B------:R-:W-:-:S03]  /*17fd0*/  ISETP.LT.OR P4, PT, R0, 0x1a, !P1 ;  /* 0x0000001a0000780c */ /* 0x000fc60004f81670 */
[----:B------:R-:W3:Y:S10]  /*17fe0*/  LDL.LU.64 R28, [R1+0x240] ;  /* 0x00024000011c7983 */ /* 0x000ef40000300a00 */
[----:B------:R-:W4:Y:S01]  /*17ff0*/  @!P4 LDG.E.U8 R16, desc[UR36][R14.64+0x19] ;  /* 0x000019240e10c981 */ /* 0x000f22000c1e1100 */
[----:B0-----:R-:W-:-:S02]  /*18000*/  @!P4 IMAD.MOV.U32 R26, RZ, RZ, R8 ;  /* 0x000000ffff1ac224 */ /* 0x001fc400078e0008 */
[----:B------:R-:W-:Y:S01]  /*18010*/  @!P4 IMAD.MOV.U32 R27, RZ, RZ, R7 ;  /* 0x000000ffff1bc224 */ /* 0x000fe200078e0007 */
[----:B----4-:R-:W-:-:S05]  /*18020*/  @!P4 PRMT R3, R16, 0x8880, RZ ;  /* 0x000088801003c816 */ /* 0x010fca00000000ff */
[----:B------:R-:W-:-:S04]  /*18030*/  @!P4 IMAD R2, R3, R18, RZ ;  /* 0x000000120302c224 */ /* 0x000fc800078e02ff */
[----:B------:R-:W-:Y:S02]  /*18040*/  @!P4 IMAD R3, R25, R17, R2 ;  /* 0x000000111903c224 */ /* 0x000fe400078e0202 */
[----:B------:R-:W4:Y:S04]  /*18050*/  LDL.LU R25, [R1+0x124] ;  /* 0x0001240001197983 */ /* 0x000f280000300800 */
[----:B------:R0:W-:Y:S01]  /*18060*/  @!P4 STG.E.U8 desc[UR36][R26.64+0x19], R3 ;  /* 0x000019031a00c986 */ /* 0x0001e2000c101124 */
[----:B------:R-:W-:-:S03]  /*18070*/  ISETP.LT.OR P4, PT, R0, 0x19, !P0 ;  /* 0x000000190000780c */ /* 0x000fc60004781670 */
[----:B------:R-:W4:Y:S10]  /*18080*/  LDL.LU.64 R30, [R1+0x220] ;  /* 0x00022000011e7983 */ /* 0x000f340000300a00 */
[----:B------:R-:W0:Y:S02]  /*18090*/  @!P4 LDG.E.U8 R16, desc[UR36][R20.64+0x18] ;  /* 0x000018241410c981 */ /* 0x000e24000c1e1100 */
[----:B0-----:R-:W-:-:S05]  /*180a0*/  @!P4 PRMT R3, R16, 0x8880, RZ ;  /* 0x000088801003c816 */ /* 0x001fca00000000ff */
[----:B------:R-:W-:Y:S02]  /*180b0*/  @!P4 IMAD R2, R3, R18, RZ ;  /* 0x000000120302c224 */ /* 0x000fe400078e02ff */
[----:B------:R-:W2:Y:S01]  /*180c0*/  LDL.LU R3, [R1+0x158] ;  /* 0x0001580001037983 */ /* 0x000ea20000300800 */
[----:B------:R-:W-:-:S04]  /*180d0*/  @!P4 IADD3 R26, P5, R8, UR59, RZ ;  /* 0x0000003b081acc10 */ /* 0x000fc8000ffbe0ff */
[----:B------:R-:W-:Y:S01]  /*180e0*/  @!P4 IADD3.X R27, R7, UR38, RZ, P5, !PT ;  /* 0x00000026071bcc10 */ /* 0x000fe2000affe4ff */
[----:B--2---:R-:W-:-:S05]  /*180f0*/  @!P4 IMAD R3, R3, R17, R2 ;  /* 0x000000110303c224 */ /* 0x004fca00078e0202 */
[----:B------:R0:W-:Y:S01]  /*18100*/  @!P4 STG.E.U8 desc[UR36][R26.64+0x18], R3 ;  /* 0x000018031a00c986 */ /* 0x0001e2000c101124 */
[----:B------:R-:W-:-:S13]  /*18110*/  ISETP.LT.OR P4, PT, R0, 0x1a, !P0 ;  /* 0x0000001a0000780c */ /* 0x000fda0004781670 */
[----:B------:R-:W0:Y:S02]  /*18120*/  @!P4 LDG.E.U8 R16, desc[UR36][R20.64+0x19] ;  /* 0x000019241410c981 */ /* 0x000e24000c1e1100 */
[----:B0-----:R-:W-:-:S05]  /*18130*/  @!P4 PRMT R3, R16, 0x8880, RZ ;  /* 0x000088801003c816 */ /* 0x001fca00000000ff */
[----:B------:R-:W-:Y:S02]  /*18140*/  @!P4 IMAD R2, R3, R18, RZ ;  /* 0x000000120302c224 */ /* 0x000fe400078e02ff */
[----:B------:R-:W2:Y:S01]  /*18150*/  LDL.LU R3, [R1+0x15c] ;  /* 0x00015c0001037983 */ /* 0x000ea20000300800 */
[----:B------:R-:W-:Y:S02]  /*18160*/  @!P4 IADD3 R26, P5, R8, UR59, RZ ;  /* 0x0000003b081acc10 */ /* 0x000fe4000ffbe0ff */
[----:B------:R-:W-:Y:S02]  /*18170*/  LOP3.LUT P3, RZ, R19, 0x4, RZ, 0xc0, !PT ;  /* 0x0000000413ff7812 */ /* 0x000fe4000786c0ff */
[----:B------:R-:W-:Y:S01]  /*18180*/  @!P4 IADD3.X R27, R7, UR38, RZ, P5, !PT ;  /* 0x00000026071bcc10 */ /* 0x000fe2000affe4ff */
[----:B--2---:R-:W-:-:S05]  /*18190*/  @!P4 IMAD R3, R3, R17, R2 ;  /* 0x000000110303c224 */ /* 0x004fca00078e0202 */
[----:B------:R0:W-:Y:S01]  /*181a0*/  @!P4 STG.E.U8 desc[UR36][R26.64+0x19], R3 ;  /* 0x000019031a00c986 */ /* 0x0001e2000c101124 */
[----:B------:R-:W-:Y:S02]  /*181b0*/  ISETP.LT.OR P4, PT, R0, 0x21, !P3 ;  /* 0x000000210000780c */ /* 0x000fe40005f81670 */
[----:B------:R-:W-:Y:S01]  /*181c0*/  LOP3.LUT R19, R19, 0xffff7fff, RZ, 0xc0, !PT ;  /* 0xffff7fff13137812 */ /* 0x000fe200078ec0ff */
[----:B0-----:R-:W2:Y:S10]  /*181d0*/  LDL.LU R26, [R1+0x130] ;  /* 0x00013000011a7983 */ /* 0x001eb40000300800 */
[----:B---3--:R-:W3:Y:S01]  /*181e0*/  @!P4 LDG.E.U8 R16, desc[UR36][R28.64+0x20] ;  /* 0x000020241c10c981 */ /* 0x008ee2000c1e1100 */
[----:B------:R-:W-:-:S03]  /*181f0*/  @P2 LOP3.LUT R19, R19, 0x8000, RZ, 0xfc, !PT ;  /* 0x0000800013132812 */ /* 0x000fc600078efcff */
[----:B------:R-:W2:Y:S01]  /*18200*/  LDL.LU R27, [R1+0x134] ;  /* 0x00013400011b7983 */ /* 0x000ea20000300800 */
[----:B---3--:R-:W-:-:S05]  /*18210*/  @!P4 PRMT R3, R16, 0x8880, RZ ;  /* 0x000088801003c816 */ /* 0x008fca00000000ff */
[----:B------:R-:W-:-:S04]  /*18220*/  @!P4 IMAD R2, R3, R18, RZ ;  /* 0x000000120302c224 */ /* 0x000fc800078e02ff */
[----:B------:R-:W-:-:S05]  /*18230*/  @!P4 IMAD R3, R24, R17, R2 ;  /* 0x000000111803c224 */ /* 0x000fca00078e0202 */
[----:B------:R0:W-:Y:S01]  /*18240*/  @!P4 STG.E.U8 desc[UR36][R10.64+0x20], R3 ;  /* 0x000020030a00c986 */ /* 0x0001e2000c101124 */
[----:B------:R-:W-:-:S13]  /*18250*/  ISETP.LT.OR P4, PT, R0, 0x22, !P3 ;  /* 0x000000220000780c */ /* 0x000fda0005f81670 */
[----:B------:R-:W0:Y:S01]  /*18260*/  @!P4 LDG.E.U8 R16, desc[UR36][R28.64+0x21] ;  /* 0x000021241c10c981 */ /* 0x000e22000c1e1100 */
[----:B------:R-:W-:Y:S02]  /*18270*/  ISETP.LT.OR P2, PT, R0, 0x21, !P6 ;  /* 0x000000210000780c */ /* 0x000fe40007741670 */
[----:B0-----:R-:W-:-:S05]  /*18280*/  @!P4 PRMT R3, R16, 0x8880, RZ ;  /* 0x000088801003c816 */ /* 0x001fca00000000ff */
[----:B------:R-:W-:-:S04]  /*18290*/  @!P4 IMAD R2, R3, R18, RZ ;  /* 0x000000120302c224 */ /* 0x000fc800078e02ff */
[----:B----4-:R-:W-:-:S05]  /*182a0*/  @!P4 IMAD R3, R25, R17, R2 ;  /* 0x000000111903c224 */ /* 0x010fca00078e0202 */
[----:B------:R0:W-:Y:S04]  /*182b0*/  @!P4 STG.E.U8 desc[UR36][R10.64+0x21], R3 ;  /* 0x000021030a00c986 */ /* 0x0001e8000c101124 */
[----:B------:R-:W0:Y:S02]  /*182c0*/  @!P2 LDG.E.U8 R16, desc[UR36][R30.64+0x20] ;  /* 0x000020241e10a981 */ /* 0x000e24000c1e1100 */
[----:B0-----:R-:W-:-:S05]  /*182d0*/  @!P2 PRMT R3, R16, 0x8880, RZ ;  /* 0x000088801003a816 */ /* 0x001fca00000000ff */
[----:B------:R-:W-:Y:S02]  /*182e0*/  @!P2 IMAD R2, R3, R18, RZ ;  /* 0x000000120302a224 */ /* 0x000fe400078e02ff */
[----:B------:R-:W3:Y:S02]  /*182f0*/  LDL.LU R3, [R1+0x128] ;  /* 0x0001280001037983 */ /* 0x000ee40000300800 */
[----:B---3--:R-:W-:-:S05]  /*18300*/  @!P2 IMAD R3, R3, R17, R2 ;  /* 0x000000110303a224 */ /* 0x008fca00078e0202 */
[----:B------:R0:W-:Y:S01]  /*18310*/  @!P2 STG.E.U8 desc[UR36][R38.64+0x20], R3 ;  /* 0x000020032600a986 */ /* 0x0001e2000c101124 */
[----:B------:R-:W-:-:S13]  /*18320*/  ISETP.LT.OR P2, PT, R0, 0x22, !P6 ;  /* 0x000000220000780c */ /* 0x000fda0007741670 */
[----:B------:R-:W0:Y:S01]  /*18330*/  @!P2 LDG.E.U8 R16, desc[UR36][R30.64+0x21] ;  /* 0x000021241e10a981 */ /* 0x000e22000c1e1100 */
[----:B------:R-:W-:-:S13]  /*18340*/  ISETP.LT.OR P5, PT, R0, 0x29, !P6 ;  /* 0x000000290000780c */ /* 0x000fda00077a1670 */
[----:B------:R-:W-:-:S04]  /*18350*/  @!P5 IADD3 R24, P4, R10, UR59, RZ ;  /* 0x0000003b0a18dc10 */ /* 0x000fc8000ff9e0ff */
[----:B------:R-:W-:Y:S02]  /*18360*/  @!P5 IADD3.X R25, R11, UR38, RZ, P4, !PT ;  /* 0x000000260b19dc10 */ /* 0x000fe4000a7fe4ff */
[----:B0-----:R-:W-:-:S05]  /*18370*/  @!P2 PRMT R3, R16, 0x8880, RZ ;  /* 0x000088801003a816 */ /* 0x001fca00000000ff */
[----:B------:R-:W-:Y:S02]  /*18380*/  @!P2 IMAD R2, R3, R18, RZ ;  /* 0x000000120302a224 */ /* 0x000fe400078e02ff */
[----:B------:R-:W3:Y:S01]  /*18390*/  LDL.LU R3, [R1+0x12c] ;  /* 0x00012c0001037983 */ /* 0x000ee20000300800 */
[----:B------:R-:W-:Y:S02]  /*183a0*/  ISETP.LT.OR P4, PT, R0, 0x2a, !P6 ;  /* 0x0000002a0000780c */ /* 0x000fe40007781670 */
[----:B------:R-:W-:-:S04]  /*183b0*/  LOP3.LUT R19, R19, 0xfffdffff, RZ, 0xc0, !PT ;  /* 0xfffdffff13137812 */ /* 0x000fc800078ec0ff */
[----:B------:R-:W-:-:S07]  /*183c0*/  @P1 LOP3.LUT R19, R19, 0x20000, RZ, 0xfc, !PT ;  /* 0x0002000013131812 */ /* 0x000fce00078efcff */
[----:B------:R-:W-:-:S04]  /*183d0*/  @!P4 IADD3 R38, P1, R10, UR59, RZ ;  /* 0x0000003b0a26cc10 */ /* 0x000fc8000ff3e0ff */
[----:B------:R-:W-:Y:S02]  /*183e0*/  @!P4 IADD3.X R39, R11, UR38, RZ, P1, !PT ;  /* 0x000000260b27cc10 */ /* 0x000fe40008ffe4ff */
[----:B------:R-:W-:Y:S01]  /*183f0*/  ISETP.LT.OR P1, PT, R0, 0x29, !P3 ;  /* 0x000000290000780c */ /* 0x000fe20005f21670 */
[----:B---3--:R-:W-:-:S05]  /*18400*/  @!P2 IMAD R3, R3, R17, R2 ;  /* 0x000000110303a224 */ /* 0x008fca00078e0202 */
[----:B------:R0:W-:Y:S07]  /*18410*/  @!P2 STG.E.U8 desc[UR36][R36.64+0x21], R3 ;  /* 0x000021032400a986 */ /* 0x0001ee000c101124 */
[----:B------:R-:W3:Y:S04]  /*18420*/  @!P1 LDG.E.U8 R16, desc[UR36][R28.64+0x28] ;  /* 0x000028241c109981 */ /* 0x000ee8000c1e1100 */
[----:B0-----:R-:W4:Y:S04]  /*18430*/  LDL.LU R36, [R1+0x100] ;  /* 0x0001000001247983 */ /* 0x001f280000300800 */
[----:B------:R-:W4:Y:S01]  /*18440*/  LDL.LU R37, [R1+0x104] ;  /* 0x0001040001257983 */ /* 0x000f220000300800 */
[----:B---3--:R-:W-:-:S05]  /*18450*/  @!P1 PRMT R3, R16, 0x8880, RZ ;  /* 0x0000888010039816 */ /* 0x008fca00000000ff */
[----:B------:R-:W-:-:S04]  /*18460*/  @!P1 IMAD R2, R3, R18, RZ ;  /* 0x0000001203029224 */ /* 0x000fc800078e02ff */
[----:B--2---:R-:W-:-:S05]  /*18470*/  @!P1 IMAD R3, R26, R17, R2 ;  /* 0x000000111a039224 */ /* 0x004fca00078e0202 */
[----:B------:R0:W-:Y:S01]  /*18480*/  @!P1 STG.E.U8 desc[UR36][R10.64+0x28], R3 ;  /* 0x000028030a009986 */ /* 0x0001e2000c101124 */
[----:B------:R-:W-:-:S13]  /*18490*/  ISETP.LT.OR P1, PT, R0, 0x2a, !P3 ;  /* 0x0000002a0000780c */ /* 0x000fda0005f21670 */
[----:B------:R-:W0:Y:S02]  /*184a0*/  @!P1 LDG.E.U8 R16, desc[UR36][R28.64+0x29] ;  /* 0x000029241c109981 */ /* 0x000e24000c1e1100 */
[----:B0-----:R-:W-:-:S05]  /*184b0*/  @!P1 PRMT R3, R16, 0x8880, RZ ;  /* 0x0000888010039816 */ /* 0x001fca00000000ff */
[----:B------:R-:W-:-:S04]  /*184c0*/  @!P1 IMAD R2, R3, R18, RZ ;  /* 0x0000001203029224 */ /* 0x000fc800078e02ff */
[----:B------:R-:W-:-:S05]  /*184d0*/  @!P1 IMAD R3, R27, R17, R2 ;  /* 0x000000111b039224 */ /* 0x000fca00078e0202 */
[----:B------:R0:W-:Y:S04]  /*184e0*/  @!P1 STG.E.U8 desc[UR36][R10.64+0x29], R3 ;  /* 0x000029030a009986 */ /* 0x0001e8000c101124 */
[----:B------:R-:W0:Y:S02]  /*184f0*/  @!P5 LDG.E.U8 R16, desc[UR36][R30.64+0x28] ;  /* 0x000028241e10d981 */ /* 0x000e24000c1e1100 */
[----:B0-----:R-:W-:-:S05]  /*18500*/  @!P5 PRMT R3, R16, 0x8880, RZ ;  /* 0x000088801003d816 */ /* 0x001fca00000000ff */
[----:B------:R-:W-:Y:S02]  /*18510*/  @!P5 IMAD R2, R3, R18, RZ ;  /* 0x000000120302d224 */ /* 0x000fe400078e02ff */
[----:B------:R-:W2:Y:S02]  /*18520*/  LDL.LU R3, [R1+0x138] ;  /* 0x0001380001037983 */ /* 0x000ea40000300800 */
[----:B--2---:R-:W-:-:S05]  /*18530*/  @!P5 IMAD R3, R3, R17, R2 ;  /* 0x000000110303d224 */ /* 0x004fca00078e0202 */
[----:B------:R0:W-:Y:S04]  /*18540*/  @!P5 STG.E.U8 desc[UR36][R24.64+0x28], R3 ;  /* 0x000028031800d986 */ /* 0x0001e8000c101124 */
[----:B------:R-:W0:Y:S02]  /*18550*/  @!P4 LDG.E.U8 R16, desc[UR36][R30.64+0x29] ;  /* 0x000029241e10c981 */ /* 0x000e24000c1e1100 */
[----:B0-----:R-:W-:-:S05]  /*18560*/  @!P4 PRMT R3, R16, 0x8880, RZ ;  /* 0x000088801003c816 */ /* 0x001fca00000000ff */
[----:B------:R-:W-:Y:S02]  /*18570*/  @!P4 IMAD R2, R3, R18, RZ ;  /* 0x000000120302c224 */ /* 0x000fe400078e02ff */
[----:B------:R-:W2:Y:S01]  /*18580*/  LDL.LU R3, [R1+0x13c] ;  /* 0x00013c0001037983 */ /* 0x000ea20000300800 */
[----:B------:R-:W-:Y:S01]  /*18590*/  LOP3.LUT P2, RZ, R19, 0x8, RZ, 0xc0, !PT ;  /* 0x0000000813ff7812 */ /* 0x000fe2000784c0ff */
[----:B--2---:R-:W-:-:S05]  /*185a0*/  @!P4 IMAD R3, R3, R17, R2 ;  /* 0x000000110303c224 */ /* 0x004fca00078e0202 */
[----:B------:R0:W-:Y:S01]  /*185b0*/  @!P4 STG.E.U8 desc[UR36][R38.64+0x29], R3 ;  /* 0x000029032600c986 */ /* 0x0001e2000c101124 */
[C---:B------:R-:W-:Y:S02]  /*185c0*/  ISETP.LT.OR P4, PT, R0.reuse, 0x21, !P2 ;  /* 0x000000210000780c */ /* 0x040fe40005781670 */
[----:B------:R-:W-:Y:S01]  /*185d0*/  ISETP.LT.OR P1, PT, R0, 0x31, !P6 ;  /* 0x000000310000780c */ /* 0x000fe20007721670 */
[----:B0-----:R-:W2:Y:S10]  /*185e0*/  LDL.LU R38, [R1+0x110] ;  /* 0x0001100001267983 */ /* 0x001eb40000300800 */
[----:B------:R-:W3:Y:S02]  /*185f0*/  @!P4 LDG.E.U8 R16, desc[UR36][R236.64+0x20] ;  /* 0x00002024ec10c981 */ /* 0x000ee4000c1e1100 */
[----:B------:R-:W-:-:S02]  /*18600*/  @!P1 IADD3 R26, P3, R10, UR59, RZ ;  /* 0x0000003b0a1a9c10 */ /* 0x000fc4000ff7e0ff */
[----:B------:R-:W2:Y:S01]  /*18610*/  LDL.LU R39, [R1+0x114] ;  /* 0x0001140001277983 */ /* 0x000ea20000300800 */
[----:B---3--:R-:W-:-:S05]  /*18620*/  @!P4 PRMT R3, R16, 0x8880, RZ ;  /* 0x000088801003c816 */ /* 0x008fca00000000ff */
[----:B------:R-:W-:-:S04]  /*18630*/  @!P4 IMAD R2, R3, R18, RZ ;  /* 0x000000120302c224 */ /* 0x000fc800078e02ff */
[----:B----4-:R-:W-:-:S05]  /*18640*/  @!P4 IMAD R3, R36, R17, R2 ;  /* 0x000000112403c224 */ /* 0x010fca00078e0202 */
[----:B------:R0:W-:Y:S01]  /*18650*/  @!P4 STG.E.U8 desc[UR36][R12.64+0x20], R3 ;  /* 0x000020030c00c986 */ /* 0x0001e2000c101124 */
[----:B------:R-:W-:-:S13]  /*18660*/  ISETP.LT.OR P4, PT, R0, 0x22, !P2 ;  /* 0x000000220000780c */ /* 0x000fda0005781670 */
[----:B------:R-:W0:Y:S01]  /*18670*/  @!P4 LDG.E.U8 R16, desc[UR36][R236.64+0x21] ;  /* 0x00002124ec10c981 */ /* 0x000e22000c1e1100 */
[----:B------:R-:W-:Y:S02]  /*18680*/  @!P1 IADD3.X R27, R11, UR38, RZ, P3, !PT ;  /* 0x000000260b1b9c10 */ /* 0x000fe40009ffe4ff */
[----:B------:R-:W-:-:S13]  /*18690*/  ISETP.LT.OR P3, PT, R0, 0x32, !P6 ;  /* 0x000000320000780c */ /* 0x000fda0007761670 */
[----:B------:R-:W-:-:S04]  /*186a0*/  @!P3 IADD3 R24, P5, R10, UR59, RZ ;  /* 0x0000003b0a18bc10 */ /* 0x000fc8000ffbe0ff */
[----:B------:R-:W-:Y:S02]  /*186b0*/  @!P3 IADD3.X R25, R11, UR38, RZ, P5, !PT ;  /* 0x000000260b19bc10 */ /* 0x000fe4000affe4ff */
[----:B------:R-:W-:Y:S02]  /*186c0*/  LOP3.LUT P3, RZ, R19, 0x10000, RZ, 0xc0, !PT ;  /* 0x0001000013ff7812 */ /* 0x000fe4000786c0ff */
[----:B0-----:R-:W-:-:S05]  /*186d0*/  @!P4 PRMT R3, R16, 0x8880, RZ ;  /* 0x000088801003c816 */ /* 0x001fca00000000ff */
[----:B------:R-:W-:-:S04]  /*186e0*/  @!P4 IMAD R2, R3, R18, RZ ;  /* 0x000000120302c224 */ /* 0x000fc800078e02ff */
[----:B------:R-:W-:-:S05]  /*186f0*/  @!P4 IMAD R3, R37, R17, R2 ;  /* 0x000000112503c224 */ /* 0x000fca00078e0202 */
[----:B------:R0:W-:Y:S01]  /*18700*/  @!P4 STG.E.U8 desc[UR36][R12.64+0x21], R3 ;  /* 0x000021030c00c986 */ /* 0x0001e2000c101124 */
[----:B------:R-:W-:-:S13]  /*18710*/  ISETP.LT.OR P4, PT, R0, 0x21, !P3 ;  /* 0x000000210000780c */ /* 0x000fda0005f81670 */
[----:B------:R-:W0:Y:S02]  /*18720*/  @!P4 LDG.E.U8 R16, desc[UR36][R234.64+0x20] ;  /* 0x00002024ea10c981 */ /* 0x000e24000c1e1100 */
[----:B0-----:R-:W-:-:S05]  /*18730*/  @!P4 PRMT R3, R16, 0x8880, RZ ;  /* 0x000088801003c816 */ /* 0x001fca00000000ff */
[----:B------:R-:W-:Y:S02]  /*18740*/  @!P4 IMAD R2, R3, R18, RZ ;  /* 0x000000120302c224 */ /* 0x000fe400078e02ff */
[----:B------:R-:W3:Y:S01]  /*18750*/  LDL.LU R3, [R1+0x108] ;  /* 0x0001080001037983 */ /* 0x000ee20000300800 */
[----:B------:R-:W-:-:S04]  /*18760*/  @!P4 IADD3 R36, P5, R12, UR59, RZ ;  /* 0x0000003b0c24cc10 */ /* 0x000fc8000ffbe0ff */
[----:B------:R-:W-:Y:S01]  /*18770*/  @!P4 IADD3.X R37, R13, UR38, RZ, P5, !PT ;  /* 0x000000260d25cc10 */ /* 0x000fe2000affe4ff */
[----:B---3--:R-:W-:-:S05]  /*18780*/  @!P4 IMAD R3, R3, R17, R2 ;  /* 0x000000110303c224 */ /* 0x008fca00078e0202 */
        /* <DEDUP_REMOVED lines=10> */
[----:B------:R-:W-:-:S03]  /*18830*/  ISETP.LT.OR P4, PT, R0, 0x29, !P2 ;  /* 0x000000290000780c */ /* 0x000fc60005781670 */
[----:B0-----:R-:W3:Y:S10]  /*18840*/  LDL.LU R36, [R1+0xe0] ;  /* 0x0000e00001247983 */ /* 0x001ef40000300800 */
[----:B------:R-:W4:Y:S04]  /*18850*/  @!P4 LDG.E.U8 R16, desc[UR36][R236.64+0x28] ;  /* 0x00002824ec10c981 */ /* 0x000f28000c1e1100 */
[----:B------:R-:W3:Y:S01]  /*18860*/  LDL.LU R37, [R1+0xe4] ;  /* 0x0000e40001257983 */ /* 0x000ee20000300800 */
[----:B----4-:R-:W-:-:S05]  /*18870*/  @!P4 PRMT R3, R16, 0x8880, RZ ;  /* 0x000088801003c816 */ /* 0x010fca00000000ff */
        /* <DEDUP_REMOVED lines=19> */
[----:B------:R-:W0:Y:S01]  /*189b0*/  @!P4 LDG.E.U8 R16, desc[UR36][R234.64+0x29] ;  /* 0x00002924ea10c981 */ /* 0x000e22000c1e1100 */
[----:B------:R-:W-:Y:S02]  /*189c0*/  LOP3.LUT P1, RZ, R19, 0x20000, RZ, 0xc0, !PT ;  /* 0x0002000013ff7812 */ /* 0x000fe4000782c0ff */
[----:B0-----:R-:W-:-:S05]  /*189d0*/  @!P4 PRMT R3, R16, 0x8880, RZ ;  /* 0x000088801003c816 */ /* 0x001fca00000000ff */
[----:B------:R-:W-:Y:S02]  /*189e0*/  @!P4 IMAD R2, R3, R18, RZ ;  /* 0x000000120302c224 */ /* 0x000fe400078e02ff */
[----:B------:R-:W2:Y:S01]  /*189f0*/  LDL.LU R3, [R1+0x11c] ;  /* 0x00011c0001037983 */ /* 0x000ea20000300800 */
[C---:B------:R-:W-:Y:S02]  /*18a00*/  LOP3.LUT P2, RZ, R19.reuse, 0x8000, RZ, 0xc0, !PT ;  /* 0x0000800013ff7812 */ /* 0x040fe4000784c0ff */
[----:B------:R-:W-:Y:S02]  /*18a10*/  LOP3.LUT R19, R19, 0xffffdfff, RZ, 0xc0, !PT ;  /* 0xffffdfff13137812 */ /* 0x000fe400078ec0ff */
[----:B------:R-:W-:Y:S02]  /*18a20*/  @!P4 IADD3 R38, P5, R12, UR59, RZ ;  /* 0x0000003b0c26cc10 */ /* 0x000fe4000ffbe0ff */
[----:B------:R-:W-:Y:S02]  /*18a30*/  @P3 LOP3.LUT R19, R19, 0x2000, RZ, 0xfc, !PT ;  /* 0x0000200013133812 */ /* 0x000fe400078efcff */
[----:B------:R-:W-:-:S02]  /*18a40*/  @!P4 IADD3.X R39, R13, UR38, RZ, P5, !PT ;  /* 0x000000260d27cc10 */ /* 0x000fc4000affe4ff */
[----:B------:R-:W-:Y:S01]  /*18a50*/  LOP3.LUT P3, RZ, R19, 0x2, RZ, 0xc0, !PT ;  /* 0x0000000213ff7812 */ /* 0x000fe2000786c0ff */
        /* <DEDUP_REMOVED lines=8> */
[----:B---3--:R-:W-:-:S05]  /*18ae0*/  @!P4 IMAD R3, R36, R17, R2 ;  /* 0x000000112403c224 */ /* 0x008fca00078e0202 */
        /* <DEDUP_REMOVED lines=58> */
[----:B------:R-:W2:Y:S01]  /*18e90*/  @!P4 LDG.E.U8 R16, desc[UR36][R14.64+0x20] ;  /* 0x000020240e10c981 */ /* 0x000ea2000c1e1100 */
[----:B0-----:R-:W-:Y:S01]  /*18ea0*/  @!P4 IMAD.MOV.U32 R38, RZ, RZ, R8 ;  /* 0x000000ffff26c224 */ /* 0x001fe200078e0008 */
[----:B------:R-:W-:Y:S02]  /*18eb0*/  @!P4 MOV R39, R7 ;  /* 0x000000070027c202 */ /* 0x000fe40000000f00 */
[----:B--2---:R-:W-:-:S05]  /*18ec0*/  @!P4 PRMT R3, R16, 0x8880, RZ ;  /* 0x000088801003c816 */ /* 0x004fca00000000ff */
[----:B------:R-:W-:-:S04]  /*18ed0*/  @!P4 IMAD R2, R3, R18, RZ ;  /* 0x000000120302c224 */ /* 0x000fc800078e02ff */
[----:B---3--:R-:W-:Y:S02]  /*18ee0*/  @!P4 IMAD R3, R36, R17, R2 ;  /* 0x000000112403c224 */ /* 0x008fe400078e0202 */
[----:B------:R-:W2:Y:S04]  /*18ef0*/  LDL.LU R36, [R1+0xd0] ;  /* 0x0000d00001247983 */ /* 0x000ea80000300800 */
[----:B------:R0:W-:Y:S01]  /*18f00*/  @!P4 STG.E.U8 desc[UR36][R38.64+0x20], R3 ;  /* 0x000020032600c986 */ /* 0x0001e2000c101124 */
[----:B------:R-:W-:-:S13]  /*18f10*/  ISETP.LT.OR P4, PT, R0, 0x22, !P1 ;  /* 0x000000220000780c */ /* 0x000fda0004f81670 */
[----:B------:R-:W3:Y:S01]  /*18f20*/  @!P4 LDG.E.U8 R16, desc[UR36][R14.64+0x21] ;  /* 0x000021240e10c981 */ /* 0x000ee2000c1e1100 */
[----:B0-----:R-:W-:Y:S02]  /*18f30*/  @!P4 IMAD.MOV.U32 R38, RZ, RZ, R8 ;  /* 0x000000ffff26c224 */ /* 0x001fe400078e0008 */
[----:B------:R-:W-:Y:S01]  /*18f40*/  @!P4 IMAD.MOV.U32 R39, RZ, RZ, R7 ;  /* 0x000000ffff27c224 */ /* 0x000fe200078e0007 */
[----:B---3--:R-:W-:-:S05]  /*18f50*/  @!P4 PRMT R3, R16, 0x8880, RZ ;  /* 0x000088801003c816 */ /* 0x008fca00000000ff */
[----:B------:R-:W-:-:S04]  /*18f60*/  @!P4 IMAD R2, R3, R18, RZ ;  /* 0x000000120302c224 */ /* 0x000fc800078e02ff */
[----:B------:R-:W-:Y:S02]  /*18f70*/  @!P4 IMAD R3, R37, R17, R2 ;  /* 0x000000112503c224 */ /* 0x000fe400078e0202 */
[----:B------:R-:W3:Y:S04]  /*18f80*/  LDL.LU R37, [R1+0xd4] ;  /* 0x0000d40001257983 */ /* 0x000ee80000300800 */
[----:B------:R0:W-:Y:S01]  /*18f90*/  @!P4 STG.E.U8 desc[UR36][R38.64+0x21], R3 ;  /* 0x000021032600c986 */ /* 0x0001e2000c101124 */
[----:B------:R-:W-:-:S13]  /*18fa0*/  ISETP.LT.OR P4, PT, R0, 0x21, !P0 ;  /* 0x000000210000780c */ /* 0x000fda0004781670 */
[----:B------:R-:W0:Y:S02]  /*18fb0*/  @!P4 LDG.E.U8 R16, desc[UR36][R20.64+0x20] ;  /* 0x000020241410c981 */ /* 0x000e24000c1e1100 */
[----:B0-----:R-:W-:-:S05]  /*18fc0*/  @!P4 PRMT R3, R16, 0x8880, RZ ;  /* 0x000088801003c816 */ /* 0x001fca00000000ff */
[----:B------:R-:W-:Y:S02]  /*18fd0*/  @!P4 IMAD R2, R3, R18, RZ ;  /* 0x000000120302c224 */ /* 0x000fe400078e02ff */
[----:B------:R-:W4:Y:S01]  /*18fe0*/  LDL.LU R3, [R1+0xc8] ;  /* 0x0000c80001037983 */ /* 0x000f220000300800 */
[----:B------:R-:W-:-:S04]  /*18ff0*/  @!P4 IADD3 R38, P5, R8, UR59, RZ ;  /* 0x0000003b0826cc10 */ /* 0x000fc8000ffbe0ff */
[----:B------:R-:W-:Y:S01]  /*19000*/  @!P4 IADD3.X R39, R7, UR38, RZ, P5, !PT ;  /* 0x000000260727cc10 */ /* 0x000fe2000affe4ff */
[----:B----4-:R-:W-:-:S05]  /*19010*/  @!P4 IMAD R3, R3, R17, R2 ;  /* 0x000000110303c224 */ /* 0x010fca00078e0202 */
        /* <DEDUP_REMOVED lines=11> */
[----:B------:R-:W4:Y:S01]  /*190d0*/  @!P4 LDG.E.U8 R16, desc[UR36][R14.64+0x28] ;  /* 0x000028240e10c981 */ /* 0x000f22000c1e1100 */
[----:B0-----:R-:W-:Y:S02]  /*190e0*/  @!P4 IMAD.MOV.U32 R38, RZ, RZ, R8 ;  /* 0x000000ffff26c224 */ /* 0x001fe400078e0008 */
[----:B------:R-:W-:Y:S01]  /*190f0*/  @!P4 IMAD.MOV.U32 R39, RZ, RZ, R7 ;  /* 0x000000ffff27c224 */ /* 0x000fe200078e0007 */
[----:B----4-:R-:W-:-:S05]  /*19100*/  @!P4 PRMT R3, R16, 0x8880, RZ ;  /* 0x000088801003c816 */ /* 0x010fca00000000ff */
[----:B------:R-:W-:-:S04]  /*19110*/  @!P4 IMAD R2, R3, R18, RZ ;  /* 0x000000120302c224 */ /* 0x000fc800078e02ff */
[----:B--2---:R-:W-:Y:S02]  /*19120*/  @!P4 IMAD R3, R36, R17, R2 ;  /* 0x000000112403c224 */ /* 0x004fe400078e0202 */
[----:B------:R-:W2:Y:S04]  /*19130*/  LDL.LU R36, [R1+0xa0] ;  /* 0x0000a00001247983 */ /* 0x000ea80000300800 */
[----:B------:R0:W-:Y:S01]  /*19140*/  @!P4 STG.E.U8 desc[UR36][R38.64+0x28], R3 ;  /* 0x000028032600c986 */ /* 0x0001e2000c101124 */
[----:B------:R-:W-:-:S13]  /*19150*/  ISETP.LT.OR P4, PT, R0, 0x2a, !P1 ;  /* 0x0000002a0000780c */ /* 0x000fda0004f81670 */
[----:B------:R-:W4:Y:S01]  /*19160*/  @!P4 LDG.E.U8 R16, desc[UR36][R14.64+0x29] ;  /* 0x000029240e10c981 */ /* 0x000f22000c1e1100 */
[----:B0-----:R-:W-:Y:S02]  /*19170*/  @!P4 IMAD.MOV.U32 R38, RZ, RZ, R8 ;  /* 0x000000ffff26c224 */ /* 0x001fe400078e0008 */
[----:B------:R-:W-:Y:S01]  /*19180*/  @!P4 IMAD.MOV.U32 R39, RZ, RZ, R7 ;  /* 0x000000ffff27c224 */ /* 0x000fe200078e0007 */
[----:B----4-:R-:W-:-:S05]  /*19190*/  @!P4 PRMT R3, R16, 0x8880, RZ ;  /* 0x000088801003c816 */ /* 0x010fca00000000ff */
[----:B------:R-:W-:-:S04]  /*191a0*/  @!P4 IMAD R2, R3, R18, RZ ;  /* 0x000000120302c224 */ /* 0x000fc800078e02ff */
[----:B---3--:R-:W-:Y:S02]  /*191b0*/  @!P4 IMAD R3, R37, R17, R2 ;  /* 0x000000112503c224 */ /* 0x008fe400078e0202 */
        /* <DEDUP_REMOVED lines=16> */
[----:B------:R-:W-:Y:S02]  /*192c0*/  @!P4 IADD3 R38, P5, R8, UR59, RZ ;  /* 0x0000003b0826cc10 */ /* 0x000fe4000ffbe0ff */
[----:B------:R-:W-:Y:S02]  /*192d0*/  LOP3.LUT P3, RZ, R19, 0x4, RZ, 0xc0, !PT ;  /* 0x0000000413ff7812 */ /* 0x000fe4000786c0ff */
[----:B------:R-:W-:Y:S01]  /*192e0*/  @!P4 IADD3.X R39, R7, UR38, RZ, P5, !PT ;  /* 0x000000260727cc10 */ /* 0x000fe2000affe4ff */
[----:B----4-:R-:W-:-:S05]  /*192f0*/  @!P4 IMAD R3, R3, R17, R2 ;  /* 0x000000110303c224 */ /* 0x010fca00078e0202 */
[----:B------:R0:W-:Y:S01]  /*19300*/  @!P4 STG.E.U8 desc[UR36][R38.64+0x29], R3 ;  /* 0x000029032600c986 */ /* 0x0001e2000c101124 */
[----:B------:R-:W-:Y:S02]  /*19310*/  ISETP.LT.OR P4, PT, R0, 0x31, !P3 ;  /* 0x000000310000780c */ /* 0x000fe40005f81670 */
[----:B------:R-:W-:Y:S01]  /*19320*/  LOP3.LUT R19, R19, 0xffffefff, RZ, 0xc0, !PT ;  /* 0xffffefff13137812 */ /* 0x000fe200078ec0ff */
[----:B0-----:R-:W4:Y:S10]  /*19330*/  LDL.LU R38, [R1+0xb0] ;  /* 0x0000b00001267983 */ /* 0x001f340000300800 */
[----:B------:R-:W2:Y:S01]  /*19340*/  @!P4 LDG.E.U8 R16, desc[UR36][R28.64+0x30] ;  /* 0x000030241c10c981 */ /* 0x000ea2000c1e1100 */
[----:B------:R-:W-:-:S03]  /*19350*/  @P2 LOP3.LUT R19, R19, 0x1000, RZ, 0xfc, !PT ;  /* 0x0000100013132812 */ /* 0x000fc600078efcff */
[----:B------:R-:W4:Y:S01]  /*19360*/  LDL.LU R39, [R1+0xb4] ;  /* 0x0000b40001277983 */ /* 0x000f220000300800 */
[----:B--2---:R-:W-:-:S05]  /*19370*/  @!P4 PRMT R3, R16, 0x8880, RZ ;  /* 0x000088801003c816 */ /* 0x004fca00000000ff */
        /* <DEDUP_REMOVED lines=8> */
[----:B---3--:R-:W-:-:S05]  /*19400*/  @!P4 IMAD R3, R37, R17, R2 ;  /* 0x000000112503c224 */ /* 0x008fca00078e0202 */
[----:B------:R0:W-:Y:S04]  /*19410*/  @!P4 STG.E.U8 desc[UR36][R10.64+0x31], R3 ;  /* 0x000031030a00c986 */ /* 0x0001e8000c101124 */
[----:B------:R-:W0:Y:S02]  /*19420*/  @!P2 LDG.E.U8 R16, desc[UR36][R30.64+0x30] ;  /* 0x000030241e10a981 */ /* 0x000e24000c1e1100 */
[----:B0-----:R-:W-:-:S05]  /*19430*/  @!P2 PRMT R3, R16, 0x8880, RZ ;  /* 0x000088801003a816 */ /* 0x001fca00000000ff */
[----:B------:R-:W-:Y:S02]  /*19440*/  @!P2 IMAD R2, R3, R18, RZ ;  /* 0x000000120302a224 */ /* 0x000fe400078e02ff */
[----:B------:R-:W2:Y:S02]  /*19450*/  LDL.LU R3, [R1+0xa8] ;  /* 0x0000a80001037983 */ /* 0x000ea40000300800 */
[----:B--2---:R-:W-:-:S05]  /*19460*/  @!P2 IMAD R3, R3, R17, R2 ;  /* 0x000000110303a224 */ /* 0x004fca00078e0202 */
        /* <DEDUP_REMOVED lines=8> */
[----:B------:R-:W2:Y:S01]  /*194f0*/  LDL.LU R3, [R1+0xac] ;  /* 0x0000ac0001037983 */ /* 0x000ea20000300800 */
[----:B------:R-:W-:Y:S02]  /*19500*/  ISETP.LT.OR P4, PT, R0, 0x3a, !P6 ;  /* 0x0000003a0000780c */ /* 0x000fe40007781670 */
[----:B------:R-:W-:-:S04]  /*19510*/  LOP3.LUT R19, R19, 0xffffbfff, RZ, 0xc0, !PT ;  /* 0xffffbfff13137812 */ /* 0x000fc800078ec0ff */
[----:B------:R-:W-:-:S07]  /*19520*/  @P1 LOP3.LUT R19, R19, 0x4000, RZ, 0xfc, !PT ;  /* 0x0000400013131812 */ /* 0x000fce00078efcff */
[----:B------:R-:W-:-:S04]  /*19530*/  @!P4 IADD3 R26, P1, R10, UR59, RZ ;  /* 0x0000003b0a1acc10 */ /* 0x000fc8000ff3e0ff */
[----:B------:R-:W-:Y:S02]  /*19540*/  @!P4 IADD3.X R27, R11, UR38, RZ, P1, !PT ;  /* 0x000000260b1bcc10 */ /* 0x000fe40008ffe4ff */
[----:B------:R-:W-:Y:S01]  /*19550*/  ISETP.LT.OR P1, PT, R0, 0x39, !P3 ;  /* 0x000000390000780c */ /* 0x000fe20005f21670 */
[----:B--2---:R-:W-:-:S05]  /*19560*/  @!P2 IMAD R3, R3, R17, R2 ;  /* 0x000000110303a224 */ /* 0x004fca00078e0202 */
[----:B------:R0:W-:Y:S07]  /*19570*/  @!P2 STG.E.U8 desc[UR36][R24.64+0x31], R3 ;  /* 0x000031031800a986 */ /* 0x0001ee000c101124 */
[----:B------:R-:W2:Y:S04]  /*19580*/  @!P1 LDG.E.U8 R16, desc[UR36][R28.64+0x38] ;  /* 0x000038241c109981 */ /* 0x000ea8000c1e1100 */
[----:B0-----:R-:W3:Y:S04]  /*19590*/  LDL.LU R24, [R1+0x80] ;  /* 0x0000800001187983 */ /* 0x001ee80000300800 */
[----:B------:R-:W3:Y:S01]  /*195a0*/  LDL.LU R25, [R1+0x84] ;  /* 0x0000840001197983 */ /* 0x000ee20000300800 */
[----:B--2---:R-:W-:-:S05]  /*195b0*/  @!P1 PRMT R3, R16, 0x8880, RZ ;  /* 0x0000888010039816 */ /* 0x004fca00000000ff */
[----:B------:R-:W-:-:S04]  /*195c0*/  @!P1 IMAD R2, R3, R18, RZ ;  /* 0x0000001203029224 */ /* 0x000fc800078e02ff */
[----:B----4-:R-:W-:-:S05]  /*195d0*/  @!P1 IMAD R3, R38, R17, R2 ;  /* 0x0000001126039224 */ /* 0x010fca00078e0202 */
        /* <DEDUP_REMOVED lines=23> */
[----:B------:R-:W4:Y:S02]  /*19750*/  @!P4 LDG.E.U8 R16, desc[UR36][R236.64+0x30] ;  /* 0x00003024ec10c981 */ /* 0x000f24000c1e1100 */
[----:B------:R-:W-:-:S02]  /*19760*/  @!P1 IADD3 R38, P3, R10, UR59, RZ ;  /* 0x0000003b0a269c10 */ /* 0x000fc4000ff7e0ff */
[----:B------:R-:W2:Y:S01]  /*19770*/  LDL.LU R27, [R1+0x94] ;  /* 0x00009400011b7983 */ /* 0x000ea20000300800 */
[----:B----4-:R-:W-:-:S05]  /*19780*/  @!P4 PRMT R3, R16, 0x8880, RZ ;  /* 0x000088801003c816 */ /* 0x010fca00000000ff */
[----:B------:R-:W-:-:S04]  /*19790*/  @!P4 IMAD R2, R3, R18, RZ ;  /* 0x000000120302c224 */ /* 0x000fc800078e02ff */
[----:B---3--:R-:W-:-:S05]  /*197a0*/  @!P4 IMAD R3, R24, R17, R2 ;  /* 0x000000111803c224 */ /* 0x008fca00078e0202 */
        /* <DEDUP_REMOVED lines=133> */
[----:B0-----:R-:W-:Y:S02]  /*1a000*/  @!P4 IMAD.MOV.U32 R26, RZ, RZ, R8 ;  /* 0x000000ffff1ac224 */ /* 0x001fe400078e0008 */
[----:B------:R-:W-:Y:S01]  /*1a010*/  @!P4 IMAD.MOV.U32 R27, RZ, RZ, R7 ;  /* 0x000000ffff1bc224 */ /* 0x000fe200078e0007 */
        /* <DEDUP_REMOVED lines=38> */
[----:B--2---:R-:W-:-:S05]  /*1a280*/  @!P4 IMAD R3, R24, R17, R2 ;  /* 0x000000111803c224 */ /* 0x004fca00078e0202 */
[----:B------:R0:W-:Y:S01]  /*1a290*/  @!P4 STG.E.U8 desc[UR36][R26.64+0x38], R3 ;  /* 0x000038031a00c986 */ /* 0x0001e2000c101124 */
[----:B------:R-:W-:-:S03]  /*1a2a0*/  ISETP.LT.OR P4, PT, R0, 0x3a, !P1 ;  /* 0x0000003a0000780c */ /* 0x000fc60004f81670 */
[----:B0-----:R-:W2:Y:S10]  /*1a2b0*/  LDL.LU R26, [R1+0x20] ;  /* 0x00002000011a7983 */ /* 0x001eb40000300800 */
[----:B------:R-:W4:Y:S01]  /*1a2c0*/  @!P4 LDG.E.U8 R16, desc[UR36][R14.64+0x39] ;  /* 0x000039240e10c981 */ /* 0x000f22000c1e1100 */
[----:B------:R-:W-:-:S03]  /*1a2d0*/  @!P4 IMAD.MOV.U32 R24, RZ, RZ, R8 ;  /* 0x000000ffff18c224 */ /* 0x000fc600078e0008 */
[----:B------:R-:W2:Y:S01]  /*1a2e0*/  LDL.LU R27, [R1+0x24] ;  /* 0x00002400011b7983 */ /* 0x000ea20000300800 */
[----:B----4-:R-:W-:-:S05]  /*1a2f0*/  @!P4 PRMT R3, R16, 0x8880, RZ ;  /* 0x000088801003c816 */ /* 0x010fca00000000ff */
[----:B------:R-:W-:-:S04]  /*1a300*/  @!P4 IMAD R2, R3, R18, RZ ;  /* 0x000000120302c224 */ /* 0x000fc800078e02ff */
[----:B---3--:R-:W-:Y:S02]  /*1a310*/  @!P4 IMAD R3, R25, R17, R2 ;  /* 0x000000111903c224 */ /* 0x008fe400078e0202 */
[----:B------:R-:W-:-:S05]  /*1a320*/  @!P4 IMAD.MOV.U32 R25, RZ, RZ, R7 ;  /* 0x000000ffff19c224 */ /* 0x000fca00078e0007 */
        /* <DEDUP_REMOVED lines=15> */
[----:B------:R-:W-:Y:S02]  /*1a420*/  @!P4 IADD3 R24, P5, R8, UR59, RZ ;  /* 0x0000003b0818cc10 */ /* 0x000fe4000ffbe0ff */
[----:B------:R-:W-:Y:S02]  /*1a430*/  LOP3.LUT P3, RZ, R19, 0x4, RZ, 0xc0, !PT ;  /* 0x0000000413ff7812 */ /* 0x000fe4000786c0ff */
[----:B------:R-:W-:Y:S01]  /*1a440*/  @!P4 IADD3.X R25, R7, UR38, RZ, P5, !PT ;  /* 0x000000260719cc10 */ /* 0x000fe2000affe4ff */
[----:B---3--:R-:W-:-:S05]  /*1a450*/  @!P4 IMAD R3, R3, R17, R2 ;  /* 0x000000110303c224 */ /* 0x008fca00078e0202 */
[----:B------:R0:W-:Y:S01]  /*1a460*/  @!P4 STG.E.U8 desc[UR36][R24.64+0x39], R3 ;  /* 0x000039031800c986 */ /* 0x0001e2000c101124 */
[----:B------:R-:W-:Y:S02]  /*1a470*/  ISETP.LT.OR P4, PT, R0, 0x41, !P3 ;  /* 0x000000410000780c */ /* 0x000fe40005f81670 */
[----:B------:R-:W-:Y:S01]  /*1a480*/  LOP3.LUT R19, R19, 0xfffffdff, RZ, 0xc0, !PT ;  /* 0xfffffdff13137812 */ /* 0x000fe200078ec0ff */
[----:B0-----:R-:W3:Y:S10]  /*1a490*/  LDL.LU R24, [R1+0x30] ;  /* 0x0000300001187983 */ /* 0x001ef40000300800 */
[----:B------:R-:W4:Y:S01]  /*1a4a0*/  @!P4 LDG.E.U8 R16, desc[UR36][R28.64+0x40] ;  /* 0x000040241c10c981 */ /* 0x000f22000c1e1100 */
[----:B------:R-:W-:-:S03]  /*1a4b0*/  @P2 LOP3.LUT R19, R19, 0x200, RZ, 0xfc, !PT ;  /* 0x0000020013132812 */ /* 0x000fc600078efcff */
[----:B------:R-:W3:Y:S01]  /*1a4c0*/  LDL.LU R25, [R1+0x34] ;  /* 0x0000340001197983 */ /* 0x000ee20000300800 */
[----:B----4-:R-:W-:-:S05]  /*1a4d0*/  @!P4 PRMT R3, R16, 0x8880, RZ ;  /* 0x000088801003c816 */ /* 0x010fca00000000ff */
[----:B------:R-:W-:-:S04]  /*1a4e0*/  @!P4 IMAD R2, R3, R18, RZ ;  /* 0x000000120302c224 */ /* 0x000fc800078e02ff */
[----:B--2---:R-:W-:-:S05]  /*1a4f0*/  @!P4 IMAD R3, R26, R17, R2 ;  /* 0x000000111a03c224 */ /* 0x004fca00078e0202 */
[----:B------:R0:W-:Y:S01]  /*1a500*/  @!P4 STG.E.U8 desc[UR36][R10.64+0x40], R3 ;  /* 0x000040030a00c986 */ /* 0x0001e2000c101124 */
[----:B------:R-:W-:-:S13]  /*1a510*/  ISETP.LT.OR P4, PT, R0, 0x42, !P3 ;  /* 0x000000420000780c */ /* 0x000fda0005f81670 */
[----:B------:R-:W0:Y:S01]  /*1a520*/  @!P4 LDG.E.U8 R16, desc[UR36][R28.64+0x41] ;  /* 0x000041241c10c981 */ /* 0x000e22000c1e1100 */
[----:B------:R-:W-:Y:S02]  /*1a530*/  ISETP.LT.OR P2, PT, R0, 0x41, !P6 ;  /* 0x000000410000780c */ /* 0x000fe40007741670 */
        /* <DEDUP_REMOVED lines=27> */
[----:B0-----:R-:W4:Y:S04]  /*1a6f0*/  LDL.LU R36, [R1] ;  /* 0x0000000001247983 */ /* 0x001f280000300800 */
[----:B------:R-:W4:Y:S01]  /*1a700*/  LDL.LU R37, [R1+0x4] ;  /* 0x0000040001257983 */ /* 0x000f220000300800 */
[----:B--2---:R-:W-:-:S05]  /*1a710*/  @!P1 PRMT R3, R16, 0x8880, RZ ;  /* 0x0000888010039816 */ /* 0x004fca00000000ff */
        /* <DEDUP_REMOVED lines=62> */
[----:B0-----:R-:W3:Y:S10]  /*1ab00*/  LDL.LU.64 R36, [R1+0x2a8] ;  /* 0x0002a80001247983 */ /* 0x001ef40000300a00 */
[----:B------:R-:W4:Y:S02]  /*1ab10*/  @!P4 LDG.E.U8 R16, desc[UR36][R236.64+0x48] ;  /* 0x00004824ec10c981 */ /* 0x000f24000c1e1100 */
        /* <DEDUP_REMOVED lines=34> */
[----:B0-----:R-:W2:Y:S10]  /*1ad40*/  LDL.LU.64 R38, [R1+0x2a0] ;  /* 0x0002a00001267983 */ /* 0x001eb40000300a00 */
[----:B------:R-:W4:Y:S02]  /*1ad50*/  @!P4 LDG.E.U8 R16, desc[UR36][R232.64+0x40] ;  /* 0x00004024e810c981 */ /* 0x000f24000c1e1100 */
[----:B----4-:R-:W-:-:S05]  /*1ad60*/  @!P4 PRMT R3, R16, 0x8880, RZ ;  /* 0x000088801003c816 */ /* 0x010fca00000000ff */
[----:B------:R-:W-:-:S04]  /*1ad70*/  @!P4 IMAD R2, R3, R18, RZ ;  /* 0x000000120302c224 */ /* 0x000fc800078e02ff */
[----:B------:R-:W-:-:S05]  /*1ad80*/  @!P4 IMAD R224, R224, R17, R2 ;  /* 0x00000011e0e0c224 */ /* 0x000fca00078e0202 */
[----:B------:R0:W-:Y:S01]  /*1ad90*/  @!P4 STG.E.U8 desc[UR36][R4.64+0x40], R224 ;  /* 0x000040e00400c986 */ /* 0x0001e2000c101124 */
[----:B------:R-:W-:-:S13]  /*1ada0*/  ISETP.LT.OR P4, PT, R0, 0x42, !P3 ;  /* 0x000000420000780c */ /* 0x000fda0005f81670 */
[----:B------:R-:W4:Y:S02]  /*1adb0*/  @!P4 LDG.E.U8 R16, desc[UR36][R232.64+0x41] ;  /* 0x00004124e810c981 */ /* 0x000f24000c1e1100 */
[----:B----4-:R-:W-:-:S05]  /*1adc0*/  @!P4 PRMT R3, R16, 0x8880, RZ ;  /* 0x000088801003c816 */ /* 0x010fca00000000ff */
[----:B------:R-:W-:-:S04]  /*1add0*/  @!P4 IMAD R2, R3, R18, RZ ;  /* 0x000000120302c224 */ /* 0x000fc800078e02ff */
[----:B------:R-:W-:-:S05]  /*1ade0*/  @!P4 IMAD R225, R225, R17, R2 ;  /* 0x00000011e1e1c224 */ /* 0x000fca00078e0202 */
[----:B------:R4:W-:Y:S01]  /*1adf0*/  @!P4 STG.E.U8 desc[UR36][R4.64+0x41], R225 ;  /* 0x000041e10400c986 */ /* 0x0009e2000c101124 */
[----:B------:R-:W-:-:S13]  /*1ae00*/  ISETP.LT.OR P4, PT, R0, 0x41, !P2 ;  /* 0x000000410000780c */ /* 0x000fda0005781670 */
[----:B------:R-:W3:Y:S01]  /*1ae10*/  @!P4 LDG.E.U8 R16, desc[UR36][R22.64+0x40] ;  /* 0x000040241610c981 */ /* 0x000ee2000c1e1100 */
[----:B0-----:R-:W-:-:S04]  /*1ae20*/  @!P4 IADD3 R224, P5, R4, UR59, RZ ;  /* 0x0000003b04e0cc10 */ /* 0x001fc8000ffbe0ff */
[----:B----4-:R-:W-:Y:S02]  /*1ae30*/  @!P4 IADD3.X R225, R5, UR38, RZ, P5, !PT ;  /* 0x0000002605e1cc10 */ /* 0x010fe4000affe4ff */
        /* <DEDUP_REMOVED lines=13> */
[----:B------:R-:W3:Y:S02]  /*1af10*/  @!P4 LDG.E.U8 R16, desc[UR36][R232.64+0x48] ;  /* 0x00004824e810c981 */ /* 0x000ee4000c1e1100 */
[----:B---3--:R-:W-:-:S05]  /*1af20*/  @!P4 PRMT R3, R16, 0x8880, RZ ;  /* 0x000088801003c816 */ /* 0x008fca00000000ff */
[----:B------:R-:W-:-:S04]  /*1af30*/  @!P4 IMAD R2, R3, R18, RZ ;  /* 0x000000120302c224 */ /* 0x000fc800078e02ff */
[----:B------:R-:W-:-:S05]  /*1af40*/  @!P4 IMAD R228, R228, R17, R2 ;  /* 0x00000011e4e4c224 */ /* 0x000fca00078e0202 */
[----:B------:R-:W-:Y:S01]  /*1af50*/  @!P4 STG.E.U8 desc[UR36][R4.64+0x48], R228 ;  /* 0x000048e40400c986 */ /* 0x000fe2000c101124 */
[----:B------:R-:W-:-:S13]  /*1af60*/  ISETP.LT.OR P4, PT, R0, 0x4a, !P3 ;  /* 0x0000004a0000780c */ /* 0x000fda0005f81670 */
[----:B------:R-:W3:Y:S02]  /*1af70*/  @!P4 LDG.E.U8 R16, desc[UR36][R232.64+0x49] ;  /* 0x00004924e810c981 */ /* 0x000ee4000c1e1100 */
[----:B---3--:R-:W-:-:S05]  /*1af80*/  @!P4 PRMT R3, R16, 0x8880, RZ ;  /* 0x000088801003c816 */ /* 0x008fca00000000ff */
[----:B------:R-:W-:-:S04]  /*1af90*/  @!P4 IMAD R2, R3, R18, RZ ;  /* 0x000000120302c224 */ /* 0x000fc800078e02ff */
[----:B------:R-:W-:-:S05]  /*1afa0*/  @!P4 IMAD R229, R229, R17, R2 ;  /* 0x00000011e5e5c224 */ /* 0x000fca00078e0202 */
[----:B------:R-:W-:Y:S01]  /*1afb0*/  @!P4 STG.E.U8 desc[UR36][R4.64+0x49], R229 ;  /* 0x000049e50400c986 */ /* 0x000fe2000c101124 */
        /* <DEDUP_REMOVED lines=22> */
[----:B------:R-:W-:-:S05]  /*1b120*/  @!P4 IMAD R216, R216, R17, R2 ;  /* 0x00000011d8d8c224 */ /* 0x000fca00078e0202 */
[----:B------:R0:W-:Y:S01]  /*1b130*/  @!P4 STG.E.U8 desc[UR36][R224.64+0x40], R216 ;  /* 0x000040d8e000c986 */ /* 0x0001e2000c101124 */
[----:B------:R-:W-:-:S13]  /*1b140*/  ISETP.LT.OR P4, PT, R0, 0x42, !P1 ;  /* 0x000000420000780c */ /* 0x000fda0004f81670 */
[----:B------:R-:W3:Y:S01]  /*1b150*/  @!P4 LDG.E.U8 R16, desc[UR36][R14.64+0x41] ;  /* 0x000041240e10c981 */ /* 0x000ee2000c1e1100 */
[----:B0-----:R-:W-:Y:S02]  /*1b160*/  @!P4 MOV R216, R8 ;  /* 0x0000000800d8c202 */ /* 0x001fe40000000f00 */
[----:B---3--:R-:W-:-:S05]  /*1b170*/  @!P4 PRMT R3, R16, 0x8880, RZ ;  /* 0x000088801003c816 */ /* 0x008fca00000000ff */
[----:B------:R-:W-:-:S04]  /*1b180*/  @!P4 IMAD R2, R3, R18, RZ ;  /* 0x000000120302c224 */ /* 0x000fc800078e02ff */
[----:B------:R-:W-:Y:S02]  /*1b190*/  @!P4 IMAD R3, R217, R17, R2 ;  /* 0x00000011d903c224 */ /* 0x000fe400078e0202 */
[----:B------:R-:W-:-:S05]  /*1b1a0*/  @!P4 IMAD.MOV.U32 R217, RZ, RZ, R7 ;  /* 0x000000ffffd9c224 */ /* 0x000fca00078e0007 */
        /* <DEDUP_REMOVED lines=43> */
[----:B0-----:R-:W-:Y:S02]  /*1b460*/  @!P4 IADD3 R216, P5, R8, UR59, RZ ;  /* 0x0000003b08d8cc10 */ /* 0x001fe4000ffbe0ff */
[----:B------:R-:W-:Y:S02]  /*1b470*/  LOP3.LUT P3, RZ, R19, 0x4, RZ, 0xc0, !PT ;  /* 0x0000000413ff7812 */ /* 0x000fe4000786c0ff */
[----:B------:R-:W-:Y:S02]  /*1b480*/  @!P4 IADD3.X R217, R7, UR38, RZ, P5, !PT ;  /* 0x0000002607d9cc10 */ /* 0x000fe4000affe4ff */
        /* <DEDUP_REMOVED lines=9> */
[----:B------:R0:W-:Y:S01]  /*1b520*/  @!P4 STG.E.U8 desc[UR36][R10.64+0x50], R208 ;  /* 0x000050d00a00c986 */ /* 0x0001e2000c101124 */
[----:B------:R-:W-:-:S13]  /*1b530*/  ISETP.LT.OR P4, PT, R0, 0x52, !P3 ;  /* 0x000000520000780c */ /* 0x000fda0005f81670 */
[----:B------:R-:W3:Y:S01]  /*1b540*/  @!P4 LDG.E.U8 R16, desc[UR36][R28.64+0x51] ;  /* 0x000051241c10c981 */ /* 0x000ee2000c1e1100 */
[----:B------:R-:W-:-:S04]  /*1b550*/  LOP3.LUT R19, R19, 0xffffffbf, RZ, 0xc0, !PT ;  /* 0xffffffbf13137812 */ /* 0x000fc800078ec0ff */
[----:B------:R-:W-:Y:S02]  /*1b560*/  @P2 LOP3.LUT R19, R19, 0x40, RZ, 0xfc, !PT ;  /* 0x0000004013132812 */ /* 0x000fe400078efcff */
[----:B------:R-:W-:Y:S02]  /*1b570*/  ISETP.LT.OR P2, PT, R0, 0x51, !P6 ;  /* 0x000000510000780c */ /* 0x000fe40007741670 */
[----:B---3--:R-:W-:-:S05]  /*1b580*/  @!P4 PRMT R3, R16, 0x8880, RZ ;  /* 0x000088801003c816 */ /* 0x008fca00000000ff */
[----:B------:R-:W-:-:S04]  /*1b590*/  @!P4 IMAD R2, R3, R18, RZ ;  /* 0x000000120302c224 */ /* 0x000fc800078e02ff */
[----:B------:R-:W-:-:S05]  /*1b5a0*/  @!P4 IMAD R209, R209, R17, R2 ;  /* 0x00000011d1d1c224 */ /* 0x000fca00078e0202 */
[----:B------:R-:W-:Y:S04]  /*1b5b0*/  @!P4 STG.E.U8 desc[UR36][R10.64+0x51], R209 ;  /* 0x000051d10a00c986 */ /* 0x000fe8000c101124 */
[----:B------:R-:W3:Y:S01]  /*1b5c0*/  @!P2 LDG.E.U8 R16, desc[UR36][R30.64+0x50] ;  /* 0x000050241e10a981 */ /* 0x000ee2000c1e1100 */
[----:B------:R-:W-:Y:S02]  /*1b5d0*/  ISETP.LT.OR P5, PT, R0, 0x59, !P6 ;  /* 0x000000590000780c */ /* 0x000fe400077a1670 */
[----:B---3--:R-:W-:-:S05]  /*1b5e0*/  @!P2 PRMT R3, R16, 0x8880, RZ ;  /* 0x000088801003a816 */ /* 0x008fca00000000ff */
[----:B------:R-:W-:-:S04]  /*1b5f0*/  @!P2 IMAD R2, R3, R18, RZ ;  /* 0x000000120302a224 */ /* 0x000fc800078e02ff */
[----:B------:R-:W-:-:S05]  /*1b600*/  @!P2 IMAD R210, R210, R17, R2 ;  /* 0x00000011d2d2a224 */ /* 0x000fca00078e0202 */
[----:B------:R3:W-:Y:S01]  /*1b610*/  @!P2 STG.E.U8 desc[UR36][R24.64+0x50], R210 ;  /* 0x000050d21800a986 */ /* 0x0007e2000c101124 */
[----:B------:R-:W-:Y:S02]  /*1b620*/  ISETP.LT.OR P2, PT, R0, 0x52, !P6 ;  /* 0x000000520000780c */ /* 0x000fe40007741670 */
[----:B0-----:R-:W-:Y:S02]  /*1b630*/  @!P5 IADD3 R208, P4, R10, UR59, RZ ;  /* 0x0000003b0ad0dc10 */ /* 0x001fe4000ff9e0ff */
[----:B------:R-:W-:Y:S01]  /*1b640*/  LOP3.LUT R19, R19, 0xfffffeff, RZ, 0xc0, !PT ;  /* 0xfffffeff13137812 */ /* 0x000fe200078ec0ff */
[----:B---3--:R-:W3:Y:S08]  /*1b650*/  LDL.LU.64 R24, [R1+0x298] ;  /* 0x0002980001187983 */ /* 0x008ef00000300a00 */
[----:B------:R-:W4:Y:S01]  /*1b660*/  @!P2 LDG.E.U8 R16, desc[UR36][R30.64+0x51] ;  /* 0x000051241e10a981 */ /* 0x000f22000c1e1100 */
[----:B------:R-:W-:-:S02]  /*1b670*/  @!P5 IADD3.X R209, R11, UR38, RZ, P4, !PT ;  /* 0x000000260bd1dc10 */ /* 0x000fc4000a7fe4ff */
[----:B------:R-:W-:Y:S02]  /*1b680*/  ISETP.LT.OR P4, PT, R0, 0x5a, !P6 ;  /* 0x0000005a0000780c */ /* 0x000fe40007781670 */
[----:B------:R-:W-:-:S11]  /*1b690*/  @P1 LOP3.LUT R19, R19, 0x100, RZ, 0xfc, !PT ;  /* 0x0000010013131812 */ /* 0x000fd600078efcff */
[----:B------:R-:W-:-:S04]  /*1b6a0*/  @!P4 IADD3 R216, P1, R10, UR59, RZ ;  /* 0x0000003b0ad8cc10 */ /* 0x000fc8000ff3e0ff */
[----:B------:R-:W-:Y:S02]  /*1b6b0*/  @!P4 IADD3.X R217, R11, UR38, RZ, P1, !PT ;  /* 0x000000260bd9cc10 */ /* 0x000fe40008ffe4ff */
[----:B------:R-:W-:Y:S02]  /*1b6c0*/  ISETP.LT.OR P1, PT, R0, 0x59, !P3 ;  /* 0x000000590000780c */ /* 0x000fe40005f21670 */
[----:B----4-:R-:W-:-:S05]  /*1b6d0*/  @!P2 PRMT R3, R16, 0x8880, RZ ;  /* 0x000088801003a816 */ /* 0x010fca00000000ff */
[----:B------:R-:W-:-:S04]  /*1b6e0*/  @!P2 IMAD R2, R3, R18, RZ ;  /* 0x000000120302a224 */ /* 0x000fc800078e02ff */
[----:B------:R-:W-:-:S05]  /*1b6f0*/  @!P2 IMAD R211, R211, R17, R2 ;  /* 0x00000011d3d3a224 */ /* 0x000fca00078e0202 */
[----:B------:R0:W-:Y:S04]  /*1b700*/  @!P2 STG.E.U8 desc[UR36][R26.64+0x51], R211 ;  /* 0x000051d31a00a986 */ /* 0x0001e8000c101124 */
[----:B------:R-:W4:Y:S04]  /*1b710*/  @!P1 LDG.E.U8 R16, desc[UR36][R28.64+0x58] ;  /* 0x000058241c109981 */ /* 0x000f28000c1e1100 */
[----:B0-----:R-:W3:Y:S01]  /*1b720*/  LDL.LU.64 R26, [R1+0x290] ;  /* 0x00029000011a7983 */ /* 0x001ee20000300a00 */
[----:B----4-:R-:W-:-:S05]  /*1b730*/  @!P1 PRMT R3, R16, 0x8880, RZ ;  /* 0x0000888010039816 */ /* 0x010fca00000000ff */
[----:B------:R-:W-:-:S04]  /*1b740*/  @!P1 IMAD R2, R3, R18, RZ ;  /* 0x0000001203029224 */ /* 0x000fc800078e02ff */
[----:B------:R-:W-:-:S05]  /*1b750*/  @!P1 IMAD R212, R212, R17, R2 ;  /* 0x00000011d4d49224 */ /* 0x000fca00078e0202 */
[----:B------:R-:W-:Y:S01]  /*1b760*/  @!P1 STG.E.U8 desc[UR36][R10.64+0x58], R212 ;  /* 0x000058d40a009986 */ /* 0x000fe2000c101124 */
[----:B------:R-:W-:-:S13]  /*1b770*/  ISETP.LT.OR P1, PT, R0, 0x5a, !P3 ;  /* 0x0000005a0000780c */ /* 0x000fda0005f21670 */
[----:B------:R-:W4:Y:S02]  /*1b780*/  @!P1 LDG.E.U8 R16, desc[UR36][R28.64+0x59] ;  /* 0x000059241c109981 */ /* 0x000f24000c1e1100 */
[----:B----4-:R-:W-:-:S05]  /*1b790*/  @!P1 PRMT R3, R16, 0x8880, RZ ;  /* 0x0000888010039816 */ /* 0x010fca00000000ff */
[----:B------:R-:W-:-:S04]  /*1b7a0*/  @!P1 IMAD R2, R3, R18, RZ ;  /* 0x0000001203029224 */ /* 0x000fc800078e02ff */
[----:B------:R-:W-:-:S05]  /*1b7b0*/  @!P1 IMAD R213, R213, R17, R2 ;  /* 0x00000011d5d59224 */ /* 0x000fca00078e0202 */
[----:B------:R-:W-:Y:S04]  /*1b7c0*/  @!P1 STG.E.U8 desc[UR36][R10.64+0x59], R213 ;  /* 0x000059d50a009986 */ /* 0x000fe8000c101124 */
[----:B------:R-:W4:Y:S02]  /*1b7d0*/  @!P5 LDG.E.U8 R16, desc[UR36][R30.64+0x58] ;  /* 0x000058241e10d981 */ /* 0x000f24000c1e1100 */
[----:B----4-:R-:W-:-:S05]  /*1b7e0*/  @!P5 PRMT R3, R16, 0x8880, RZ ;  /* 0x000088801003d816 */ /* 0x010fca00000000ff */
[----:B------:R-:W-:-:S04]  /*1b7f0*/  @!P5 IMAD R2, R3, R18, RZ ;  /* 0x000000120302d224 */ /* 0x000fc800078e02ff */
[----:B------:R-:W-:-:S05]  /*1b800*/  @!P5 IMAD R214, R214, R17, R2 ;  /* 0x00000011d6d6d224 */ /* 0x000fca00078e0202 */
[----:B------:R0:W-:Y:S04]  /*1b810*/  @!P5 STG.E.U8 desc[UR36][R208.64+0x58], R214 ;  /* 0x000058d6d000d986 */ /* 0x0001e8000c101124 */
[----:B------:R-:W4:Y:S01]  /*1b820*/  @!P4 LDG.E.U8 R16, desc[UR36][R30.64+0x59] ;  /* 0x000059241e10c981 */ /* 0x000f22000c1e1100 */
[----:B------:R-:W-:Y:S02]  /*1b830*/  LOP3.LUT P2, RZ, R19, 0x8, RZ, 0xc0, !PT ;  /* 0x0000000813ff7812 */ /* 0x000fe4000784c0ff */
        /* <DEDUP_REMOVED lines=9> */
[----:B------:R4:W-:Y:S01]  /*1b8d0*/  @!P4 STG.E.U8 desc[UR36][R12.64+0x50], R3 ;  /* 0x000050030c00c986 */ /* 0x0009e2000c101124 */
[----:B------:R-:W-:-:S13]  /*1b8e0*/  ISETP.LT.OR P4, PT, R0, 0x52, !P2 ;  /* 0x000000520000780c */ /* 0x000fda0005781670 */
[----:B------:R-:W2:Y:S01]  /*1b8f0*/  @!P4 LDG.E.U8 R16, desc[UR36][R236.64+0x51] ;  /* 0x00005124ec10c981 */ /* 0x000ea2000c1e1100 */
[----:B------:R-:W-:-:S13]  /*1b900*/  ISETP.LT.OR P1, PT, R0, 0x61, !P6 ;  /* 0x000000610000780c */ /* 0x000fda0007721670 */
[----:B------:R-:W-:-:S04]  /*1b910*/  @!P1 IADD3 R210, P3, R10, UR59, RZ ;  /* 0x0000003b0ad29c10 */ /* 0x000fc8000ff7e0ff */
[----:B------:R-:W-:Y:S02]  /*1b920*/  @!P1 IADD3.X R211, R11, UR38, RZ, P3, !PT ;  /* 0x000000260bd39c10 */ /* 0x000fe40009ffe4ff */
[----:B------:R-:W-:-:S13]  /*1b930*/  ISETP.LT.OR P3, PT, R0, 0x62, !P6 ;  /* 0x000000620000780c */ /* 0x000fda0007761670 */
[----:B0-----:R-:W-:-:S04]  /*1b940*/  @!P3 IADD3 R208, P5, R10, UR59, RZ ;  /* 0x0000003b0ad0bc10 */ /* 0x001fc8000ffbe0ff */
[----:B------:R-:W-:Y:S02]  /*1b950*/  @!P3 IADD3.X R209, R11, UR38, RZ, P5, !PT ;  /* 0x000000260bd1bc10 */ /* 0x000fe4000affe4ff */
[----:B------:R-:W-:Y:S02]  /*1b960*/  LOP3.LUT P3, RZ, R19, 0x80, RZ, 0xc0, !PT ;  /* 0x0000008013ff7812 */ /* 0x000fe4000786c0ff */
[----:B--2---:R-:W-:-:S05]  /*1b970*/  @!P4 PRMT R213, R16, 0x8880, RZ ;  /* 0x0000888010d5c816 */ /* 0x004fca00000000ff */
[----:B------:R-:W-:-:S04]  /*1b980*/  @!P4 IMAD R2, R213, R18, RZ ;  /* 0x00000012d502c224 */ /* 0x000fc800078e02ff */
[----:B------:R-:W-:-:S05]  /*1b990*/  @!P4 IMAD R213, R201, R17, R2 ;  /* 0x00000011c9d5c224 */ /* 0x000fca00078e0202 */
[----:B------:R-:W-:Y:S01]  /*1b9a0*/  @!P4 STG.E.U8 desc[UR36][R12.64+0x51], R213 ;  /* 0x000051d50c00c986 */ /* 0x000fe2000c101124 */
[----:B------:R-:W-:-:S13]  /*1b9b0*/  ISETP.LT.OR P4, PT, R0, 0x51, !P3 ;  /* 0x000000510000780c */ /* 0x000fda0005f81670 */
[----:B------:R-:W4:Y:S01]  /*1b9c0*/  @!P4 LDG.E.U8 R16, desc[UR36][R234.64+0x50] ;  /* 0x00005024ea10c981 */ /* 0x000f22000c1e1100 */
[----:B------:R-:W-:-:S04]  /*1b9d0*/  @!P4 IADD3 R200, P5, R12, UR59, RZ ;  /* 0x0000003b0cc8cc10 */ /* 0x000fc8000ffbe0ff */
[----:B------:R-:W-:Y:S02]  /*1b9e0*/  @!P4 IADD3.X R201, R13, UR38, RZ, P5, !PT ;  /* 0x000000260dc9cc10 */ /* 0x000fe4000affe4ff */
[----:B----4-:R-:W-:-:S05]  /*1b9f0*/  @!P4 PRMT R3, R16, 0x8880, RZ ;  /* 0x000088801003c816 */ /* 0x010fca00000000ff */
[----:B------:R-:W-:-:S04]  /*1ba00*/  @!P4 IMAD R2, R3, R18, RZ ;  /* 0x000000120302c224 */ /* 0x000fc800078e02ff */
[----:B------:R-:W-:-:S05]  /*1ba10*/  @!P4 IMAD R3, R202, R17, R2 ;  /* 0x00000011ca03c224 */ /* 0x000fca00078e0202 */
[----:B------:R0:W-:Y:S01]  /*1ba20*/  @!P4 STG.E.U8 desc[UR36][R200.64+0x50], R3 ;  /* 0x00005003c800c986 */ /* 0x0001e2000c101124 */
[----:B------:R-:W-:-:S13]  /*1ba30*/  ISETP.LT.OR P4, PT, R0, 0x52, !P3 ;  /* 0x000000520000780c */ /* 0x000fda0005f81670 */
[----:B------:R-:W2:Y:S01]  /*1ba40*/  @!P4 LDG.E.U8 R16, desc[UR36][R234.64+0x51] ;  /* 0x00005124ea10c981 */ /* 0x000ea2000c1e1100 */
[----:B0-----:R-:W-:-:S04]  /*1ba50*/  @!P4 IADD3 R200, P5, R12, UR59, RZ ;  /* 0x0000003b0cc8cc10 */ /* 0x001fc8000ffbe0ff */
[----:B------:R-:W-:Y:S02]  /*1ba60*/  @!P4 IADD3.X R201, R13, UR38, RZ, P5, !PT ;  /* 0x000000260dc9cc10 */ /* 0x000fe4000affe4ff */
[----:B--2---:R-:W-:-:S05]  /*1ba70*/  @!P4 PRMT R213, R16, 0x8880, RZ ;  /* 0x0000888010d5c816 */ /* 0x004fca00000000ff */
[----:B------:R-:W-:-:S04]  /*1ba80*/  @!P4 IMAD R2, R213, R18, RZ ;  /* 0x00000012d502c224 */ /* 0x000fc800078e02ff */
[----:B------:R-:W-:-:S05]  /*1ba90*/  @!P4 IMAD R203, R203, R17, R2 ;  /* 0x00000011cbcbc224 */ /* 0x000fca00078e0202 */
[----:B------:R0:W-:Y:S01]  /*1baa0*/  @!P4 STG.E.U8 desc[UR36][R200.64+0x51], R203 ;  /* 0x000051cbc800c986 */ /* 0x0001e2000c101124 */
[----:B------:R-:W-:-:S13]  /*1bab0*/  ISETP.LT.OR P4, PT, R0, 0x59, !P2 ;  /* 0x000000590000780c */ /* 0x000fda0005781670 */
[----:B------:R-:W2:Y:S02]  /*1bac0*/  @!P4 LDG.E.U8 R16, desc[UR36][R236.64+0x58] ;  /* 0x00005824ec10c981 */ /* 0x000ea4000c1e1100 */
[----:B--2---:R-:W-:-:S05]  /*1bad0*/  @!P4 PRMT R3, R16, 0x8880, RZ ;  /* 0x000088801003c816 */ /* 0x004fca00000000ff */
[----:B------:R-:W-:-:S04]  /*1bae0*/  @!P4 IMAD R2, R3, R18, RZ ;  /* 0x000000120302c224 */ /* 0x000fc800078e02ff */
[----:B------:R-:W-:-:S05]  /*1baf0*/  @!P4 IMAD R3, R204, R17, R2 ;  /* 0x00000011cc03c224 */ /* 0x000fca00078e0202 */
[----:B------:R2:W-:Y:S01]  /*1bb00*/  @!P4 STG.E.U8 desc[UR36][R12.64+0x58], R3 ;  /* 0x000058030c00c986 */ /* 0x0005e2000c101124 */
[----:B------:R-:W-:-:S13]  /*1bb10*/  ISETP.LT.OR P4, PT, R0, 0x5a, !P2 ;  /* 0x0000005a0000780c */ /* 0x000fda0005781670 */
[----:B------:R-:W4:Y:S02]  /*1bb20*/  @!P4 LDG.E.U8 R16, desc[UR36][R236.64+0x59] ;  /* 0x00005924ec10c981 */ /* 0x000f24000c1e1100 */
[----:B----4-:R-:W-:-:S05]  /*1bb30*/  @!P4 PRMT R202, R16, 0x8880, RZ ;  /* 0x0000888010cac816 */ /* 0x010fca00000000ff */
[----:B0-----:R-:W-:-:S04]  /*1bb40*/  @!P4 IMAD.MOV.U32 R201, RZ, RZ, R202 ;  /* 0x000000ffffc9c224 */ /* 0x001fc800078e00ca */
[----:B------:R-:W-:-:S04]  /*1bb50*/  @!P4 IMAD R2, R201, R18, RZ ;  /* 0x00000012c902c224 */ /* 0x000fc800078e02ff */
[----:B------:R-:W-:-:S05]  /*1bb60*/  @!P4 IMAD R205, R205, R17, R2 ;  /* 0x00000011cdcdc224 */ /* 0x000fca00078e0202 */
[----:B------:R-:W-:Y:S01]  /*1bb70*/  @!P4 STG.E.U8 desc[UR36][R12.64+0x59], R205 ;  /* 0x000059cd0c00c986 */ /* 0x000fe2000c101124 */
[----:B------:R-:W-:-:S13]  /*1bb80*/  ISETP.LT.OR P4, PT, R0, 0x59, !P3 ;  /* 0x000000590000780c */ /* 0x000fda0005f81670 */
[----:B------:R-:W2:Y:S01]  /*1bb90*/  @!P4 LDG.E.U8 R16, desc[UR36][R234.64+0x58] ;  /* 0x00005824ea10c981 */ /* 0x000ea2000c1e1100 */
[----:B------:R-:W-:-:S04]  /*1bba0*/  @!P4 IADD3 R200, P5, R12, UR59, RZ ;  /* 0x0000003b0cc8cc10 */ /* 0x000fc8000ffbe0ff */
[----:B------:R-:W-:Y:S02]  /*1bbb0*/  @!P4 IADD3.X R201, R13, UR38, RZ, P5, !PT ;  /* 0x000000260dc9cc10 */ /* 0x000fe4000affe4ff */
[----:B--2---:R-:W-:-:S05]  /*1bbc0*/  @!P4 PRMT R3, R16, 0x8880, RZ ;  /* 0x000088801003c816 */ /* 0x004fca00000000ff */
[----:B------:R-:W-:-:S04]  /*1bbd0*/  @!P4 IMAD R2, R3, R18, RZ ;  /* 0x000000120302c224 */ /* 0x000fc800078e02ff */
[----:B------:R-:W-:-:S05]  /*1bbe0*/  @!P4 IMAD R3, R206, R17, R2 ;  /* 0x00000011ce03c224 */ /* 0x000fca00078e0202 */
[----:B------:R0:W-:Y:S01]  /*1bbf0*/  @!P4 STG.E.U8 desc[UR36][R200.64+0x58], R3 ;  /* 0x00005803c800c986 */ /* 0x0001e2000c101124 */
[----:B------:R-:W-:-:S13]  /*1bc00*/  ISETP.LT.OR P4, PT, R0, 0x5a, !P3 ;  /* 0x0000005a0000780c */ /* 0x000fda0005f81670 */
[----:B------:R-:W2:Y:S01]  /*1bc10*/  @!P4 LDG.E.U8 R16, desc[UR36][R234.64+0x59] ;  /* 0x00005924ea10c981 */ /* 0x000ea2000c1e1100 */
[----:B0-----:R-:W-:Y:S02]  /*1bc20*/  @!P4 IADD3 R200, P5, R12, UR59, RZ ;  /* 0x0000003b0cc8cc10 */ /* 0x001fe4000ffbe0ff */
[----:B------:R-:W-:Y:S02]  /*1bc30*/  P2R R3, PR, RZ, 0x8 ;  /* 0x00000008ff037803 */ /* 0x000fe40000000000 */
[----:B------:R-:W-:Y:S02]  /*1bc40*/  @!P4 IADD3.X R201, R13, UR38, RZ, P5, !PT ;  /* 0x000000260dc9cc10 */ /* 0x000fe4000affe4ff */
[----:B------:R-:W-:Y:S02]  /*1bc50*/  LOP3.LUT P3, RZ, R19, 0x2, RZ, 0xc0, !PT ;  /* 0x0000000213ff7812 */ /* 0x000fe4000786c0ff */
        /* <DEDUP_REMOVED lines=11> */
[----:B------:R-:W4:Y:S01]  /*1bd10*/  @!P4 LDG.E.U8 R16, desc[UR36][R232.64+0x51] ;  /* 0x00005124e810c981 */ /* 0x000f22000c1e1100 */
[----:B------:R-:W-:Y:S02]  /*1bd20*/  LOP3.LUT P2, RZ, R19, 0x40, RZ, 0xc0, !PT ;  /* 0x0000004013ff7812 */ /* 0x000fe4000784c0ff */
        /* <DEDUP_REMOVED lines=26> */
[----:B------:R-:W-:Y:S01]  /*1bed0*/  @!P4 STG.E.U8 desc[UR36][R4.64+0x58], R201 ;  /* 0x000058c90400c986 */ /* 0x000fe2000c101124 */
[----:B------:R-:W-:-:S13]  /*1bee0*/  ISETP.LT.OR P4, PT, R0, 0x5a, !P3 ;  /* 0x0000005a0000780c */ /* 0x000fda0005f81670 */
[----:B------:R-:W2:Y:S02]  /*1bef0*/  @!P4 LDG.E.U8 R16, desc[UR36][R232.64+0x59] ;  /* 0x00005924e810c981 */ /* 0x000ea4000c1e1100 */
[----:B--2---:R-:W-:-:S05]  /*1bf00*/  @!P4 PRMT R194, R16, 0x8880, RZ ;  /* 0x0000888010c2c816 */ /* 0x004fca00000000ff */
        /* <DEDUP_REMOVED lines=21> */
[----:B------:R-:W-:-:S13]  /*1c060*/  ISETP.LT.OR P4, PT, R0, 0x51, !P1 ;  /* 0x000000510000780c */ /* 0x000fda0004f81670 */
[----:B------:R-:W2:Y:S01]  /*1c070*/  @!P4 LDG.E.U8 R16, desc[UR36][R14.64+0x50] ;  /* 0x000050240e10c981 */ /* 0x000ea2000c1e1100 */
[----:B0-----:R-:W-:Y:S02]  /*1c080*/  @!P4 IMAD.MOV.U32 R192, RZ, RZ, R8 ;  /* 0x000000ffffc0c224 */ /* 0x001fe400078e0008 */
[----:B------:R-:W-:Y:S01]  /*1c090*/  @!P4 IMAD.MOV.U32 R193, RZ, RZ, R7 ;  /* 0x000000ffffc1c224 */ /* 0x000fe200078e0007 */
[----:B--2---:R-:W-:-:S05]  /*1c0a0*/  @!P4 PRMT R195, R16, 0x8880, RZ ;  /* 0x0000888010c3c816 */ /* 0x004fca00000000ff */
[----:B------:R-:W-:-:S04]  /*1c0b0*/  @!P4 IMAD R2, R195, R18, RZ ;  /* 0x00000012c302c224 */ /* 0x000fc800078e02ff */
[----:B------:R-:W-:-:S05]  /*1c0c0*/  @!P4 IMAD R195, R184, R17, R2 ;  /* 0x00000011b8c3c224 */ /* 0x000fca00078e0202 */
[----:B------:R-:W-:Y:S01]  /*1c0d0*/  @!P4 STG.E.U8 desc[UR36][R192.64+0x50], R195 ;  /* 0x000050c3c000c986 */ /* 0x000fe2000c101124 */
[----:B------:R-:W-:-:S13]  /*1c0e0*/  ISETP.LT.OR P4, PT, R0, 0x52, !P1 ;  /* 0x000000520000780c */ /* 0x000fda0004f81670 */
[----:B------:R-:W2:Y:S01]  /*1c0f0*/  @!P4 LDG.E.U8 R16, desc[UR36][R14.64+0x51] ;  /* 0x000051240e10c981 */ /* 0x000ea2000c1e1100 */
[----:B------:R-:W-:Y:S01]  /*1c100*/  @!P4 IMAD.MOV.U32 R184, RZ, RZ, R8 ;  /* 0x000000ffffb8c224 */ /* 0x000fe200078e0008 */
[----:B--2---:R-:W-:-:S05]  /*1c110*/  @!P4 PRMT R197, R16, 0x8880, RZ ;  /* 0x0000888010c5c816 */ /* 0x004fca00000000ff */
[----:B------:R-:W-:-:S04]  /*1c120*/  @!P4 IMAD R2, R197, R18, RZ ;  /* 0x00000012c502c224 */ /* 0x000fc800078e02ff */
[----:B------:R-:W-:Y:S02]  /*1c130*/  @!P4 IMAD R197, R185, R17, R2 ;  /* 0x00000011b9c5c224 */ /* 0x000fe400078e0202 */
[----:B------:R-:W-:-:S05]  /*1c140*/  @!P4 IMAD.MOV.U32 R185, RZ, RZ, R7 ;  /* 0x000000ffffb9c224 */ /* 0x000fca00078e0007 */
        /* <DEDUP_REMOVED lines=58> */
[----:B------:R-:W-:Y:S02]  /*1c4f0*/  P2R R194, PR, RZ, 0x4 ;  /* 0x00000004ffc27803 */ /* 0x000fe40000000000 */
[----:B------:R-:W-:Y:S02]  /*1c500*/  ISETP.LT.OR P2, PT, R0, 0x61, !P6 ;  /* 0x000000610000780c */ /* 0x000fe40007741670 */
[----:B----4-:R-:W-:-:S04]  /*1c510*/  @!P4 PRMT R176, R16, 0x8880, RZ ;  /* 0x0000888010b0c816 */ /* 0x010fc800000000ff */
[----:B0-----:R-:W-:-:S05]  /*1c520*/  @!P4 MOV R185, R176 ;  /* 0x000000b000b9c202 */ /* 0x001fca0000000f00 */
[----:B------:R-:W-:-:S04]  /*1c530*/  @!P4 IMAD R2, R185, R18, RZ ;  /* 0x00000012b902c224 */ /* 0x000fc800078e02ff */
[----:B------:R-:W-:-:S05]  /*1c540*/  @!P4 IMAD R177, R177, R17, R2 ;  /* 0x00000011b1b1c224 */ /* 0x000fca00078e0202 */
[----:B------:R0:W-:Y:S04]  /*1c550*/  @!P4 STG.E.U8 desc[UR36][R10.64+0x61], R177 ;  /* 0x000061b10a00c986 */ /* 0x0001e8000c101124 */
[----:B------:R-:W2:Y:S01]  /*1c560*/  @!P2 LDG.E.U8 R16, desc[UR36][R30.64+0x60] ;  /* 0x000060241e10a981 */ /* 0x000ea2000c1e1100 */
[----:B------:R-:W-:Y:S02]  /*1c570*/  ISETP.LT.OR P5, PT, R0, 0x69, !P6 ;  /* 0x000000690000780c */ /* 0x000fe400077a1670 */
[----:B--2---:R-:W-:-:S05]  /*1c580*/  @!P2 PRMT R187, R16, 0x8880, RZ ;  /* 0x0000888010bba816 */ /* 0x004fca00000000ff */
[----:B------:R-:W-:-:S04]  /*1c590*/  @!P2 IMAD R2, R187, R18, RZ ;  /* 0x00000012bb02a224 */ /* 0x000fc800078e02ff */
[----:B------:R-:W-:-:S05]  /*1c5a0*/  @!P2 IMAD R187, R178, R17, R2 ;  /* 0x00000011b2bba224 */ /* 0x000fca00078e0202 */
[----:B------:R2:W-:Y:S01]  /*1c5b0*/  @!P2 STG.E.U8 desc[UR36][R210.64+0x60], R187 ;  /* 0x000060bbd200a986 */ /* 0x0005e2000c101124 */
[----:B------:R-:W-:-:S13]  /*1c5c0*/  ISETP.LT.OR P2, PT, R0, 0x62, !P6 ;  /* 0x000000620000780c */ /* 0x000fda0007741670 */
[----:B------:R-:W4:Y:S01]  /*1c5d0*/  @!P2 LDG.E.U8 R16, desc[UR36][R30.64+0x61] ;  /* 0x000061241e10a981 */ /* 0x000f22000c1e1100 */
[----:B------:R-:W-:-:S04]  /*1c5e0*/  @!P5 IADD3 R184, P4, R10, UR59, RZ ;  /* 0x0000003b0ab8dc10 */ /* 0x000fc8000ff9e0ff */
[----:B------:R-:W-:Y:S02]  /*1c5f0*/  @!P5 IADD3.X R185, R11, UR38, RZ, P4, !PT ;  /* 0x000000260bb9dc10 */ /* 0x000fe4000a7fe4ff */
[----:B------:R-:W-:Y:S02]  /*1c600*/  ISETP.LT.OR P4, PT, R0, 0x6a, !P6 ;  /* 0x0000006a0000780c */ /* 0x000fe40007781670 */
[----:B------:R-:W-:-:S11]  /*1c610*/  P2R R186, PR, RZ, 0x2 ;  /* 0x00000002ffba7803 */ /* 0x000fd60000000000 */
[----:B------:R-:W-:-:S04]  /*1c620*/  @!P4 IADD3 R176, P1, R10, UR59, RZ ;  /* 0x0000003b0ab0cc10 */ /* 0x000fc8000ff3e0ff */
[----:B0-----:R-:W-:Y:S02]  /*1c630*/  @!P4 IADD3.X R177, R11, UR38, RZ, P1, !PT ;  /* 0x000000260bb1cc10 */ /* 0x001fe40008ffe4ff */
[----:B------:R-:W-:Y:S02]  /*1c640*/  ISETP.LT.OR P1, PT, R0, 0x69, !P3 ;  /* 0x000000690000780c */ /* 0x000fe40005f21670 */
[----:B----4-:R-:W-:-:S05]  /*1c650*/  @!P2 PRMT R189, R16, 0x8880, RZ ;  /* 0x0000888010bda816 */ /* 0x010fca00000000ff */
[----:B------:R-:W-:-:S04]  /*1c660*/  @!P2 IMAD R2, R189, R18, RZ ;  /* 0x00000012bd02a224 */ /* 0x000fc800078e02ff */
[----:B------:R-:W-:-:S05]  /*1c670*/  @!P2 IMAD R179, R179, R17, R2 ;  /* 0x00000011b3b3a224 */ /* 0x000fca00078e0202 */
[----:B------:R0:W-:Y:S04]  /*1c680*/  @!P2 STG.E.U8 desc[UR36][R208.64+0x61], R179 ;  /* 0x000061b3d000a986 */ /* 0x0001e8000c101124 */
        /* <DEDUP_REMOVED lines=17> */
[----:B------:R-:W-:Y:S04]  /*1c7a0*/  @!P5 STG.E.U8 desc[UR36][R184.64+0x68], R187 ;  /* 0x000068bbb800d986 */ /* 0x000fe8000c101124 */
[----:B------:R-:W2:Y:S01]  /*1c7b0*/  @!P4 LDG.E.U8 R16, desc[UR36][R30.64+0x69] ;  /* 0x000069241e10c981 */ /* 0x000ea2000c1e1100 */
[----:B------:R-:W-:-:S04]  /*1c7c0*/  @!P1 IADD3 R180, P3, R10, UR59, RZ ;  /* 0x0000003b0ab49c10 */ /* 0x000fc8000ff7e0ff */
[----:B------:R-:W-:Y:S02]  /*1c7d0*/  @!P1 IADD3.X R181, R11, UR38, RZ, P3, !PT ;  /* 0x000000260bb59c10 */ /* 0x000fe40009ffe4ff */
[----:B------:R-:W-:-:S13]  /*1c7e0*/  ISETP.LT.OR P3, PT, R0, 0x72, !P6 ;  /* 0x000000720000780c */ /* 0x000fda0007761670 */
[----:B------:R-:W-:-:S04]  /*1c7f0*/  @!P3 IADD3 R178, P5, R10, UR59, RZ ;  /* 0x0000003b0ab2bc10 */ /* 0x000fc8000ffbe0ff */
[----:B0-----:R-:W-:Y:S02]  /*1c800*/  @!P3 IADD3.X R179, R11, UR38, RZ, P5, !PT ;  /* 0x000000260bb3bc10 */ /* 0x001fe4000affe4ff */
[----:B------:R-:W-:Y:S02]  /*1c810*/  ISETP.NE.AND P3, PT, R3, RZ, PT ;  /* 0x000000ff0300720c */ /* 0x000fe40003f65270 */
        /* <DEDUP_REMOVED lines=17> */
[----:B------:R0:W-:Y:S01]  /*1c930*/  @!P4 STG.E.U8 desc[UR36][R12.64+0x61], R177 ;  /* 0x000061b10c00c986 */ /* 0x0001e2000c101124 */
        /* <DEDUP_REMOVED lines=9> */
[----:B------:R-:W4:Y:S01]  /*1c9d0*/  @!P4 LDG.E.U8 R16, desc[UR36][R234.64+0x61] ;  /* 0x00006124ea10c981 */ /* 0x000f22000c1e1100 */
[----:B------:R-:W-:-:S04]  /*1c9e0*/  @!P4 IADD3 R176, P5, R12, UR59, RZ ;  /* 0x0000003b0cb0cc10 */ /* 0x000fc8000ffbe0ff */
[----:B0-----:R-:W-:Y:S02]  /*1c9f0*/  @!P4 IADD3.X R177, R13, UR38, RZ, P5, !PT ;  /* 0x000000260db1cc10 */ /* 0x001fe4000affe4ff */
[----:B----4-:R-:W-:-:S05]  /*1ca00*/  @!P4 PRMT R183, R16, 0x8880, RZ ;  /* 0x0000888010b7c816 */ /* 0x010fca00000000ff */
[----:B------:R-:W-:-:S04]  /*1ca10*/  @!P4 IMAD R2, R183, R18, RZ ;  /* 0x00000012b702c224 */ /* 0x000fc800078e02ff */
[----:B------:R-:W-:-:S05]  /*1ca20*/  @!P4 IMAD R171, R171, R17, R2 ;  /* 0x00000011ababc224 */ /* 0x000fca00078e0202 */
[----:B------:R-:W-:Y:S01]  /*1ca30*/  @!P4 STG.E.U8 desc[UR36][R176.64+0x61], R171 ;  /* 0x000061abb000c986 */ /* 0x000fe2000c101124 */
[----:B------:R-:W-:-:S13]  /*1ca40*/  ISETP.LT.OR P4, PT, R0, 0x69, !P2 ;  /* 0x000000690000780c */ /* 0x000fda0005781670 */
[----:B------:R-:W2:Y:S02]  /*1ca50*/  @!P4 LDG.E.U8 R16, desc[UR36][R236.64+0x68] ;  /* 0x00006824ec10c981 */ /* 0x000ea4000c1e1100 */
        /* <DEDUP_REMOVED lines=11> */
[----:B------:R-:W0:Y:S01]  /*1cb10*/  @!P4 LDG.E.U8 R16, desc[UR36][R234.64+0x68] ;  /* 0x00006824ea10c981 */ /* 0x000e22000c1e1100 */
[----:B------:R-:W-:-:S04]  /*1cb20*/  @!P4 IADD3 R168, P5, R12, UR59, RZ ;  /* 0x0000003b0ca8cc10 */ /* 0x000fc8000ffbe0ff */
[----:B------:R-:W-:Y:S02]  /*1cb30*/  @!P4 IADD3.X R169, R13, UR38, RZ, P5, !PT ;  /* 0x000000260da9cc10 */ /* 0x000fe4000affe4ff */
[----:B0-----:R-:W-:-:S05]  /*1cb40*/  @!P4 PRMT R3, R16, 0x8880, RZ ;  /* 0x000088801003c816 */ /* 0x001fca00000000ff */
[----:B------:R-:W-:-:S04]  /*1cb50*/  @!P4 IMAD R2, R3, R18, RZ ;  /* 0x000000120302c224 */ /* 0x000fc800078e02ff */
[----:B------:R-:W-:-:S05]  /*1cb60*/  @!P4 IMAD R3, R174, R17, R2 ;  /* 0x00000011ae03c224 */ /* 0x000fca00078e0202 */
[----:B------:R0:W-:Y:S01]  /*1cb70*/  @!P4 STG.E.U8 desc[UR36][R168.64+0x68], R3 ;  /* 0x00006803a800c986 */ /* 0x0001e2000c101124 */
[----:B------:R-:W-:-:S13]  /*1cb80*/  ISETP.LT.OR P4, PT, R0, 0x6a, !P3 ;  /* 0x0000006a0000780c */ /* 0x000fda0005f81670 */
[----:B------:R-:W2:Y:S01]  /*1cb90*/  @!P4 LDG.E.U8 R16, desc[UR36][R234.64+0x69] ;  /* 0x00006924ea10c981 */ /* 0x000ea2000c1e1100 */
[----:B------:R-:W-:Y:S02]  /*1cba0*/  @!P4 IADD3 R170, P5, R12, UR59, RZ ;  /* 0x0000003b0caacc10 */ /* 0x000fe4000ffbe0ff */
[----:B------:R-:W-:Y:S02]  /*1cbb0*/  P2R R172, PR, RZ, 0x8 ;  /* 0x00000008ffac7803 */ /* 0x000fe40000000000 */
[----:B------:R-:W-:Y:S02]  /*1cbc0*/  @!P4 IADD3.X R171, R13, UR38, RZ, P5, !PT ;  /* 0x000000260dabcc10 */ /* 0x000fe4000affe4ff */
[----:B------:R-:W-:Y:S02]  /*1cbd0*/  LOP3.LUT P3, RZ, R19, 0x2, RZ, 0xc0, !PT ;  /* 0x0000000213ff7812 */ /* 0x000fe4000786c0ff */
[----:B--2---:R-:W-:-:S05]  /*1cbe0*/  @!P4 PRMT R173, R16, 0x8880, RZ ;  /* 0x0000888010adc816 */ /* 0x004fca00000000ff */
[----:B------:R-:W-:-:S04]  /*1cbf0*/  @!P4 IMAD R2, R173, R18, RZ ;  /* 0x00000012ad02c224 */ /* 0x000fc800078e02ff */
[----:B------:R-:W-:-:S05]  /*1cc00*/  @!P4 IMAD R175, R175, R17, R2 ;  /* 0x00000011afafc224 */ /* 0x000fca00078e0202 */
[----:B------:R-:W-:Y:S01]  /*1cc10*/  @!P4 STG.E.U8 desc[UR36][R170.64+0x69], R175 ;  /* 0x000069afaa00c986 */ /* 0x000fe2000c101124 */
[----:B------:R-:W-:-:S13]  /*1cc20*/  ISETP.LT.OR P4, PT, R0, 0x61, !P3 ;  /* 0x000000610000780c */ /* 0x000fda0005f81670 */
[----:B------:R-:W0:Y:S02]  /*1cc30*/  @!P4 LDG.E.U8 R16, desc[UR36][R232.64+0x60] ;  /* 0x00006024e810c981 */ /* 0x000e24000c1e1100 */
[----:B0-----:R-:W-:-:S05]  /*1cc40*/  @!P4 PRMT R3, R16, 0x8880, RZ ;  /* 0x000088801003c816 */ /* 0x001fca00000000ff */
[----:B------:R-:W-:-:S04]  /*1cc50*/  @!P4 IMAD R2, R3, R18, RZ ;  /* 0x000000120302c224 */ /* 0x000fc800078e02ff */
[----:B------:R-:W-:-:S05]  /*1cc60*/  @!P4 IMAD R3, R160, R17, R2 ;  /* 0x00000011a003c224 */ /* 0x000fca00078e0202 */
[----:B------:R0:W-:Y:S01]  /*1cc70*/  @!P4 STG.E.U8 desc[UR36][R4.64+0x60], R3 ;  /* 0x000060030400c986 */ /* 0x0001e2000c101124 */
[----:B------:R-:W-:-:S13]  /*1cc80*/  ISETP.LT.OR P4, PT, R0, 0x62, !P3 ;  /* 0x000000620000780c */ /* 0x000fda0005f81670 */
[----:B------:R-:W2:Y:S01]  /*1cc90*/  @!P4 LDG.E.U8 R16, desc[UR36][R232.64+0x61] ;  /* 0x00006124e810c981 */ /* 0x000ea2000c1e1100 */
[----:B------:R-:W-:Y:S02]  /*1cca0*/  ISETP.NE.AND P2, PT, R194, RZ, PT ;  /* 0x000000ffc200720c */ /* 0x000fe40003f45270 */
        /* <DEDUP_REMOVED lines=13> */
[----:B------:R-:W4:Y:S01]  /*1cd80*/  @!P4 LDG.E.U8 R16, desc[UR36][R22.64+0x61] ;  /* 0x000061241610c981 */ /* 0x000f22000c1e1100 */
[----:B------:R-:W-:-:S04]  /*1cd90*/  @!P4 IADD3 R168, P5, R4, UR59, RZ ;  /* 0x0000003b04a8cc10 */ /* 0x000fc8000ffbe0ff */
[----:B--2---:R-:W-:Y:S02]  /*1cda0*/  @!P4 IADD3.X R169, R5, UR38, RZ, P5, !PT ;  /* 0x0000002605a9cc10 */ /* 0x004fe4000affe4ff */
[----:B----4-:R-:W-:-:S05]  /*1cdb0*/  @!P4 PRMT R171, R16, 0x8880, RZ ;  /* 0x0000888010abc816 */ /* 0x010fca00000000ff */
        /* <DEDUP_REMOVED lines=26> */
[----:B------:R-:W-:Y:S02]  /*1cf60*/  ISETP.NE.AND P1, PT, R186, RZ, PT ;  /* 0x000000ffba00720c */ /* 0x000fe40003f25270 */
[----:B------:R-:W-:Y:S02]  /*1cf70*/  @!P4 IADD3.X R163, R5, UR38, RZ, P5, !PT ;  /* 0x0000002605a3cc10 */ /* 0x000fe4000affe4ff */
[----:B--2---:R-:W-:-:S05]  /*1cf80*/  @!P4 PRMT R165, R16, 0x8880, RZ ;  /* 0x0000888010a5c816 */ /* 0x004fca00000000ff */
[----:B------:R-:W-:-:S04]  /*1cf90*/  @!P4 IMAD R2, R165, R18, RZ ;  /* 0x00000012a502c224 */ /* 0x000fc800078e02ff */
[----:B------:R-:W-:-:S05]  /*1cfa0*/  @!P4 IMAD R167, R167, R17, R2 ;  /* 0x00000011a7a7c224 */ /* 0x000fca00078e0202 */
[----:B------:R2:W-:Y:S01]  /*1cfb0*/  @!P4 STG.E.U8 desc[UR36][R162.64+0x69], R167 ;  /* 0x000069a7a200c986 */ /* 0x0005e2000c101124 */
[----:B------:R-:W-:-:S13]  /*1cfc0*/  ISETP.LT.OR P4, PT, R0, 0x61, !P1 ;  /* 0x000000610000780c */ /* 0x000fda0004f81670 */
[----:B------:R-:W4:Y:S01]  /*1cfd0*/  @!P4 LDG.E.U8 R16, desc[UR36][R14.64+0x60] ;  /* 0x000060240e10c981 */ /* 0x000f22000c1e1100 */
[----:B0-----:R-:W-:Y:S02]  /*1cfe0*/  @!P4 IMAD.MOV.U32 R160, RZ, RZ, R8 ;  /* 0x000000ffffa0c224 */ /* 0x001fe400078e0008 */
[----:B------:R-:W-:Y:S01]  /*1cff0*/  @!P4 IMAD.MOV.U32 R161, RZ, RZ, R7 ;  /* 0x000000ffffa1c224 */ /* 0x000fe200078e0007 */
[----:B----4-:R-:W-:-:S05]  /*1d000*/  @!P4 PRMT R3, R16, 0x8880, RZ ;  /* 0x000088801003c816 */ /* 0x010fca00000000ff */
[----:B------:R-:W-:-:S04]  /*1d010*/  @!P4 IMAD R2, R3, R18, RZ ;  /* 0x000000120302c224 */ /* 0x000fc800078e02ff */
[----:B------:R-:W-:-:S05]  /*1d020*/  @!P4 IMAD R3, R152, R17, R2 ;  /* 0x000000119803c224 */ /* 0x000fca00078e0202 */
[----:B------:R0:W-:Y:S01]  /*1d030*/  @!P4 STG.E.U8 desc[UR36][R160.64+0x60], R3 ;  /* 0x00006003a000c986 */ /* 0x0001e2000c101124 */
        /* <DEDUP_REMOVED lines=15> */
[----:B------:R-:W-:Y:S01]  /*1d130*/  @!P4 STG.E.U8 desc[UR36][R162.64+0x60], R3 ;  /* 0x00006003a200c986 */ /* 0x000fe2000c101124 */
[----:B------:R-:W-:-:S13]  /*1d140*/  ISETP.LT.OR P4, PT, R0, 0x62, !P0 ;  /* 0x000000620000780c */ /* 0x000fda0004781670 */
[----:B------:R-:W4:Y:S01]  /*1d150*/  @!P4 LDG.E.U8 R16, desc[UR36][R20.64+0x61] ;  /* 0x000061241410c981 */ /* 0x000f22000c1e1100 */
[----:B--2---:R-:W-:-:S04]  /*1d160*/  @!P4 IADD3 R152, P5, R8, UR59, RZ ;  /* 0x0000003b0898cc10 */ /* 0x004fc8000ffbe0ff */
[----:B------:R-:W-:Y:S02]  /*1d170*/  @!P4 IADD3.X R153, R7, UR38, RZ, P5, !PT ;  /* 0x000000260799cc10 */ /* 0x000fe4000affe4ff */
[----:B----4-:R-:W-:-:S05]  /*1d180*/  @!P4 PRMT R161, R16, 0x8880, RZ ;  /* 0x0000888010a1c816 */ /* 0x010fca00000000ff */
        /* <DEDUP_REMOVED lines=29> */
[----:B0-----:R-:W-:Y:S02]  /*1d360*/  @!P4 IADD3 R152, P5, R8, UR59, RZ ;  /* 0x0000003b0898cc10 */ /* 0x001fe4000ffbe0ff */
[----:B------:R-:W-:Y:S02]  /*1d370*/  LOP3.LUT P3, RZ, R19, 0x4, RZ, 0xc0, !PT ;  /* 0x0000000413ff7812 */ /* 0x000fe4000786c0ff */
[----:B------:R-:W-:Y:S02]  /*1d380*/  @!P4 IADD3.X R153, R7, UR38, RZ, P5, !PT ;  /* 0x000000260799cc10 */ /* 0x000fe4000affe4ff */
[----:B----4-:R-:W-:-:S05]  /*1d390*/  @!P4 PRMT R157, R16, 0x8880, RZ ;  /* 0x00008880109dc816 */ /* 0x010fca00000000ff */
        /* <DEDUP_REMOVED lines=28> */
[----:B------:R-:W-:Y:S02]  /*1d560*/  ISETP.LT.OR P4, PT, R0, 0x7a, !P6 ;  /* 0x0000007a0000780c */ /* 0x000fe40007781670 */
[----:B------:R-:W-:-:S11]  /*1d570*/  P2R R156, PR, RZ, 0x2 ;  /* 0x00000002ff9c7803 */ /* 0x000fd60000000000 */
[----:B------:R-:W-:-:S04]  /*1d580*/  @!P4 IADD3 R154, P1, R10, UR59, RZ ;  /* 0x0000003b0a9acc10 */ /* 0x000fc8000ff3e0ff */
[----:B------:R-:W-:Y:S02]  /*1d590*/  @!P4 IADD3.X R155, R11, UR38, RZ, P1, !PT ;  /* 0x000000260b9bcc10 */ /* 0x000fe40008ffe4ff */
[----:B------:R-:W-:Y:S02]  /*1d5a0*/  ISETP.LT.OR P1, PT, R0, 0x79, !P3 ;  /* 0x000000790000780c */ /* 0x000fe40005f21670 */
[----:B0-----:R-:W-:-:S05]  /*1d5b0*/  @!P2 PRMT R145, R16, 0x8880, RZ ;  /* 0x000088801091a816 */ /* 0x001fca00000000ff */
[----:B------:R-:W-:-:S04]  /*1d5c0*/  @!P2 IMAD R2, R145, R18, RZ ;  /* 0x000000129102a224 */ /* 0x000fc800078e02ff */
[----:B------:R-:W-:-:S05]  /*1d5d0*/  @!P2 IMAD R147, R147, R17, R2 ;  /* 0x000000119393a224 */ /* 0x000fca00078e0202 */
[----:B------:R-:W-:Y:S04]  /*1d5e0*/  @!P2 STG.E.U8 desc[UR36][R178.64+0x71], R147 ;  /* 0x00007193b200a986 */ /* 0x000fe8000c101124 */
        /* <DEDUP_REMOVED lines=10> */
[----:B------:R2:W-:Y:S04]  /*1d690*/  @!P1 STG.E.U8 desc[UR36][R10.64+0x79], R149 ;  /* 0x000079950a009986 */ /* 0x0005e8000c101124 */
[----:B------:R-:W0:Y:S02]  /*1d6a0*/  @!P5 LDG.E.U8 R16, desc[UR36][R30.64+0x78] ;  /* 0x000078241e10d981 */ /* 0x000e24000c1e1100 */
[----:B0-----:R-:W-:-:S05]  /*1d6b0*/  @!P5 PRMT R3, R16, 0x8880, RZ ;  /* 0x000088801003d816 */ /* 0x001fca00000000ff */
[----:B------:R-:W-:-:S04]  /*1d6c0*/  @!P5 IMAD R2, R3, R18, RZ ;  /* 0x000000120302d224 */ /* 0x000fc800078e02ff */
[----:B------:R-:W-:-:S05]  /*1d6d0*/  @!P5 IMAD R3, R150, R17, R2 ;  /* 0x000000119603d224 */ /* 0x000fca00078e0202 */
[----:B------:R0:W-:Y:S04]  /*1d6e0*/  @!P5 STG.E.U8 desc[UR36][R152.64+0x78], R3 ;  /* 0x000078039800d986 */ /* 0x0001e8000c101124 */
[----:B------:R-:W2:Y:S01]  /*1d6f0*/  @!P4 LDG.E.U8 R16, desc[UR36][R30.64+0x79] ;  /* 0x000079241e10c981 */ /* 0x000ea2000c1e1100 */
        /* <DEDUP_REMOVED lines=17> */
[----:B------:R-:W-:-:S04]  /*1d810*/  @!P3 IADD3 R146, P5, R10, UR59, RZ ;  /* 0x0000003b0a92bc10 */ /* 0x000fc8000ffbe0ff */
[----:B------:R-:W-:Y:S02]  /*1d820*/  @!P3 IADD3.X R147, R11, UR38, RZ, P5, !PT ;  /* 0x000000260b93bc10 */ /* 0x000fe4000affe4ff */
        /* <DEDUP_REMOVED lines=143> */
[----:B0-----:R-:W-:Y:S01]  /*1e120*/  @!P4 IMAD.MOV.U32 R120, RZ, RZ, R8 ;  /* 0x000000ffff78c224 */ /* 0x001fe200078e0008 */
[----:B------:R-:W-:Y:S02]  /*1e130*/  @!P4 MOV R121, R7 ;  /* 0x000000070079c202 */ /* 0x000fe40000000f00 */
        /* <DEDUP_REMOVED lines=347> */
[----:B------:R-:W-:-:S13]  /*1f6f0*/  ISETP.LT.OR P1, PT, R0, 0xa2, !P6 ;  /* 0x000000a20000780c */ /* 0x000fda0007721670 */
[----:B------:R-:W-:-:S04]  /*1f700*/  @!P1 IADD3 R82, P5, R10, UR59, RZ ;  /* 0x0000003b0a529c10 */ /* 0x000fc8000ffbe0ff */
[----:B------:R-:W-:Y:S02]  /*1f710*/  @!P1 IADD3.X R83, R11, UR38, RZ, P5, !PT ;  /* 0x000000260b539c10 */ /* 0x000fe4000affe4ff */
        /* <DEDUP_REMOVED lines=37> */
[----:B------:R-:W-:Y:S02]  /*1f970*/  LOP3.LUT P1, RZ, R19, 0x2, RZ, 0xc0, !PT ;  /* 0x0000000213ff7812 */ /* 0x000fe4000782c0ff */
[----:B------:R-:W-:Y:S02]  /*1f980*/  @!P4 IADD3.X R75, R13, UR38, RZ, P5, !PT ;  /* 0x000000260d4bcc10 */ /* 0x000fe4000affe4ff */
        /* <DEDUP_REMOVED lines=96> */
[----:B0-----:R-:W-:Y:S01]  /*1ff90*/  @!P4 MOV R56, R8 ;  /* 0x000000080038c202 */ /* 0x001fe20000000f00 */
        /* <DEDUP_REMOVED lines=24> */
[----:B------:R-:W-:Y:S02]  /*20120*/  P2R R60, PR, RZ, 0x2 ;  /* 0x00000002ff3c7803 */ /* 0x000fe40000000000 */
        /* <DEDUP_REMOVED lines=27> */
[----:B------:R-:W0:Y:S01]  /*202e0*/  @!P2 LDG.E.U8 R16, desc[UR36][R30.64+0xa1] ;  /* 0x0000a1241e10a981 */ /* 0x000e22000c1e1100 */
[C---:B------:R-:W-:Y:S02]  /*202f0*/  ISETP.LT.OR P4, PT, R0.reuse, 0xa9, !P6 ;  /* 0x000000a90000780c */ /* 0x040fe40007781670 */
[----:B------:R-:W-:-:S11]  /*20300*/  ISETP.LT.OR P6, PT, R0, 0xaa, !P6 ;  /* 0x000000aa0000780c */ /* 0x000fd600077c1670 */
[----:B------:R-:W-:-:S04]  /*20310*/  @!P4 IADD3 R56, P5, R10, UR59, RZ ;  /* 0x0000003b0a38cc10 */ /* 0x000fc8000ffbe0ff */
[----:B------:R-:W-:Y:S02]  /*20320*/  @!P4 IADD3.X R57, R11, UR38, RZ, P5, !PT ;  /* 0x000000260b39cc10 */ /* 0x000fe4000affe4ff */
        /* <DEDUP_REMOVED lines=13> */
[----:B------:R-:W2:Y:S01]  /*20400*/  @!P5 LDG.E.U8 R16, desc[UR36][R28.64+0xa9] ;  /* 0x0000a9241c10d981 */ /* 0x000ea2000c1e1100 */
[----:B------:R-:W-:-:S03]  /*20410*/  LOP3.LUT P2, RZ, R19, 0x8, RZ, 0xc0, !PT ;  /* 0x0000000813ff7812 */ /* 0x000fc6000784c0ff */
[----:B------:R-:W4:Y:S01]  /*20420*/  LDL.LU.64 R28, [R1+0x288] ;  /* 0x00028800011c7983 */ /* 0x000f220000300a00 */
[----:B--2---:R-:W-:-:S05]  /*20430*/  @!P5 PRMT R49, R16, 0x8880, RZ ;  /* 0x000088801031d816 */ /* 0x004fca00000000ff */
[----:B------:R-:W-:-:S04]  /*20440*/  @!P5 IMAD R2, R49, R18, RZ ;  /* 0x000000123102d224 */ /* 0x000fc800078e02ff */
[----:B------:R-:W-:-:S05]  /*20450*/  @!P5 IMAD R53, R53, R17, R2 ;  /* 0x000000113535d224 */ /* 0x000fca00078e0202 */
[----:B------:R-:W-:Y:S04]  /*20460*/  @!P5 STG.E.U8 desc[UR36][R10.64+0xa9], R53 ;  /* 0x0000a9350a00d986 */ /* 0x000fe8000c101124 */
[----:B------:R-:W0:Y:S02]  /*20470*/  @!P4 LDG.E.U8 R16, desc[UR36][R30.64+0xa8] ;  /* 0x0000a8241e10c981 */ /* 0x000e24000c1e1100 */
[----:B0-----:R-:W-:-:S05]  /*20480*/  @!P4 PRMT R3, R16, 0x8880, RZ ;  /* 0x000088801003c816 */ /* 0x001fca00000000ff */
[----:B------:R-:W-:-:S04]  /*20490*/  @!P4 IMAD R2, R3, R18, RZ ;  /* 0x000000120302c224 */ /* 0x000fc800078e02ff */
[----:B------:R-:W-:-:S05]  /*204a0*/  @!P4 IMAD R3, R54, R17, R2 ;  /* 0x000000113603c224 */ /* 0x000fca00078e0202 */
[----:B------:R0:W-:Y:S04]  /*204b0*/  @!P4 STG.E.U8 desc[UR36][R56.64+0xa8], R3 ;  /* 0x0000a8033800c986 */ /* 0x0001e8000c101124 */
[----:B------:R-:W2:Y:S01]  /*204c0*/  @!P6 LDG.E.U8 R16, desc[UR36][R30.64+0xa9] ;  /* 0x0000a9241e10e981 */ /* 0x000ea2000c1e1100 */
[C---:B------:R-:W-:Y:S02]  /*204d0*/  ISETP.LT.OR P5, PT, R0.reuse, 0xa1, !P3 ;  /* 0x000000a10000780c */ /* 0x040fe40005fa1670 */
[----:B------:R-:W-:Y:S01]  /*204e0*/  ISETP.LT.OR P4, PT, R0, 0xa2, !P3 ;  /* 0x000000a20000780c */ /* 0x000fe20005f81670 */
[----:B------:R-:W4:Y:S01]  /*204f0*/  LDL.LU.64 R30, [R1+0x280] ;  /* 0x00028000011e7983 */ /* 0x000f220000300a00 */
        /* <DEDUP_REMOVED lines=16> */
[----:B------:R-:W3:Y:S01]  /*20600*/  @!P5 LDG.E.U8 R16, desc[UR36][R234.64+0xa0] ;  /* 0x0000a024ea10d981 */ /* 0x000ee2000c1e1100 */
[----:B------:R-:W-:-:S04]  /*20610*/  @!P5 IADD3 R48, P1, R12, UR59, RZ ;  /* 0x0000003b0c30dc10 */ /* 0x000fc8000ff3e0ff */
[----:B------:R-:W-:Y:S02]  /*20620*/  @!P5 IADD3.X R49, R13, UR38, RZ, P1, !PT ;  /* 0x000000260d31dc10 */ /* 0x000fe40008ffe4ff */
[----:B---3--:R-:W-:-:S05]  /*20630*/  @!P5 PRMT R51, R16, 0x8880, RZ ;  /* 0x000088801033d816 */ /* 0x008fca00000000ff */
[----:B------:R-:W-:-:S04]  /*20640*/  @!P5 IMAD R2, R51, R18, RZ ;  /* 0x000000123302d224 */ /* 0x000fc800078e02ff */
[----:B0-----:R-:W-:-:S05]  /*20650*/  @!P5 IMAD R3, R42, R17, R2 ;  /* 0x000000112a03d224 */ /* 0x001fca00078e0202 */
[----:B------:R0:W-:Y:S04]  /*20660*/  @!P5 STG.E.U8 desc[UR36][R48.64+0xa0], R3 ;  /* 0x0000a0033000d986 */ /* 0x0001e8000c101124 */
[----:B------:R-:W3:Y:S01]  /*20670*/  @!P4 LDG.E.U8 R16, desc[UR36][R234.64+0xa1] ;  /* 0x0000a124ea10c981 */ /* 0x000ee2000c1e1100 */
[----:B------:R-:W-:-:S04]  /*20680*/  @!P4 IADD3 R10, P1, R12, UR59, RZ ;  /* 0x0000003b0c0acc10 */ /* 0x000fc8000ff3e0ff */
[----:B------:R-:W-:Y:S02]  /*20690*/  @!P4 IADD3.X R11, R13, UR38, RZ, P1, !PT ;  /* 0x000000260d0bcc10 */ /* 0x000fe40008ffe4ff */
[----:B---3--:R-:W-:-:S05]  /*206a0*/  @!P4 PRMT R51, R16, 0x8880, RZ ;  /* 0x000088801033c816 */ /* 0x008fca00000000ff */
[----:B------:R-:W-:-:S04]  /*206b0*/  @!P4 IMAD R2, R51, R18, RZ ;  /* 0x000000123302c224 */ /* 0x000fc800078e02ff */
[----:B------:R-:W-:-:S05]  /*206c0*/  @!P4 IMAD R43, R43, R17, R2 ;  /* 0x000000112b2bc224 */ /* 0x000fca00078e0202 */
[----:B------:R3:W-:Y:S01]  /*206d0*/  @!P4 STG.E.U8 desc[UR36][R10.64+0xa1], R43 ;  /* 0x0000a12b0a00c986 */ /* 0x0007e2000c101124 */
[----:B------:R-:W-:-:S13]  /*206e0*/  ISETP.LT.OR P4, PT, R0, 0xa9, !P2 ;  /* 0x000000a90000780c */ /* 0x000fda0005781670 */
[----:B------:R-:W2:Y:S01]  /*206f0*/  @!P4 LDG.E.U8 R16, desc[UR36][R236.64+0xa8] ;  /* 0x0000a824ec10c981 */ /* 0x000ea2000c1e1100 */
[----:B------:R-:W-:Y:S02]  /*20700*/  ISETP.LT.OR P5, PT, R0, 0xaa, !P2 ;  /* 0x000000aa0000780c */ /* 0x000fe400057a1670 */
[----:B--2---:R-:W-:-:S05]  /*20710*/  @!P4 PRMT R41, R16, 0x8880, RZ ;  /* 0x000088801029c816 */ /* 0x004fca00000000ff */
[----:B------:R-:W-:-:S04]  /*20720*/  @!P4 IMAD R2, R41, R18, RZ ;  /* 0x000000122902c224 */ /* 0x000fc800078e02ff */
[----:B0-----:R-:W-:-:S05]  /*20730*/  @!P4 IMAD R3, R44, R17, R2 ;  /* 0x000000112c03c224 */ /* 0x001fca00078e0202 */
[----:B------:R0:W-:Y:S04]  /*20740*/  @!P4 STG.E.U8 desc[UR36][R12.64+0xa8], R3 ;  /* 0x0000a8030c00c986 */ /* 0x0001e8000c101124 */
[----:B------:R-:W2:Y:S01]  /*20750*/  @!P5 LDG.E.U8 R16, desc[UR36][R236.64+0xa9] ;  /* 0x0000a924ec10d981 */ /* 0x000ea2000c1e1100 */
[----:B------:R-:W-:Y:S02]  /*20760*/  ISETP.LT.OR P4, PT, R0, 0xa9, !P3 ;  /* 0x000000a90000780c */ /* 0x000fe40005f81670 */
[----:B--2---:R-:W-:-:S05]  /*20770*/  @!P5 PRMT R40, R16, 0x8880, RZ ;  /* 0x000088801028d816 */ /* 0x004fca00000000ff */
[----:B---3--:R-:W-:-:S04]  /*20780*/  @!P5 IMAD.MOV.U32 R11, RZ, RZ, R40 ;  /* 0x000000ffff0bd224 */ /* 0x008fc800078e0028 */
[----:B------:R-:W-:-:S04]  /*20790*/  @!P5 IMAD R2, R11, R18, RZ ;  /* 0x000000120b02d224 */ /* 0x000fc800078e02ff */
[----:B------:R-:W-:-:S05]  /*207a0*/  @!P5 IMAD R45, R45, R17, R2 ;  /* 0x000000112d2dd224 */ /* 0x000fca00078e0202 */
[----:B------:R2:W-:Y:S04]  /*207b0*/  @!P5 STG.E.U8 desc[UR36][R12.64+0xa9], R45 ;  /* 0x0000a92d0c00d986 */ /* 0x0005e8000c101124 */
[----:B------:R-:W3:Y:S01]  /*207c0*/  @!P4 LDG.E.U8 R16, desc[UR36][R234.64+0xa8] ;  /* 0x0000a824ea10c981 */ /* 0x000ee2000c1e1100 */
[----:B------:R-:W-:Y:S02]  /*207d0*/  ISETP.LT.OR P3, PT, R0, 0xaa, !P3 ;  /* 0x000000aa0000780c */ /* 0x000fe40005f61670 */
[----:B------:R-:W-:Y:S02]  /*207e0*/  @!P4 IADD3 R10, P5, R12, UR59, RZ ;  /* 0x0000003b0c0acc10 */ /* 0x000fe4000ffbe0ff */
[----:B---3--:R-:W-:-:S05]  /*207f0*/  @!P4 PRMT R11, R16, 0x8880, RZ ;  /* 0x00008880100bc816 */ /* 0x008fca00000000ff */
[----:B------:R-:W-:Y:S01]  /*20800*/  @!P4 IMAD R2, R11, R18, RZ ;  /* 0x000000120b02c224 */ /* 0x000fe200078e02ff */
[----:B------:R-:W-:-:S03]  /*20810*/  @!P4 IADD3.X R11, R13, UR38, RZ, P5, !PT ;  /* 0x000000260d0bcc10 */ /* 0x000fc6000affe4ff */
[----:B0-----:R-:W-:-:S05]  /*20820*/  @!P4 IMAD R3, R46, R17, R2 ;  /* 0x000000112e03c224 */ /* 0x001fca00078e0202 */
[----:B------:R0:W-:Y:S04]  /*20830*/  @!P4 STG.E.U8 desc[UR36][R10.64+0xa8], R3 ;  /* 0x0000a8030a00c986 */ /* 0x0001e8000c101124 */
[----:B------:R-:W3:Y:S01]  /*20840*/  @!P3 LDG.E.U8 R16, desc[UR36][R234.64+0xa9] ;  /* 0x0000a924ea10b981 */ /* 0x000ee2000c1e1100 */
[----:B------:R-:W-:Y:S02]  /*20850*/  LOP3.LUT P6, RZ, R19, 0x2, RZ, 0xc0, !PT ;  /* 0x0000000213ff7812 */ /* 0x000fe400078cc0ff */
[----:B--2---:R-:W-:Y:S02]  /*20860*/  @!P3 IADD3 R12, P5, R12, UR59, RZ ;  /* 0x0000003b0c0cbc10 */ /* 0x004fe4000ffbe0ff */
[----:B------:R-:W-:Y:S02]  /*20870*/  ISETP.LT.OR P4, PT, R0, 0xa1, !P6 ;  /* 0x000000a10000780c */ /* 0x000fe40007781670 */
[----:B------:R-:W-:-:S02]  /*20880*/  @!P3 IADD3.X R13, R13, UR38, RZ, P5, !PT ;  /* 0x000000260d0dbc10 */ /* 0x000fc4000affe4ff */
[----:B---3--:R-:W-:-:S05]  /*20890*/  @!P3 PRMT R41, R16, 0x8880, RZ ;  /* 0x000088801029b816 */ /* 0x008fca00000000ff */
[----:B------:R-:W-:-:S04]  /*208a0*/  @!P3 IMAD R2, R41, R18, RZ ;  /* 0x000000122902b224 */ /* 0x000fc800078e02ff */
[----:B------:R-:W-:-:S05]  /*208b0*/  @!P3 IMAD R47, R47, R17, R2 ;  /* 0x000000112f2fb224 */ /* 0x000fca00078e0202 */
[----:B------:R-:W-:Y:S04]  /*208c0*/  @!P3 STG.E.U8 desc[UR36][R12.64+0xa9], R47 ;  /* 0x0000a92f0c00b986 */ /* 0x000fe8000c101124 */
[----:B------:R-:W0:Y:S01]  /*208d0*/  @!P4 LDG.E.U8 R16, desc[UR36][R232.64+0xa0] ;  /* 0x0000a024e810c981 */ /* 0x000e22000c1e1100 */
[----:B------:R-:W-:Y:S02]  /*208e0*/  ISETP.LT.OR P3, PT, R0, 0xa2, !P6 ;  /* 0x000000a20000780c */ /* 0x000fe40007761670 */
[----:B0-----:R-:W-:-:S05]  /*208f0*/  @!P4 PRMT R3, R16, 0x8880, RZ ;  /* 0x000088801003c816 */ /* 0x001fca00000000ff */
[----:B------:R-:W-:-:S04]  /*20900*/  @!P4 IMAD R2, R3, R18, RZ ;  /* 0x000000120302c224 */ /* 0x000fc800078e02ff */
[----:B------:R-:W-:-:S05]  /*20910*/  @!P4 IMAD R3, R32, R17, R2 ;  /* 0x000000112003c224 */ /* 0x000fca00078e0202 */
[----:B------:R0:W-:Y:S04]  /*20920*/  @!P4 STG.E.U8 desc[UR36][R4.64+0xa0], R3 ;  /* 0x0000a0030400c986 */ /* 0x0001e8000c101124 */
[----:B------:R-:W2:Y:S01]  /*20930*/  @!P3 LDG.E.U8 R16, desc[UR36][R232.64+0xa1] ;  /* 0x0000a124e810b981 */ /* 0x000ea2000c1e1100 */
[----:B------:R-:W-:-:S04]  /*20940*/  ISETP.NE.AND P2, PT, R68, RZ, PT ;  /* 0x000000ff4400720c */ /* 0x000fc80003f45270 */
[----:B------:R-:W-:Y:S02]  /*20950*/  ISETP.LT.OR P4, PT, R0, 0xa1, !P2 ;  /* 0x000000a10000780c */ /* 0x000fe40005781670 */
[----:B--2---:R-:W-:-:S05]  /*20960*/  @!P3 PRMT R11, R16, 0x8880, RZ ;  /* 0x00008880100bb816 */ /* 0x004fca00000000ff */
[----:B------:R-:W-:-:S04]  /*20970*/  @!P3 IMAD R2, R11, R18, RZ ;  /* 0x000000120b02b224 */ /* 0x000fc800078e02ff */
[----:B------:R-:W-:-:S05]  /*20980*/  @!P3 IMAD R33, R33, R17, R2 ;  /* 0x000000112121b224 */ /* 0x000fca00078e0202 */
[----:B------:R-:W-:Y:S04]  /*20990*/  @!P3 STG.E.U8 desc[UR36][R4.64+0xa1], R33 ;  /* 0x0000a1210400b986 */ /* 0x000fe8000c101124 */
[----:B------:R-:W2:Y:S01]  /*209a0*/  @!P4 LDG.E.U8 R16, desc[UR36][R22.64+0xa0] ;  /* 0x0000a0241610c981 */ /* 0x000ea2000c1e1100 */
[----:B------:R-:W-:Y:S02]  /*209b0*/  ISETP.LT.OR P3, PT, R0, 0xa2, !P2 ;  /* 0x000000a20000780c */ /* 0x000fe40005761670 */
[----:B------:R-:W-:Y:S02]  /*209c0*/  @!P4 IADD3 R10, P5, R4, UR59, RZ ;  /* 0x0000003b040acc10 */ /* 0x000fe4000ffbe0ff */
[----:B--2---:R-:W-:-:S05]  /*209d0*/  @!P4 PRMT R11, R16, 0x8880, RZ ;  /* 0x00008880100bc816 */ /* 0x004fca00000000ff */
[----:B------:R-:W-:Y:S01]  /*209e0*/  @!P4 IMAD R2, R11, R18, RZ ;  /* 0x000000120b02c224 */ /* 0x000fe200078e02ff */
[----:B------:R-:W-:-:S03]  /*209f0*/  @!P4 IADD3.X R11, R5, UR38, RZ, P5, !PT ;  /* 0x00000026050bcc10 */ /* 0x000fc6000affe4ff */
[----:B0-----:R-:W-:-:S05]  /*20a00*/  @!P4 IMAD R3, R34, R17, R2 ;  /* 0x000000112203c224 */ /* 0x001fca00078e0202 */
[----:B------:R0:W-:Y:S04]  /*20a10*/  @!P4 STG.E.U8 desc[UR36][R10.64+0xa0], R3 ;  /* 0x0000a0030a00c986 */ /* 0x0001e8000c101124 */
[----:B------:R-:W2:Y:S01]  /*20a20*/  @!P3 LDG.E.U8 R16, desc[UR36][R22.64+0xa1] ;  /* 0x0000a1241610b981 */ /* 0x000ea2000c1e1100 */
[----:B------:R-:W-:Y:S02]  /*20a30*/  ISETP.LT.OR P4, PT, R0, 0xa9, !P6 ;  /* 0x000000a90000780c */ /* 0x000fe40007781670 */
[----:B------:R-:W-:Y:S02]  /*20a40*/  @!P3 IADD3 R12, P5, R4, UR59, RZ ;  /* 0x0000003b040cbc10 */ /* 0x000fe4000ffbe0ff */
[----:B--2---:R-:W-:-:S05]  /*20a50*/  @!P3 PRMT R13, R16, 0x8880, RZ ;  /* 0x00008880100db816 */ /* 0x004fca00000000ff */
[----:B------:R-:W-:Y:S01]  /*20a60*/  @!P3 IMAD R2, R13, R18, RZ ;  /* 0x000000120d02b224 */ /* 0x000fe200078e02ff */
[----:B------:R-:W-:-:S03]  /*20a70*/  @!P3 IADD3.X R13, R5, UR38, RZ, P5, !PT ;  /* 0x00000026050dbc10 */ /* 0x000fc6000affe4ff */
        /* <DEDUP_REMOVED lines=21> */
[----:B------:R-:W-:Y:S04]  /*20bd0*/  @!P4 STG.E.U8 desc[UR36][R10.64+0xa8], R3 ;  /* 0x0000a8030a00c986 */ /* 0x000fe8000c101124 */
[----:B------:R-:W3:Y:S01]  /*20be0*/  @!P2 LDG.E.U8 R16, desc[UR36][R22.64+0xa9] ;  /* 0x0000a9241610a981 */ /* 0x000ee2000c1e1100 */
[----:B------:R-:W-:Y:S02]  /*20bf0*/  ISETP.NE.AND P1, PT, R60, RZ, PT ;  /* 0x000000ff3c00720c */ /* 0x000fe40003f25270 */
[----:B--2---:R-:W-:Y:S02]  /*20c00*/  @!P2 IADD3 R4, P4, R4, UR59, RZ ;  /* 0x0000003b0404ac10 */ /* 0x004fe4000ff9e0ff */
[----:B------:R-:W-:Y:S02]  /*20c10*/  ISETP.LT.OR P3, PT, R0, 0xa1, !P1 ;  /* 0x000000a10000780c */ /* 0x000fe40004f61670 */
[----:B------:R-:W-:-:S02]  /*20c20*/  @!P2 IADD3.X R5, R5, UR38, RZ, P4, !PT ;  /* 0x000000260505ac10 */ /* 0x000fc4000a7fe4ff */
[----:B---3--:R-:W-:-:S05]  /*20c30*/  @!P2 PRMT R13, R16, 0x8880, RZ ;  /* 0x00008880100da816 */ /* 0x008fca00000000ff */
[----:B------:R-:W-:-:S04]  /*20c40*/  @!P2 IMAD R2, R13, R18, RZ ;  /* 0x000000120d02a224 */ /* 0x000fc800078e02ff */
[----:B------:R-:W-:-:S05]  /*20c50*/  @!P2 IMAD R39, R39, R17, R2 ;  /* 0x000000112727a224 */ /* 0x000fca00078e0202 */
[----:B------:R0:W-:Y:S04]  /*20c60*/  @!P2 STG.E.U8 desc[UR36][R4.64+0xa9], R39 ;  /* 0x0000a9270400a986 */ /* 0x0001e8000c101124 */
[----:B------:R-:W2:Y:S01]  /*20c70*/  @!P3 LDG.E.U8 R16, desc[UR36][R14.64+0xa0] ;  /* 0x0000a0240e10b981 */ /* 0x000ea2000c1e1100 */
[----:B------:R-:W-:Y:S01]  /*20c80*/  ISETP.LT.OR P2, PT, R0, 0xa2, !P1 ;  /* 0x000000a20000780c */ /* 0x000fe20004f41670 */
[----:B0-----:R-:W-:Y:S02]  /*20c90*/  @!P3 IMAD.MOV.U32 R4, RZ, RZ, R8 ;  /* 0x000000ffff04b224 */ /* 0x001fe400078e0008 */
[----:B------:R-:W-:Y:S01]  /*20ca0*/  @!P3 IMAD.MOV.U32 R5, RZ, RZ, R7 ;  /* 0x000000ffff05b224 */ /* 0x000fe200078e0007 */
[----:B--2---:R-:W-:-:S05]  /*20cb0*/  @!P3 PRMT R3, R16, 0x8880, RZ ;  /* 0x000088801003b816 */ /* 0x004fca00000000ff */
        /* <DEDUP_REMOVED lines=12> */
[----:B------:R-:W-:Y:S02]  /*20d80*/  ISETP.LT.OR P2, PT, R0, 0xa2, !P0 ;  /* 0x000000a20000780c */ /* 0x000fe40004741670 */
[----:B--2---:R-:W-:-:S05]  /*20d90*/  @!P3 PRMT R10, R16, 0x8880, RZ ;  /* 0x00008880100ab816 */ /* 0x004fca00000000ff */
[----:B------:R-:W-:Y:S01]  /*20da0*/  @!P3 IMAD.MOV.U32 R3, RZ, RZ, R10 ;  /* 0x000000ffff03b224 */ /* 0x000fe200078e000a */
[----:B------:R-:W-:-:S03]  /*20db0*/  @!P3 IADD3 R10, P4, R8, UR59, RZ ;  /* 0x0000003b080abc10 */ /* 0x000fc6000ff9e0ff */
[----:B------:R-:W-:Y:S01]  /*20dc0*/  @!P3 IMAD R2, R3, R18, RZ ;  /* 0x000000120302b224 */ /* 0x000fe200078e02ff */
[----:B------:R-:W-:-:S03]  /*20dd0*/  @!P3 IADD3.X R11, R7, UR38, RZ, P4, !PT ;  /* 0x00000026070bbc10 */ /* 0x000fc6000a7fe4ff */
[----:B------:R-:W-:-:S05]  /*20de0*/  @!P3 IMAD R3, R26, R17, R2 ;  /* 0x000000111a03b224 */ /* 0x000fca00078e0202 */
[----:B------:R-:W-:Y:S04]  /*20df0*/  @!P3 STG.E.U8 desc[UR36][R10.64+0xa0], R3 ;  /* 0x0000a0030a00b986 */ /* 0x000fe8000c101124 */
[----:B------:R-:W2:Y:S01]  /*20e00*/  @!P2 LDG.E.U8 R16, desc[UR36][R20.64+0xa1] ;  /* 0x0000a1241410a981 */ /* 0x000ea2000c1e1100 */
[----:B------:R-:W-:Y:S02]  /*20e10*/  ISETP.LT.OR P3, PT, R0, 0xa9, !P1 ;  /* 0x000000a90000780c */ /* 0x000fe40004f61670 */
[----:B0-----:R-:W-:Y:S02]  /*20e20*/  @!P2 IADD3 R4, P4, R8, UR59, RZ ;  /* 0x0000003b0804ac10 */ /* 0x001fe4000ff9e0ff */
[----:B--2---:R-:W-:-:S05]  /*20e30*/  @!P2 PRMT R5, R16, 0x8880, RZ ;  /* 0x000088801005a816 */ /* 0x004fca00000000ff */
[----:B------:R-:W-:Y:S01]  /*20e40*/  @!P2 IMAD R2, R5, R18, RZ ;  /* 0x000000120502a224 */ /* 0x000fe200078e02ff */
[----:B------:R-:W-:-:S03]  /*20e50*/  @!P2 IADD3.X R5, R7, UR38, RZ, P4, !PT ;  /* 0x000000260705ac10 */ /* 0x000fc6000a7fe4ff */
        /* <DEDUP_REMOVED lines=8> */
[----:B----4-:R-:W-:-:S05]  /*20ee0*/  @!P3 IMAD R3, R28, R17, R2 ;  /* 0x000000111c03b224 */ /* 0x010fca00078e0202 */
        /* <DEDUP_REMOVED lines=17> */
[----:B------:R2:W-:Y:S04]  /*21000*/  @!P2 STG.E.U8 desc[UR36][R10.64+0xa8], R3 ;  /* 0x0000a8030a00a986 */ /* 0x0005e8000c101124 */
[----:B------:R-:W0:Y:S02]  /*21010*/  @!P0 LDG.E.U8 R16, desc[UR36][R20.64+0xa9] ;  /* 0x0000a92414108981 */ /* 0x000e24000c1e1100 */
[----:B0-----:R-:W-:-:S05]  /*21020*/  @!P0 PRMT R5, R16, 0x8880, RZ ;  /* 0x0000888010058816 */ /* 0x001fca00000000ff */
[----:B------:R-:W-:-:S04]  /*21030*/  @!P0 IMAD R2, R5, R18, RZ ;  /* 0x0000001205028224 */ /* 0x000fc800078e02ff */
[----:B------:R-:W-:Y:S01]  /*21040*/  IMAD R31, R31, R17, R2 ;  /* 0x000000111f1f7224 */ /* 0x000fe200078e0202 */
[----:B--2---:R-:W-:Y:S06]  /*21050*/  @P0 BRA `(.L_x_116) ;  /* 0x0000006400980947 */ /* 0x004fec0003800000 */
[----:B------:R-:W-:-:S04]  /*21060*/  IADD3 R8, P0, R8, UR59, RZ ;  /* 0x0000003b08087c10 */ /* 0x000fc8000ff1e0ff */
[----:B------:R-:W-:-:S05]  /*21070*/  IADD3.X R9, R7, UR38, RZ, P0, !PT ;  /* 0x0000002607097c10 */ /* 0x000fca00087fe4ff */
[----:B------:R0:W-:Y:S01]  /*21080*/  STG.E.U8 desc[UR36][R8.64+0xa9], R31 ;  /* 0x0000a91f08007986 */ /* 0x0001e2000c101124 */
[----:B------:R-:W-:Y:S05]  /*21090*/  BRA `(.L_x_116) ;  /* 0x0000006400887947 */ /* 0x000fea0003800000 */
.L_x_33:
[----:B-1----:R-:W2:Y:S01]  /*210a0*/  LDL.LU R2, [R1+0x220] ;  /* 0x0002200001027983 */ /* 0x002ea20000300800 */
[----:B------:R-:W-:Y:S01]  /*210b0*/  ISETP.GE.AND P3, PT, R6, 0x1, PT ;  /* 0x000000010600780c */ /* 0x000fe20003f66270 */
[----:B------:R-:W-:Y:S02]  /*210c0*/  ULDC.64 UR4, c[0x0][0x5c0] ;  /* 0x0001700000047ab9 */ /* 0x000fe40000000a00 */
[----:B------:R-:W3:Y:S04]  /*210d0*/  LDL.LU R3, [R1+0x224] ;  /* 0x0002240001037983 */ /* 0x000ee80000300800 */
[----:B------:R-:W4:Y:S04]  /*210e0*/  LDL.LU R20, [R1+0x228] ;  /* 0x0002280001147983 */ /* 0x000f280000300800 */
[----:B------:R-:W5:Y:S04]  /*210f0*/  LDL.LU R15, [R1+0x22c] ;  /* 0x00022c00010f7983 */ /* 0x000f680000300800 */
[----:B------:R-:W3:Y:S04]  /*21100*/  LDL.LU R4, [R1+0x230] ;  /* 0x0002300001047983 */ /* 0x000ee80000300800 */
[----:B------:R-:W5:Y:S04]  /*21110*/  LDL.LU R14, [R1+0x234] ;  /* 0x00023400010e7983 */ /* 0x000f680000300800 */
[----:B------:R-:W5:Y:S04]  /*21120*/  LDL.LU R9, [R1+0x238] ;  /* 0x0002380001097983 */ /* 0x000f680000300800 */
[----:B------:R-:W5:Y:S01]  /*21130*/  LDL.LU R8, [R1+0x23c] ;  /* 0x00023c0001087983 */ /* 0x000f620000300800 */
[----:B------:R-:W-:-:S03]  /*21140*/  ISETP.LT.OR P0, PT, R0, 0x1, !P3 ;  /* 0x000000010000780c */ /* 0x000fc60005f01670 */
[----:B------:R-:W5:Y:S01]  /*21150*/  LDL.LU R233, [R1+0x200] ;  /* 0x0002000001e97983 */ /* 0x000f620000300800 */
[----:B------:R-:W-:Y:S02]  /*21160*/  IADD3 R10, P1, R10, UR4, RZ ;  /* 0x000000040a0a7c10 */ /* 0x000fe4000ff3e0ff */
[----:B------:R-:W-:Y:S01]  /*21170*/  ISETP.GE.AND P5, PT, R6, 0x9, PT ;  /* 0x000000090600780c */ /* 0x000fe20003fa6270 */
[----:B------:R-:W5:Y:S01]  /*21180*/  LDL.LU R5, [R1+0x204] ;  /* 0x0002040001057983 */ /* 0x000f620000300800 */
[----:B------:R-:W-:Y:S02]  /*21190*/  IADD3.X R11, R7, UR5, RZ, P1, !PT ;  /* 0x00000005070b7c10 */ /* 0x000fe40008ffe4ff */
[----:B------:R-:W-:Y:S01]  /*211a0*/  ISETP.LT.OR P1, PT, R0, 0x1, !P5 ;  /* 0x000000010000780c */ /* 0x000fe20006f21670 */
[----:B------:R-:W5:Y:S01]  /*211b0*/  LDL.LU R232, [R1+0x208] ;  /* 0x0002080001e87983 */ /* 0x000f620000300800 */
[----:B------:R-:W-:Y:S02]  /*211c0*/  IADD3 R12, P2, R10, UR59, RZ ;  /* 0x0000003b0a0c7c10 */ /* 0x000fe4000ff5e0ff */
[----:B------:R-:W-:-:S02]  /*211d0*/  ISETP.LT.OR P4, PT, R0, 0x9, !P5 ;  /* 0x000000090000780c */ /* 0x000fc40006f81670 */
[----:B------:R-:W-:Y:S02]  /*211e0*/  IADD3.X R13, R11, UR38, RZ, P2, !PT ;  /* 0x000000260b0d7c10 */ /* 0x000fe400097fe4ff */
[----:B------:R-:W-:Y:S01]  /*211f0*/  ISETP.LT.OR P2, PT, R0, 0x9, !P3 ;  /* 0x000000090000780c */ /* 0x000fe20005f41670 */
[----:B--2---:R-:W-:-:S05]  /*21200*/  @!P0 IMAD R2, R2, R17, RZ ;  /* 0x0000001102028224 */ /* 0x004fca00078e02ff */
[----:B------:R4:W-:Y:S01]  /*21210*/  @!P0 STG.E.U8 desc[UR36][R10.64], R2 ;  /* 0x000000020a008986 */ /* 0x0009e2000c101124 */
[C---:B------:R-:W-:Y:S02]  /*21220*/  ISETP.LT.OR P0, PT, R0.reuse, 0x2, !P3 ;  /* 0x000000020000780c */ /* 0x040fe40005f01670 */
[----:B------:R-:W-:-:S04]  /*21230*/  ISETP.LT.OR P3, PT, R0, 0xa, !P3 ;  /* 0x0000000a0000780c */ /* 0x000fc80005f61670 */
[-C--:B---3--:R-:W-:Y:S02]  /*21240*/  @!P2 IMAD R4, R4, R17.reuse, RZ ;  /* 0x000000110404a224 */ /* 0x088fe400078e02ff */
[----:B----4-:R-:W-:-:S05]  /*21250*/  @!P1 IMAD R2, R20, R17, RZ ;  /* 0x0000001114029224 */ /* 0x010fca00078e02ff */
[----:B------:R-:W-:Y:S01]  /*21260*/  @!P0 IMAD R3, R3, R17, RZ ;  /* 0x0000001103038224 */ /* 0x000fe200078e02ff */
[----:B------:R-:W2:Y:S04]  /*21270*/  LDL.LU R20, [R1+0x20c] ;  /* 0x00020c0001147983 */ /* 0x000ea80000300800 */
[----:B------:R5:W-:Y:S01]  /*21280*/  @!P0 STG.E.U8 desc[UR36][R10.64+0x1], R3 ;  /* 0x000001030a008986 */ /* 0x000be2000c101124 */
[----:B------:R-:W-:-:S03]  /*21290*/  ISETP.LT.OR P0, PT, R0, 0xa, !P5 ;  /* 0x0000000a0000780c */ /* 0x000fc60006f01670 */
[----:B------:R1:W-:Y:S01]  /*212a0*/  @!P1 STG.E.U8 desc[UR36][R12.64], R2 ;  /* 0x000000020c009986 */ /* 0x0003e2000c101124 */
[----:B------:R-:W-:Y:S01]  /*212b0*/  ISETP.LT.OR P1, PT, R0, 0x2, !P5 ;  /* 0x000000020000780c */ /* 0x000fe20006f21670 */
[----:B-----5:R-:W-:-:S12]  /*212c0*/  @!P3 IMAD R3, R14, R17, RZ ;  /* 0x000000110e03b224 */ /* 0x020fd800078e02ff */
[-C--:B-1----:R-:W-:Y:S02]  /*212d0*/  @!P1 IMAD R2, R15, R17.reuse, RZ ;  /* 0x000000110f029224 */ /* 0x082fe400078e02ff */
[----:B------:R-:W3:Y:S04]  /*212e0*/  LDL.LU R15, [R1+0x210] ;  /* 0x00021000010f7983 */ /* 0x000ee80000300800 */
[----:B------:R-:W4:Y:S04]  /*212f0*/  LDL.LU R14, [R1+0x214] ;  /* 0x00021400010e7983 */ /* 0x000f280000300800 */
[----:B------:R1:W-:Y:S04]  /*21300*/  @!P1 STG.E.U8 desc[UR36][R12.64+0x1], R2 ;  /* 0x000001020c009986 */ /* 0x0003e8000c101124 */
[----:B------:R-:W-:Y:S04]  /*21310*/  @!P2 STG.E.U8 desc[UR36][R10.64+0x8], R4 ;  /* 0x000008040a00a986 */ /* 0x000fe8000c101124 */
[----:B------:R-:W-:Y:S01]  /*21320*/  @!P3 STG.E.U8 desc[UR36][R10.64+0x9], R3 ;  /* 0x000009030a00b986 */ /* 0x000fe2000c101124 */
[----:B-1----:R-:W-:-:S03]  /*21330*/  @!P4 IMAD R2, R9, R17, RZ ;  /* 0x000000110902c224 */ /* 0x002fc600078e02ff */
[----:B------:R-:W5:Y:S04]  /*21340*/  LDL.LU R9, [R1+0x218] ;  /* 0x0002180001097983 */ /* 0x000f680000300800 */
[----:B------:R1:W-:Y:S02]  /*21350*/  @!P4 STG.E.U8 desc[UR36][R12.64+0x8], R2 ;  /* 0x000008020c00c986 */ /* 0x0003e4000c101124 */
[----:B-1----:R-:W-:Y:S02]  /*21360*/  @!P0 IMAD R2, R8, R17, RZ ;  /* 0x0000001108028224 */ /* 0x002fe400078e02ff */
[----:B------:R-:W5:Y:S01]  /*21370*/  LDL.LU R8, [R1+0x21c] ;  /* 0x00021c0001087983 */ /* 0x000f620000300800 */
[----:B------:R-:W-:-:S03]  /*21380*/  ISETP.GE.AND P5, PT, R6, 0x81, PT ;  /* 0x000000810600780c */ /* 0x000fc60003fa6270 */
[----:B------:R-:W5:Y:S04]  /*21390*/  LDL.LU R234, [R1+0x1e0] ;  /* 0x0001e00001ea7983 */ /* 0x000f680000300800 */
[----:B------:R1:W-:Y:S01]  /*213a0*/  @!P0 STG.E.U8 desc[UR36][R12.64+0x9], R2 ;  /* 0x000009020c008986 */ /* 0x0003e2000c101124 */
[----:B------:R-:W-:Y:S01]  /*213b0*/  ISETP.LT.OR P0, PT, R0, 0x1, !P5 ;  /* 0x000000010000780c */ /* 0x000fe20006f01670 */
[----:B------:R-:W-:Y:S02]  /*213c0*/  UIMAD UR4, UR15, 0x78, URZ ;  /* 0x000000780f0478a4 */ /* 0x000fe4000f8e023f */
[----:B------:R-:W5:Y:S01]  /*213d0*/  LDL.LU R23, [R1+0x1e4] ;  /* 0x0001e40001177983 */ /* 0x000f620000300800 */
[----:B------:R-:W-:-:S03]  /*213e0*/  ISETP.GE.AND P6, PT, R6, 0x89, PT ;  /* 0x000000890600780c */ /* 0x000fc60003fc6270 */
[----:B------:R-:W5:Y:S01]  /*213f0*/  LDL.LU R22, [R1+0x1e8] ;  /* 0x0001e80001167983 */ /* 0x000f620000300800 */
[----:B-1----:R-:W-:-:S05]  /*21400*/  IMAD.U32 R2, RZ, RZ, UR14 ;  /* 0x0000000eff027e24 */ /* 0x002fca000f8e00ff */
[----:B------:R-:W-:Y:S01]  /*21410*/  @!P0 IMAD R4, R233, R17, RZ ;  /* 0x00000011e9048224 */ /* 0x000fe200078e02ff */
[----:B------:R-:W-:Y:S01]  /*21420*/  ISETP.LT.OR P1, PT, R0, 0x1, !P6 ;  /* 0x000000010000780c */ /* 0x000fe20007721670 */
[----:B------:R-:W-:Y:S01]  /*21430*/  IMAD.WIDE.U32 R2, R2, 0x78, R12 ;  /* 0x0000007802027825 */ /* 0x000fe200078e000c */
[----:B------:R-:W5:Y:S04]  /*21440*/  LDL.LU R21, [R1+0x1ec] ;  /* 0x0001ec0001157983 */ /* 0x000f680000300800 */
[----:B------:R-:W-:-:S05]  /*21450*/  IADD3 R3, R3, UR4, RZ ;  /* 0x0000000403037c10 */ /* 0x000fca000fffe0ff */
[----:B------:R1:W-:Y:S01]  /*21460*/  @!P0 STG.E.U8 desc[UR36][R2.64], R4 ;  /* 0x0000000402008986 */ /* 0x0003e2000c101124 */
[----:B------:R-:W-:Y:S01]  /*21470*/  ISETP.LT.OR P0, PT, R0, 0x2, !P5 ;  /* 0x000000020000780c */ /* 0x000fe20006f01670 */
[----:B------:R-:W-:-:S12]  /*21480*/  @!P1 IMAD R7, R232, R17, RZ ;  /* 0x00000011e8079224 */ /* 0x000fd800078e02ff */
[----:B-1----:R-:W-:-:S05]  /*21490*/  @!P0 IMAD R4, R5, R17, RZ ;  /* 0x0000001105048224 */ /* 0x002fca00078e02ff */
[----:B------:R1:W-:Y:S01]  /*214a0*/  @!P0 STG.E.U8 desc[UR36][R2.64+0x1], R4 ;  /* 0x0000010402008986 */ /* 0x0003e2000c101124 */
[----:B------:R-:W-:Y:S02]  /*214b0*/  ISETP.LT.OR P0, PT, R0, 0x2, !P6 ;  /* 0x000000020000780c */ /* 0x000fe40007701670 */
[----:B-1----:R-:W-:-:S04]  /*214c0*/  @!P1 IADD3 R4, P2, R2, UR59, RZ ;  /* 0x0000003b02049c10 */ /* 0x002fc8000ff5e0ff */
[----:B------:R-:W-:-:S05]  /*214d0*/  @!P1 IADD3.X R5, R3, UR38, RZ, P2, !PT ;  /* 0x0000002603059c10 */ /* 0x000fca00097fe4ff */
[----:B------:R1:W-:Y:S01]  /*214e0*/  @!P1 STG.E.U8 desc[UR36][R4.64], R7 ;  /* 0x0000000704009986 */ /* 0x0003e2000c101124 */
[----:B------:R-:W-:Y:S02]  /*214f0*/  ISETP.LT.OR P1, PT, R0, 0x9, !P5 ;  /* 0x000000090000780c */ /* 0x000fe40006f21670 */
[----:B-1----:R-:W-:-:S04]  /*21500*/  @!P0 IADD3 R4, P2, R2, UR59, RZ ;  /* 0x0000003b02048c10 */ /* 0x002fc8000ff5e0ff */
[----:B------:R-:W-:Y:S02]  /*21510*/  @!P0 IADD3.X R5, R3, UR38, RZ, P2, !PT ;  /* 0x0000002603058c10 */ /* 0x000fe400097fe4ff */
[----:B------:R-:W-:Y:S01]  /*21520*/  ISETP.LT.OR P2, PT, R0, 0xa, !P5 ;  /* 0x0000000a0000780c */ /* 0x000fe20006f41670 */
[----:B--2---:R-:W-:-:S05]  /*21530*/  @!P0 IMAD R7, R20, R17, RZ ;  /* 0x0000001114078224 */ /* 0x004fca00078e02ff */
[----:B------:R3:W-:Y:S02]  /*21540*/  @!P0 STG.E.U8 desc[UR36][R4.64+0x1], R7 ;  /* 0x0000010704008986 */ /* 0x0007e4000c101124 */
[-C--:B---3--:R-:W-:Y:S02]  /*21550*/  @!P1 IMAD R4, R15, R17.reuse, RZ ;  /* 0x000000110f049224 */ /* 0x088fe400078e02ff */
[----:B------:R-:W2:Y:S04]  /*21560*/  LDL.LU R15, [R1+0x1f0] ;  /* 0x0001f000010f7983 */ /* 0x000ea80000300800 */
[----:B------:R4:W-:Y:S01]  /*21570*/  @!P1 STG.E.U8 desc[UR36][R2.64+0x8], R4 ;  /* 0x0000080402009986 */ /* 0x0009e2000c101124 */
[----:B------:R-:W-:Y:S01]  /*21580*/  ISETP.LT.OR P0, PT, R0, 0x9, !P6 ;  /* 0x000000090000780c */ /* 0x000fe20007701670 */
[----:B----4-:R-:W-:-:S02]  /*21590*/  @!P2 IMAD R4, R14, R17, RZ ;  /* 0x000000110e04a224 */ /* 0x010fc400078e02ff */
[----:B------:R-:W3:Y:S10]  /*215a0*/  LDL.LU R14, [R1+0x1f4] ;  /* 0x0001f400010e7983 */ /* 0x000ef40000300800 */
[----:B-----5:R-:W-:-:S02]  /*215b0*/  @!P0 IMAD R7, R9, R17, RZ ;  /* 0x0000001109078224 */ /* 0x020fc400078e02ff */
[----:B------:R-:W4:Y:S01]  /*215c0*/  LDL.LU R9, [R1+0x1f8] ;  /* 0x0001f80001097983 */ /* 0x000f220000300800 */
[----:B------:R-:W-:-:S03]  /*215d0*/  ISETP.LT.OR P1, PT, R0, 0xa, !P6 ;  /* 0x0000000a0000780c */ /* 0x000fc60007721670 */
[----:B------:R1:W-:Y:S02]  /*215e0*/  @!P2 STG.E.U8 desc[UR36][R2.64+0x9], R4 ;  /* 0x000009040200a986 */ /* 0x0003e4000c101124 */
[----:B-1----:R-:W-:-:S04]  /*215f0*/  @!P0 IADD3 R4, P2, R2, UR59, RZ ;  /* 0x0000003b02048c10 */ /* 0x002fc8000ff5e0ff */
[----:B------:R-:W-:-:S05]  /*21600*/  @!P0 IADD3.X R5, R3, UR38, RZ, P2, !PT ;  /* 0x0000002603058c10 */ /* 0x000fca00097fe4ff */
[----:B------:R1:W-:Y:S02]  /*21610*/  @!P0 STG.E.U8 desc[UR36][R4.64+0x8], R7 ;  /* 0x0000080704008986 */ /* 0x0003e4000c101124 */
[----:B-1----:R-:W-:Y:S02]  /*21620*/  @!P1 IMAD R7, R8, R17, RZ ;  /* 0x0000001108079224 */ /* 0x002fe400078e02ff */
[----:B------:R-:W5:Y:S01]  /*21630*/  LDL.LU R8, [R1+0x1fc] ;  /* 0x0001fc0001087983 */ /* 0x000f620000300800 */
[----:B------:R-:W-:Y:S02]  /*21640*/  @!P1 IADD3 R4, P0, R2, UR59, RZ ;  /* 0x0000003b02049c10 */ /* 0x000fe4000ff1e0ff */
[----:B------:R-:W-:Y:S01]  /*21650*/  ISETP.GE.AND P3, PT, R6, 0x101, PT ;  /* 0x000001010600780c */ /* 0x000fe20003f66270 */
[----:B------:R-:W-:Y:S01]  /*21660*/  USHF.L.U32 UR6, UR56, 0x7, URZ ;  /* 0x0000000738067899 */ /* 0x000fe2000800063f */
[----:B------:R-:W-:Y:S01]  /*21670*/  @!P1 IADD3.X R5, R3, UR38, RZ, P0, !PT ;  /* 0x0000002603059c10 */ /* 0x000fe200087fe4ff */
[----:B------:R-:W5:Y:S01]  /*21680*/  LDL.LU R233, [R1+0x1c4] ;  /* 0x0001c40001e97983 */ /* 0x000f620000300800 */
[----:B------:R-:W-:-:S03]  /*21690*/  ISETP.LT.OR P0, PT, R0, 0x1, !P3 ;  /* 0x000000010000780c */ /* 0x000fc60005f01670 */
[----:B------:R1:W-:Y:S01]  /*216a0*/  @!P1 STG.E.U8 desc[UR36][R4.64+0x9], R7 ;  /* 0x0000090704009986 */ /* 0x0003e2000c101124 */
[----:B------:R-:W-:Y:S02]  /*216b0*/  IADD3 R2, P1, R2, UR6, RZ ;  /* 0x0000000602027c10 */ /* 0x000fe4000ff3e0ff */
[----:B------:R-:W-:Y:S01]  /*216c0*/  ISETP.GE.AND P2, PT, R6, 0x109, PT ;  /* 0x000001090600780c */ /* 0x000fe20003f46270 */
[----:B------:R-:W5:Y:S01]  /*216d0*/  LDL.LU R232, [R1+0x1c8] ;  /* 0x0001c80001e87983 */ /* 0x000f620000300800 */
[----:B------:R-:W-:Y:S02]  /*216e0*/  IADD3.X R3, R3, UR60, RZ, P1, !PT ;  /* 0x0000003c03037c10 */ /* 0x000fe40008ffe4ff */
[----:B------:R-:W-:Y:S01]  /*216f0*/  ISETP.LT.OR P1, PT, R0, 0x2, !P3 ;  /* 0x000000020000780c */ /* 0x000fe20005f21670 */
[----:B------:R-:W5:Y:S02]  /*21700*/  LDL.LU R20, [R1+0x1cc] ;  /* 0x0001cc0001147983 */ /* 0x000f640000300800 */
[----:B-1----:R-:W-:-:S05]  /*21710*/  @!P0 IMAD R4, R234, R17, RZ ;  /* 0x00000011ea048224 */ /* 0x002fca00078e02ff */
[----:B------:R1:W-:Y:S01]  /*21720*/  @!P0 STG.E.U8 desc[UR36][R2.64], R4 ;  /* 0x0000000402008986 */ /* 0x0003e2000c101124 */
[----:B------:R-:W-:-:S04]  /*21730*/  ISETP.LT.OR P0, PT, R0, 0x1, !P2 ;  /* 0x000000010000780c */ /* 0x000fc80005701670 */
[----:B-1----:R-:W-:-:S05]  /*21740*/  @!P1 IMAD R4, R23, R17, RZ ;  /* 0x0000001117049224 */ /* 0x002fca00078e02ff */
[----:B------:R1:W-:Y:S04]  /*21750*/  @!P1 STG.E.U8 desc[UR36][R2.64+0x1], R4 ;  /* 0x0000010402009986 */ /* 0x0003e8000c101124 */
[----:B------:R-:W-:Y:S01]  /*21760*/  @!P0 IMAD R7, R22, R17, RZ ;  /* 0x0000001116078224 */ /* 0x000fe200078e02ff */
[----:B-1----:R-:W-:-:S04]  /*21770*/  @!P0 IADD3 R4, P1, R2, UR59, RZ ;  /* 0x0000003b02048c10 */ /* 0x002fc8000ff3e0ff */
[----:B------:R-:W-:-:S05]  /*21780*/  @!P0 IADD3.X R5, R3, UR38, RZ, P1, !PT ;  /* 0x0000002603058c10 */ /* 0x000fca0008ffe4ff */
[----:B------:R1:W-:Y:S01]  /*21790*/  @!P0 STG.E.U8 desc[UR36][R4.64], R7 ;  /* 0x0000000704008986 */ /* 0x0003e2000c101124 */
[----:B------:R-:W-:-:S13]  /*217a0*/  ISETP.LT.OR P0, PT, R0, 0x2, !P2 ;  /* 0x000000020000780c */ /* 0x000fda0005701670 */
[----:B-1----:R-:W-:Y:S01]  /*217b0*/  @!P0 IADD3 R4, P1, R2, UR59, RZ ;  /* 0x0000003b02048c10 */ /* 0x002fe2000ff3e0ff */
[----:B------:R-:W-:-:S03]  /*217c0*/  @!P0 IMAD R7, R21, R17, RZ ;  /* 0x0000001115078224 */ /* 0x000fc600078e02ff */
[----:B------:R-:W-:-:S05]  /*217d0*/  @!P0 IADD3.X R5, R3, UR38, RZ, P1, !PT ;  /* 0x0000002603058c10 */ /* 0x000fca0008ffe4ff */
[----:B------:R2:W-:Y:S01]  /*217e0*/  @!P0 STG.E.U8 desc[UR36][R4.64+0x1], R7 ;  /* 0x0000010704008986 */ /* 0x0005e2000c101124 */
[----:B------:R-:W-:-:S13]  /*217f0*/  ISETP.LT.OR P0, PT, R0, 0x9, !P3 ;  /* 0x000000090000780c */ /* 0x000fda0005f01670 */
[----:B--2---:R-:W-:Y:S02]  /*21800*/  @!P0 IMAD R4, R15, R17, RZ ;  /* 0x000000110f048224 */ /* 0x004fe400078e02ff */
[----:B------:R-:W2:Y:S04]  /*21810*/  LDL.LU R15, [R1+0x1d0] ;  /* 0x0001d000010f7983 */ /* 0x000ea80000300800 */
[----:B------:R3:W-:Y:S01]  /*21820*/  @!P0 STG.E.U8 desc[UR36][R2.64+0x8], R4 ;  /* 0x0000080402008986 */ /* 0x0007e2000c101124 */
[----:B------:R-:W-:-:S13]  /*21830*/  ISETP.LT.OR P0, PT, R0, 0xa, !P3 ;  /* 0x0000000a0000780c */ /* 0x000fda0005f01670 */
[----:B---3--:R-:W-:-:S05]  /*21840*/  @!P0 IMAD R4, R14, R17, RZ ;  /* 0x000000110e048224 */ /* 0x008fca00078e02ff */
[----:B------:R1:W-:Y:S01]  /*21850*/  @!P0 STG.E.U8 desc[UR36][R2.64+0x9], R4 ;  /* 0x0000090402008986 */ /* 0x0003e2000c101124 */
[----:B------:R-:W-:-:S13]  /*21860*/  ISETP.LT.OR P0, PT, R0, 0x9, !P2 ;  /* 0x000000090000780c */ /* 0x000fda0005701670 */
[----:B-1----:R-:W-:Y:S01]  /*21870*/  @!P0 IADD3 R4, P1, R2, UR59, RZ ;  /* 0x0000003b02048c10 */ /* 0x002fe2000ff3e0ff */
[----:B----4-:R-:W-:Y:S02]  /*21880*/  @!P0 IMAD R7, R9, R17, RZ ;  /* 0x0000001109078224 */ /* 0x010fe400078e02ff */
[----:B------:R-:W3:Y:S01]  /*21890*/  LDL.LU R9, [R1+0x1d4] ;  /* 0x0001d40001097983 */ /* 0x000ee20000300800 */
[----:B------:R-:W-:-:S05]  /*218a0*/  @!P0 IADD3.X R5, R3, UR38, RZ, P1, !PT ;  /* 0x0000002603058c10 */ /* 0x000fca0008ffe4ff */
[----:B------:R1:W-:Y:S01]  /*218b0*/  @!P0 STG.E.U8 desc[UR36][R4.64+0x8], R7 ;  /* 0x0000080704008986 */ /* 0x0003e2000c101124 */
[----:B------:R-:W-:-:S13]  /*218c0*/  ISETP.LT.OR P0, PT, R0, 0xa, !P2 ;  /* 0x0000000a0000780c */ /* 0x000fda0005701670 */
[----:B-1----:R-:W-:Y:S01]  /*218d0*/  @!P0 IADD3 R4, P1, R2, UR59, RZ ;  /* 0x0000003b02048c10 */ /* 0x002fe2000ff3e0ff */
[----:B-----5:R-:W-:Y:S02]  /*218e0*/  @!P0 IMAD R7, R8, R17, RZ ;  /* 0x0000001108078224 */ /* 0x020fe400078e02ff */
[----:B------:R-:W4:Y:S01]  /*218f0*/  LDL.LU R8, [R1+0x1d8] ;  /* 0x0001d80001087983 */ /* 0x000f220000300800 */
[----:B------:R-:W-:-:S03]  /*21900*/  @!P0 IADD3.X R5, R3, UR38, RZ, P1, !PT ;  /* 0x0000002603058c10 */ /* 0x000fc60008ffe4ff */
[----:B------:R-:W5:Y:S04]  /*21910*/  LDL.LU R14, [R1+0x1dc] ;  /* 0x0001dc00010e7983 */ /* 0x000f680000300800 */
[----:B------:R-:W5:Y:S04]  /*21920*/  LDL.LU R235, [R1+0x1a8] ;  /* 0x0001a80001eb7983 */ /* 0x000f680000300800 */
[----:B------:R-:W5:Y:S04]  /*21930*/  LDL.LU R234, [R1+0x1ac] ;  /* 0x0001ac0001ea7983 */ /* 0x000f680000300800 */
[----:B------:R-:W5:Y:S04]  /*21940*/  LDL.LU R23, [R1+0x1b0] ;  /* 0x0001b00001177983 */ /* 0x000f680000300800 */
[----:B------:R-:W5:Y:S04]  /*21950*/  LDL.LU R22, [R1+0x1b4] ;  /* 0x0001b40001167983 */ /* 0x000f680000300800 */
[----:B------:R-:W5:Y:S04]  /*21960*/  LDL.LU R21, [R1+0x1b8] ;  /* 0x0001b80001157983 */ /* 0x000f680000300800 */
[----:B------:R1:W-:Y:S04]  /*21970*/  @!P0 STG.E.U8 desc[UR36][R4.64+0x9], R7 ;  /* 0x0000090704008986 */ /* 0x0003e8000c101124 */
[----:B-1----:R-:W2:Y:S01]  /*21980*/  LDL.LU R5, [R1+0x1c0] ;  /* 0x0001c00001057983 */ /* 0x002ea20000300800 */
[----:B------:R-:W-:-:S04]  /*21990*/  IADD3 R2, P0, R2, UR6, RZ ;  /* 0x0000000602027c10 */ /* 0x000fc8000ff1e0ff */
[----:B------:R-:W-:Y:S02]  /*219a0*/  IADD3.X R3, R3, UR60, RZ, P0, !PT ;  /* 0x0000003c03037c10 */ /* 0x000fe400087fe4ff */
[----:B------:R-:W-:-:S04]  /*219b0*/  ISETP.GE.AND P0, PT, R6, 0x181, PT ;  /* 0x000001810600780c */ /* 0x000fc80003f06270 */
[C---:B------:R-:W-:Y:S02]  /*219c0*/  ISETP.LT.OR P1, PT, R0.reuse, 0x1, !P0 ;  /* 0x000000010000780c */ /* 0x040fe40004721670 */
[----:B------:R-:W-:-:S11]  /*219d0*/  ISETP.LT.OR P5, PT, R0, 0x11, !P6 ;  /* 0x000000110000780c */ /* 0x000fd600077a1670 */
[----:B--2---:R-:W-:-:S05]  /*219e0*/  @!P1 IMAD R4, R5, R17, RZ ;  /* 0x0000001105049224 */ /* 0x004fca00078e02ff */
[----:B------:R1:W-:Y:S01]  /*219f0*/  @!P1 STG.E.U8 desc[UR36][R2.64], R4 ;  /* 0x0000000402009986 */ /* 0x0003e2000c101124 */
[----:B------:R-:W-:-:S13]  /*21a00*/  ISETP.LT.OR P1, PT, R0, 0x2, !P0 ;  /* 0x000000020000780c */ /* 0x000fda0004721670 */
[----:B-1----:R-:W-:-:S05]  /*21a10*/  @!P1 IMAD R4, R233, R17, RZ ;  /* 0x00000011e9049224 */ /* 0x002fca00078e02ff */
[----:B------:R1:W-:Y:S01]  /*21a20*/  @!P1 STG.E.U8 desc[UR36][R2.64+0x1], R4 ;  /* 0x0000010402009986 */ /* 0x0003e2000c101124 */
[----:B------:R-:W-:-:S04]  /*21a30*/  ISETP.GE.AND P1, PT, R6, 0x189, PT ;  /* 0x000001890600780c */ /* 0x000fc80003f26270 */
[----:B------:R-:W-:-:S13]  /*21a40*/  ISETP.LT.OR P3, PT, R0, 0x1, !P1 ;  /* 0x000000010000780c */ /* 0x000fda0004f61670 */
[----:B-1----:R-:W-:Y:S01]  /*21a50*/  @!P3 IADD3 R4, P4, R2, UR59, RZ ;  /* 0x0000003b0204bc10 */ /* 0x002fe2000ff9e0ff */
[----:B------:R-:W-:-:S03]  /*21a60*/  @!P3 IMAD R7, R232, R17, RZ ;  /* 0x00000011e807b224 */ /* 0x000fc600078e02ff */
[----:B------:R-:W-:-:S05]  /*21a70*/  @!P3 IADD3.X R5, R3, UR38, RZ, P4, !PT ;  /* 0x000000260305bc10 */ /* 0x000fca000a7fe4ff */
[----:B------:R1:W-:Y:S01]  /*21a80*/  @!P3 STG.E.U8 desc[UR36][R4.64], R7 ;  /* 0x000000070400b986 */ /* 0x0003e2000c101124 */
[----:B------:R-:W-:-:S13]  /*21a90*/  ISETP.LT.OR P3, PT, R0, 0x2, !P1 ;  /* 0x000000020000780c */ /* 0x000fda0004f61670 */
[----:B-1----:R-:W-:Y:S01]  /*21aa0*/  @!P3 IADD3 R4, P4, R2, UR59, RZ ;  /* 0x0000003b0204bc10 */ /* 0x002fe2000ff9e0ff */
[----:B------:R-:W-:Y:S02]  /*21ab0*/  @!P3 IMAD R7, R20, R17, RZ ;  /* 0x000000111407b224 */ /* 0x000fe400078e02ff */
[----:B------:R-:W2:Y:S01]  /*21ac0*/  LDL.LU R20, [R1+0x1bc] ;  /* 0x0001bc0001147983 */ /* 0x000ea20000300800 */
[----:B------:R-:W-:-:S05]  /*21ad0*/  @!P3 IADD3.X R5, R3, UR38, RZ, P4, !PT ;  /* 0x000000260305bc10 */ /* 0x000fca000a7fe4ff */
[----:B------:R1:W-:Y:S01]  /*21ae0*/  @!P3 STG.E.U8 desc[UR36][R4.64+0x1], R7 ;  /* 0x000001070400b986 */ /* 0x0003e2000c101124 */
[----:B------:R-:W-:-:S13]  /*21af0*/  ISETP.LT.OR P3, PT, R0, 0x9, !P0 ;  /* 0x000000090000780c */ /* 0x000fda0004761670 */
[----:B-1----:R-:W-:Y:S02]  /*21b00*/  @!P3 IMAD R4, R15, R17, RZ ;  /* 0x000000110f04b224 */ /* 0x002fe400078e02ff */
[----:B------:R-:W2:Y:S04]  /*21b10*/  LDL.LU R15, [R1+0x180] ;  /* 0x00018000010f7983 */ /* 0x000ea80000300800 */
[----:B------:R3:W-:Y:S01]  /*21b20*/  @!P3 STG.E.U8 desc[UR36][R2.64+0x8], R4 ;  /* 0x000008040200b986 */ /* 0x0007e2000c101124 */
[----:B------:R-:W-:-:S13]  /*21b30*/  ISETP.LT.OR P3, PT, R0, 0xa, !P0 ;  /* 0x0000000a0000780c */ /* 0x000fda0004761670 */
[----:B---3--:R-:W-:-:S05]  /*21b40*/  @!P3 IMAD R4, R9, R17, RZ ;  /* 0x000000110904b224 */ /* 0x008fca00078e02ff */
[----:B------:R1:W-:Y:S01]  /*21b50*/  @!P3 STG.E.U8 desc[UR36][R2.64+0x9], R4 ;  /* 0x000009040200b986 */ /* 0x0003e2000c101124 */
[----:B------:R-:W-:-:S13]  /*21b60*/  ISETP.LT.OR P3, PT, R0, 0x9, !P1 ;  /* 0x000000090000780c */ /* 0x000fda0004f61670 */
[----:B-1----:R-:W-:Y:S01]  /*21b70*/  @!P3 IADD3 R4, P4, R2, UR59, RZ ;  /* 0x0000003b0204bc10 */ /* 0x002fe2000ff9e0ff */
[----:B----4-:R-:W-:-:S03]  /*21b80*/  @!P3 IMAD R7, R8, R17, RZ ;  /* 0x000000110807b224 */ /* 0x010fc600078e02ff */
[----:B------:R-:W-:-:S05]  /*21b90*/  @!P3 IADD3.X R5, R3, UR38, RZ, P4, !PT ;  /* 0x000000260305bc10 */ /* 0x000fca000a7fe4ff */
[----:B------:R1:W-:Y:S02]  /*21ba0*/  @!P3 STG.E.U8 desc[UR36][R4.64+0x8], R7 ;  /* 0x000008070400b986 */ /* 0x0003e4000c101124 */
[----:B-1----:R-:W-:-:S04]  /*21bb0*/  IMAD.U32 R4, RZ, RZ, UR14 ;  /* 0x0000000eff047e24 */ /* 0x002fc8000f8e00ff */
[----:B------:R-:W-:-:S04]  /*21bc0*/  IMAD.WIDE.U32 R4, R4, 0x78, R12 ;  /* 0x0000007804047825 */ /* 0x000fc800078e000c */
[----:B------:R-:W-:Y:S01]  /*21bd0*/  VIADD R5, R5, UR4 ;  /* 0x0000000405057c36 */ /* 0x000fe20008000000 */
[----:B------:R-:W-:-:S04]  /*21be0*/  @!P5 IADD3 R8, P3, R4, UR59, RZ ;  /* 0x0000003b0408dc10 */ /* 0x000fc8000ff7e0ff */
[----:B------:R-:W-:Y:S02]  /*21bf0*/  @!P5 IADD3.X R9, R5, UR38, RZ, P3, !PT ;  /* 0x000000260509dc10 */ /* 0x000fe40009ffe4ff */
[----:B------:R-:W-:-:S13]  /*21c00*/  ISETP.LT.OR P3, PT, R0, 0xa, !P1 ;  /* 0x0000000a0000780c */ /* 0x000fda0004f61670 */
[----:B------:R-:W-:Y:S01]  /*21c10*/  @!P3 IADD3 R2, P4, R2, UR59, RZ ;  /* 0x0000003b0202bc10 */ /* 0x000fe2000ff9e0ff */
[----:B-----5:R-:W-:Y:S02]  /*21c20*/  @!P3 IMAD R7, R14, R17, RZ ;  /* 0x000000110e07b224 */ /* 0x020fe400078e02ff */
[----:B------:R-:W3:Y:S01]  /*21c30*/  LDL.LU R14, [R1+0x184] ;  /* 0x00018400010e7983 */ /* 0x000ee20000300800 */
[----:B------:R-:W-:-:S03]  /*21c40*/  @!P3 IADD3.X R3, R3, UR38, RZ, P4, !PT ;  /* 0x000000260303bc10 */ /* 0x000fc6000a7fe4ff */
[----:B------:R-:W4:Y:S04]  /*21c50*/  LDL.LU R233, [R1+0x188] ;  /* 0x0001880001e97983 */ /* 0x000f280000300800 */
[----:B------:R-:W5:Y:S04]  /*21c60*/  LDL.LU R232, [R1+0x18c] ;  /* 0x00018c0001e87983 */ /* 0x000f680000300800 */
[----:B------:R1:W-:Y:S04]  /*21c70*/  @!P3 STG.E.U8 desc[UR36][R2.64+0x9], R7 ;  /* 0x000009070200b986 */ /* 0x0003e8000c101124 */
[----:B-1----:R-:W2:Y:S04]  /*21c80*/  LDL.LU R2, [R1+0x1a0] ;  /* 0x0001a00001027983 */ /* 0x002ea80000300800 */
[----:B------:R-:W3:Y:S01]  /*21c90*/  LDL.LU R3, [R1+0x1a4] ;  /* 0x0001a40001037983 */ /* 0x000ee20000300800 */
[----:B------:R-:W-:-:S04]  /*21ca0*/  ISETP.GE.AND P4, PT, R6, 0x1, PT ;  /* 0x000000010600780c */ /* 0x000fc80003f86270 */
[----:B------:R-:W-:Y:S02]  /*21cb0*/  ISETP.LT.OR P3, PT, R0, 0x11, !P4 ;  /* 0x000000110000780c */ /* 0x000fe40006761670 */
[----:B------:R-:W-:-:S11]  /*21cc0*/  ISETP.GE.AND P4, PT, R6, 0x9, PT ;  /* 0x000000090600780c */ /* 0x000fd60003f86270 */
[----:B--2---:R-:W-:-:S05]  /*21cd0*/  @!P3 IMAD R2, R2, R17, RZ ;  /* 0x000000110202b224 */ /* 0x004fca00078e02ff */
[----:B------:R3:W-:Y:S01]  /*21ce0*/  @!P3 STG.E.U8 desc[UR36][R10.64+0x10], R2 ;  /* 0x000010020a00b986 */ /* 0x0007e2000c101124 */
[----:B------:R-:W-:-:S04]  /*21cf0*/  ISETP.GE.AND P3, PT, R6, 0x1, PT ;  /* 0x000000010600780c */ /* 0x000fc80003f66270 */
[----:B------:R-:W-:-:S13]  /*21d00*/  ISETP.LT.OR P3, PT, R0, 0x12, !P3 ;  /* 0x000000120000780c */ /* 0x000fda0005f61670 */
[----:B---3--:R-:W-:-:S05]  /*21d10*/  @!P3 IMAD R2, R3, R17, RZ ;  /* 0x000000110302b224 */ /* 0x008fca00078e02ff */
[----:B------:R1:W-:Y:S01]  /*21d20*/  @!P3 STG.E.U8 desc[UR36][R10.64+0x11], R2 ;  /* 0x000011020a00b986 */ /* 0x0003e2000c101124 */
[----:B------:R-:W-:-:S13]  /*21d30*/  ISETP.LT.OR P3, PT, R0, 0x11, !P4 ;  /* 0x000000110000780c */ /* 0x000fda0006761670 */
[----:B-1----:R-:W-:-:S05]  /*21d40*/  @!P3 IMAD R2, R235, R17, RZ ;  /* 0x00000011eb02b224 */ /* 0x002fca00078e02ff */
[----:B------:R1:W-:Y:S01]  /*21d50*/  @!P3 STG.E.U8 desc[UR36][R12.64+0x10], R2 ;  /* 0x000010020c00b986 */ /* 0x0003e2000c101124 */
[----:B------:R-:W-:-:S13]  /*21d60*/  ISETP.LT.OR P3, PT, R0, 0x12, !P4 ;  /* 0x000000120000780c */ /* 0x000fda0006761670 */
[----:B-1----:R-:W-:-:S05]  /*21d70*/  @!P3 IMAD R2, R234, R17, RZ ;  /* 0x00000011ea02b224 */ /* 0x002fca00078e02ff */
[----:B------:R1:W-:Y:S01]  /*21d80*/  @!P3 STG.E.U8 desc[UR36][R12.64+0x11], R2 ;  /* 0x000011020c00b986 */ /* 0x0003e2000c101124 */
[----:B------:R-:W-:-:S04]  /*21d90*/  ISETP.GE.AND P3, PT, R6, 0x1, PT ;  /* 0x000000010600780c */ /* 0x000fc80003f66270 */
[----:B------:R-:W-:-:S13]  /*21da0*/  ISETP.LT.OR P3, PT, R0, 0x19, !P3 ;  /* 0x000000190000780c */ /* 0x000fda0005f61670 */
[----:B-1----:R-:W-:Y:S02]  /*21db0*/  @!P3 IMAD R2, R23, R17, RZ ;  /* 0x000000111702b224 */ /* 0x002fe400078e02ff */
[----:B------:R-:W2:Y:S04]  /*21dc0*/  LDL.LU R23, [R1+0x190] ;  /* 0x0001900001177983 */ /* 0x000ea80000300800 */
[----:B------:R1:W-:Y:S01]  /*21dd0*/  @!P3 STG.E.U8 desc[UR36][R10.64+0x18], R2 ;  /* 0x000018020a00b986 */ /* 0x0003e2000c101124 */
[----:B------:R-:W-:-:S04]  /*21de0*/  ISETP.GE.AND P3, PT, R6, 0x1, PT ;  /* 0x000000010600780c */ /* 0x000fc80003f66270 */
[----:B------:R-:W-:-:S13]  /*21df0*/  ISETP.LT.OR P3, PT, R0, 0x1a, !P3 ;  /* 0x0000001a0000780c */ /* 0x000fda0005f61670 */
[----:B-1----:R-:W-:Y:S02]  /*21e00*/  @!P3 IMAD R2, R22, R17, RZ ;  /* 0x000000111602b224 */ /* 0x002fe400078e02ff */
[----:B------:R-:W3:Y:S04]  /*21e10*/  LDL.LU R22, [R1+0x194] ;  /* 0x0001940001167983 */ /* 0x000ee80000300800 */
[----:B------:R1:W-:Y:S01]  /*21e20*/  @!P3 STG.E.U8 desc[UR36][R10.64+0x19], R2 ;  /* 0x000019020a00b986 */ /* 0x0003e2000c101124 */
[----:B------:R-:W-:-:S13]  /*21e30*/  ISETP.LT.OR P3, PT, R0, 0x19, !P4 ;  /* 0x000000190000780c */ /* 0x000fda0006761670 */
[----:B-1----:R-:W-:Y:S02]  /*21e40*/  @!P3 IMAD R2, R21, R17, RZ ;  /* 0x000000111502b224 */ /* 0x002fe400078e02ff */
[----:B------:R-:W3:Y:S04]  /*21e50*/  LDL.LU R21, [R1+0x198] ;  /* 0x0001980001157983 */ /* 0x000ee80000300800 */
[----:B------:R1:W-:Y:S01]  /*21e60*/  @!P3 STG.E.U8 desc[UR36][R12.64+0x18], R2 ;  /* 0x000018020c00b986 */ /* 0x0003e2000c101124 */
[C---:B------:R-:W-:Y:S02]  /*21e70*/  ISETP.LT.OR P3, PT, R0.reuse, 0x1a, !P4 ;  /* 0x0000001a0000780c */ /* 0x040fe40006761670 */
[----:B------:R-:W-:-:S11]  /*21e80*/  ISETP.LT.OR P4, PT, R0, 0x12, !P6 ;  /* 0x000000120000780c */ /* 0x000fd60007781670 */
[----:B-1----:R-:W-:Y:S02]  /*21e90*/  @!P3 IMAD R2, R20, R17, RZ ;  /* 0x000000111402b224 */ /* 0x002fe400078e02ff */
[----:B------:R-:W3:Y:S04]  /*21ea0*/  LDL.LU R20, [R1+0x19c] ;  /* 0x00019c0001147983 */ /* 0x000ee80000300800 */
[----:B------:R1:W-:Y:S04]  /*21eb0*/  @!P3 STG.E.U8 desc[UR36][R12.64+0x19], R2 ;  /* 0x000019020c00b986 */ /* 0x0003e8000c101124 */
[----:B------:R-:W3:Y:S01]  /*21ec0*/  LDL.LU R235, [R1+0x174] ;  /* 0x0001740001eb7983 */ /* 0x000ee20000300800 */
[----:B-1----:R-:W-:-:S04]  /*21ed0*/  @!P4 IADD3 R2, P3, R4, UR59, RZ ;  /* 0x0000003b0402cc10 */ /* 0x002fc8000ff7e0ff */
[----:B------:R-:W-:Y:S02]  /*21ee0*/  @!P4 IADD3.X R3, R5, UR38, RZ, P3, !PT ;  /* 0x000000260503cc10 */ /* 0x000fe40009ffe4ff */
[----:B------:R-:W-:-:S04]  /*21ef0*/  ISETP.GE.AND P3, PT, R6, 0x81, PT ;  /* 0x000000810600780c */ /* 0x000fc80003f66270 */
[----:B------:R-:W-:-:S13]  /*21f00*/  ISETP.LT.OR P3, PT, R0, 0x11, !P3 ;  /* 0x000000110000780c */ /* 0x000fda0005f61670 */
[----:B------:R-:W-:-:S05]  /*21f10*/  @!P3 IMAD R7, R15, R17, RZ ;  /* 0x000000110f07b224 */ /* 0x000fca00078e02ff */
[----:B------:R1:W-:Y:S01]  /*21f20*/  @!P3 STG.E.U8 desc[UR36][R4.64+0x10], R7 ;  /* 0x000010070400b986 */ /* 0x0003e2000c101124 */
[----:B------:R-:W-:-:S04]  /*21f30*/  ISETP.GE.AND P3, PT, R6, 0x81, PT ;  /* 0x000000810600780c */ /* 0x000fc80003f66270 */
[----:B------:R-:W-:-:S13]  /*21f40*/  ISETP.LT.OR P3, PT, R0, 0x12, !P3 ;  /* 0x000000120000780c */ /* 0x000fda0005f61670 */
[----:B-1----:R-:W-:-:S05]  /*21f50*/  @!P3 IMAD R7, R14, R17, RZ ;  /* 0x000000110e07b224 */ /* 0x002fca00078e02ff */
[----:B------:R4:W-:Y:S01]  /*21f60*/  @!P3 STG.E.U8 desc[UR36][R4.64+0x11], R7 ;  /* 0x000011070400b986 */ /* 0x0009e2000c101124 */
[----:B------:R-:W-:-:S13]  /*21f70*/  ISETP.LT.OR P3, PT, R0, 0x19, !P6 ;  /* 0x000000190000780c */ /* 0x000fda0007761670 */
[----:B------:R-:W-:Y:S01]  /*21f80*/  @!P3 IADD3 R14, P6, R4, UR59, RZ ;  /* 0x0000003b040ebc10 */ /* 0x000fe2000ffde0ff */
[----:B----4-:R-:W-:-:S03]  /*21f90*/  @!P5 IMAD R7, R233, R17, RZ ;  /* 0x00000011e907d224 */ /* 0x010fc600078e02ff */
[----:B------:R-:W-:Y:S02]  /*21fa0*/  @!P3 IADD3.X R15, R5, UR38, RZ, P6, !PT ;  /* 0x00000026050fbc10 */ /* 0x000fe4000b7fe4ff */
[----:B------:R-:W-:Y:S01]  /*21fb0*/  ISETP.GE.AND P6, PT, R6, 0x89, PT ;  /* 0x000000890600780c */ /* 0x000fe20003fc6270 */
[----:B------:R5:W-:Y:S03]  /*21fc0*/  @!P5 STG.E.U8 desc[UR36][R8.64+0x10], R7 ;  /* 0x000010070800d986 */ /* 0x000be6000c101124 */
[----:B------:R-:W-:Y:S01]  /*21fd0*/  ISETP.LT.OR P5, PT, R0, 0x1a, !P6 ;  /* 0x0000001a0000780c */ /* 0x000fe200077a1670 */
[----:B-----5:R-:W-:-:S12]  /*21fe0*/  @!P4 IMAD R7, R232, R17, RZ ;  /* 0x00000011e807c224 */ /* 0x020fd800078e02ff */
[----:B------:R-:W-:-:S04]  /*21ff0*/  @!P5 IADD3 R8, P6, R4, UR59, RZ ;  /* 0x0000003b0408dc10 */ /* 0x000fc8000ffde0ff */
[----:B------:R-:W-:Y:S02]  /*22000*/  @!P5 IADD3.X R9, R5, UR38, RZ, P6, !PT ;  /* 0x000000260509dc10 */ /* 0x000fe4000b7fe4ff */
[----:B------:R-:W-:Y:S01]  /*22010*/  ISETP.GE.AND P6, PT, R6, 0x81, PT ;  /* 0x000000810600780c */ /* 0x000fe20003fc6270 */
[----:B------:R1:W-:Y:S03]  /*22020*/  @!P4 STG.E.U8 desc[UR36][R2.64+0x11], R7 ;  /* 0x000011070200c986 */ /* 0x0003e6000c101124 */
[----:B------:R-:W-:-:S13]  /*22030*/  ISETP.LT.OR P4, PT, R0, 0x19, !P6 ;  /* 0x000000190000780c */ /* 0x000fda0007781670 */
[----:B-1----:R-:W-:Y:S02]  /*22040*/  @!P4 IMAD.MOV.U32 R2, RZ, RZ, R4 ;  /* 0x000000ffff02c224 */ /* 0x002fe400078e0004 */
[----:B------:R-:W-:Y:S02]  /*22050*/  @!P4 IMAD.MOV.U32 R3, RZ, RZ, R5 ;  /* 0x000000ffff03c224 */ /* 0x000fe400078e0005 */
[----:B--2---:R-:W-:-:S05]  /*22060*/  @!P4 IMAD R7, R23, R17, RZ ;  /* 0x000000111707c224 */ /* 0x004fca00078e02ff */
[----:B------:R1:W-:Y:S01]  /*22070*/  @!P4 STG.E.U8 desc[UR36][R2.64+0x18], R7 ;  /* 0x000018070200c986 */ /* 0x0003e2000c101124 */
[----:B------:R-:W-:-:S13]  /*22080*/  ISETP.LT.OR P4, PT, R0, 0x1a, !P6 ;  /* 0x0000001a0000780c */ /* 0x000fda0007781670 */
[----:B-1----:R-:W-:Y:S02]  /*22090*/  @!P4 IMAD.MOV.U32 R2, RZ, RZ, R4 ;  /* 0x000000ffff02c224 */ /* 0x002fe400078e0004 */
[----:B------:R-:W-:Y:S02]  /*220a0*/  @!P4 IMAD.MOV.U32 R3, RZ, RZ, R5 ;  /* 0x000000ffff03c224 */ /* 0x000fe400078e0005 */
[----:B---3--:R-:W-:-:S05]  /*220b0*/  @!P4 IMAD R7, R22, R17, RZ ;  /* 0x000000111607c224 */ /* 0x008fca00078e02ff */
[----:B------:R1:W-:Y:S02]  /*220c0*/  @!P4 STG.E.U8 desc[UR36][R2.64+0x19], R7 ;  /* 0x000019070200c986 */ /* 0x0003e4000c101124 */
[----:B-1----:R-:W-:-:S05]  /*220d0*/  @!P3 IMAD R7, R21, R17, RZ ;  /* 0x000000111507b224 */ /* 0x002fca00078e02ff */
[----:B------:R1:W-:Y:S04]  /*220e0*/  @!P3 STG.E.U8 desc[UR36][R14.64+0x18], R7 ;  /* 0x000018070e00b986 */ /* 0x0003e8000c101124 */
[----:B-1----:R-:W2:Y:S04]  /*220f0*/  LDL.LU R14, [R1+0x160] ;  /* 0x00016000010e7983 */ /* 0x002ea80000300800 */
[----:B------:R-:W3:Y:S01]  /*22100*/  LDL.LU R15, [R1+0x164] ;  /* 0x00016400010f7983 */ /* 0x000ee20000300800 */
[----:B------:R-:W-:Y:S02]  /*22110*/  ISETP.GE.AND P6, PT, R6, 0x89, PT ;  /* 0x000000890600780c */ /* 0x000fe40003fc6270 */
[----:B------:R-:W-:Y:S01]  /*22120*/  IADD3 R2, P4, R4, UR6, RZ ;  /* 0x0000000604027c10 */ /* 0x000fe2000ff9e0ff */
[----:B------:R-:W-:Y:S01]  /*22130*/  @!P5 IMAD R7, R20, R17, RZ ;  /* 0x000000111407d224 */ /* 0x000fe200078e02ff */
[----:B------:R-:W-:Y:S01]  /*22140*/  ISETP.LT.OR P3, PT, R0, 0x21, !P6 ;  /* 0x000000210000780c */ /* 0x000fe20007761670 */
[----:B------:R-:W4:Y:S01]  /*22150*/  LDL.LU R234, [R1+0x178] ;  /* 0x0001780001ea7983 */ /* 0x000f220000300800 */
[----:B------:R-:W-:-:S02]  /*22160*/  IADD3.X R3, R5, UR60, RZ, P4, !PT ;  /* 0x0000003c05037c10 */ /* 0x000fc4000a7fe4ff */
[----:B------:R-:W-:Y:S01]  /*22170*/  ISETP.GE.AND P6, PT, R6, 0x101, PT ;  /* 0x000001010600780c */ /* 0x000fe20003fc6270 */
[----:B------:R2:W-:Y:S04]  /*22180*/  @!P5 STG.E.U8 desc[UR36][R8.64+0x19], R7 ;  /* 0x000019070800d986 */ /* 0x0005e8000c101124 */
[----:B------:R-:W5:Y:S04]  /*22190*/  LDL.LU R22, [R1+0x17c] ;  /* 0x00017c0001167983 */ /* 0x000f680000300800 */
[----:B------:R-:W-:Y:S01]  /*221a0*/  @!P3 IADD3 R232, P4, R4, UR59, RZ ;  /* 0x0000003b04e8bc10 */ /* 0x000fe2000ff9e0ff */
[----:B------:R-:W5:Y:S03]  /*221b0*/  LDL.LU R21, [R1+0x140] ;  /* 0x0001400001157983 */ /* 0x000f660000300800 */
[----:B------:R-:W-:Y:S01]  /*221c0*/  @!P3 IADD3.X R233, R5, UR38, RZ, P4, !PT ;  /* 0x0000002605e9bc10 */ /* 0x000fe2000a7fe4ff */
[----:B------:R-:W5:Y:S01]  /*221d0*/  LDL.LU R20, [R1+0x144] ;  /* 0x0001440001147983 */ /* 0x000f620000300800 */
[----:B------:R-:W-:-:S03]  /*221e0*/  ISETP.LT.OR P4, PT, R0, 0x11, !P6 ;  /* 0x000000110000780c */ /* 0x000fc60007781670 */
[----:B------:R-:W5:Y:S10]  /*221f0*/  LDL.LU R23, [R1+0x148] ;  /* 0x0001480001177983 */ /* 0x000f740000300800 */
[----:B--2---:R-:W-:-:S05]  /*22200*/  @!P4 IMAD R7, R14, R17, RZ ;  /* 0x000000110e07c224 */ /* 0x004fca00078e02ff */
[----:B------:R3:W-:Y:S01]  /*22210*/  @!P4 STG.E.U8 desc[UR36][R2.64+0x10], R7 ;  /* 0x000010070200c986 */ /* 0x0007e2000c101124 */
[----:B------:R-:W-:-:S13]  /*22220*/  ISETP.LT.OR P4, PT, R0, 0x12, !P6 ;  /* 0x000000120000780c */ /* 0x000fda0007781670 */
[----:B---3--:R-:W-:-:S05]  /*22230*/  @!P4 IMAD R7, R15, R17, RZ ;  /* 0x000000110f07c224 */ /* 0x008fca00078e02ff */
[----:B------:R1:W-:Y:S04]  /*22240*/  @!P4 STG.E.U8 desc[UR36][R2.64+0x11], R7 ;  /* 0x000011070200c986 */ /* 0x0003e8000c101124 */
[----:B-1----:R-:W2:Y:S01]  /*22250*/  LDL.LU R7, [R1+0x168] ;  /* 0x0001680001077983 */ /* 0x002ea20000300800 */
[----:B------:R-:W-:-:S13]  /*22260*/  ISETP.LT.OR P4, PT, R0, 0x11, !P2 ;  /* 0x000000110000780c */ /* 0x000fda0005781670 */
[----:B------:R-:W-:-:S04]  /*22270*/  @!P4 IADD3 R14, P5, R2, UR59, RZ ;  /* 0x0000003b020ecc10 */ /* 0x000fc8000ffbe0ff */
[----:B------:R-:W-:Y:S02]  /*22280*/  @!P4 IADD3.X R15, R3, UR38, RZ, P5, !PT ;  /* 0x00000026030fcc10 */ /* 0x000fe4000affe4ff */
[----:B------:R-:W-:Y:S01]  /*22290*/  ISETP.LT.OR P5, PT, R0, 0x12, !P2 ;  /* 0x000000120000780c */ /* 0x000fe200057a1670 */
[----:B--2---:R-:W-:-:S05]  /*222a0*/  @!P4 IMAD R7, R7, R17, RZ ;  /* 0x000000110707c224 */ /* 0x004fca00078e02ff */
[----:B------:R1:W-:Y:S04]  /*222b0*/  @!P4 STG.E.U8 desc[UR36][R14.64+0x10], R7 ;  /* 0x000010070e00c986 */ /* 0x0003e8000c101124 */
[----:B-1----:R-:W2:Y:S04]  /*222c0*/  LDL.LU R14, [R1+0x16c] ;  /* 0x00016c00010e7983 */ /* 0x002ea80000300800 */
[----:B------:R-:W3:Y:S01]  /*222d0*/  LDL.LU R15, [R1+0x170] ;  /* 0x00017000010f7983 */ /* 0x000ee20000300800 */
[----:B------:R-:W-:-:S04]  /*222e0*/  @!P5 IADD3 R8, P6, R2, UR59, RZ ;  /* 0x0000003b0208dc10 */ /* 0x000fc8000ffde0ff */
[----:B------:R-:W-:Y:S02]  /*222f0*/  @!P5 IADD3.X R9, R3, UR38, RZ, P6, !PT ;  /* 0x000000260309dc10 */ /* 0x000fe4000b7fe4ff */
[----:B------:R-:W-:-:S04]  /*22300*/  ISETP.GE.AND P6, PT, R6, 0x101, PT ;  /* 0x000001010600780c */ /* 0x000fc80003fc6270 */
[----:B------:R-:W-:Y:S01]  /*22310*/  ISETP.LT.OR P4, PT, R0, 0x19, !P6 ;  /* 0x000000190000780c */ /* 0x000fe20007781670 */
[----:B--2---:R-:W-:-:S05]  /*22320*/  @!P5 IMAD R7, R14, R17, RZ ;  /* 0x000000110e07d224 */ /* 0x004fca00078e02ff */
[----:B------:R3:W-:Y:S07]  /*22330*/  @!P5 STG.E.U8 desc[UR36][R8.64+0x11], R7 ;  /* 0x000011070800d986 */ /* 0x0007ee000c101124 */
[----:B---3--:R-:W-:-:S05]  /*22340*/  @!P4 IMAD R7, R15, R17, RZ ;  /* 0x000000110f07c224 */ /* 0x008fca00078e02ff */
[----:B------:R1:W-:Y:S01]  /*22350*/  @!P4 STG.E.U8 desc[UR36][R2.64+0x18], R7 ;  /* 0x000018070200c986 */ /* 0x0003e2000c101124 */
[----:B------:R-:W-:-:S13]  /*22360*/  ISETP.LT.OR P4, PT, R0, 0x1a, !P6 ;  /* 0x0000001a0000780c */ /* 0x000fda0007781670 */
[----:B-1----:R-:W-:Y:S02]  /*22370*/  @!P4 IMAD R7, R235, R17, RZ ;  /* 0x00000011eb07c224 */ /* 0x002fe400078e02ff */
[----:B------:R-:W2:Y:S04]  /*22380*/  LDL.LU R235, [R1+0x138] ;  /* 0x0001380001eb7983 */ /* 0x000ea80000300800 */
[----:B------:R4:W-:Y:S01]  /*22390*/  @!P4 STG.E.U8 desc[UR36][R2.64+0x19], R7 ;  /* 0x000019070200c986 */ /* 0x0009e2000c101124 */
[----:B------:R-:W-:-:S13]  /*223a0*/  ISETP.LT.OR P4, PT, R0, 0x19, !P2 ;  /* 0x000000190000780c */ /* 0x000fda0005781670 */
[----:B------:R-:W-:Y:S01]  /*223b0*/  @!P4 IADD3 R8, P5, R2, UR59, RZ ;  /* 0x0000003b0208cc10 */ /* 0x000fe2000ffbe0ff */
[----:B----4-:R-:W-:Y:S02]  /*223c0*/  @!P4 IMAD R7, R234, R17, RZ ;  /* 0x00000011ea07c224 */ /* 0x010fe400078e02ff */
[----:B------:R-:W3:Y:S01]  /*223d0*/  LDL.LU R234, [R1+0x13c] ;  /* 0x00013c0001ea7983 */ /* 0x000ee20000300800 */
[----:B------:R-:W-:Y:S02]  /*223e0*/  @!P4 IADD3.X R9, R3, UR38, RZ, P5, !PT ;  /* 0x000000260309cc10 */ /* 0x000fe4000affe4ff */
[----:B------:R-:W-:-:S03]  /*223f0*/  ISETP.LT.OR P5, PT, R0, 0x1a, !P2 ;  /* 0x0000001a0000780c */ /* 0x000fc600057a1670 */
[----:B------:R1:W-:Y:S02]  /*22400*/  @!P4 STG.E.U8 desc[UR36][R8.64+0x18], R7 ;  /* 0x000018070800c986 */ /* 0x0003e4000c101124 */
[----:B-1----:R-:W-:-:S04]  /*22410*/  IADD3 R8, P4, R2, UR6, RZ ;  /* 0x0000000602087c10 */ /* 0x002fc8000ff9e0ff */
[----:B------:R-:W-:Y:S02]  /*22420*/  IADD3.X R9, R3, UR60, RZ, P4, !PT ;  /* 0x0000003c03097c10 */ /* 0x000fe4000a7fe4ff */
[----:B------:R-:W-:Y:S02]  /*22430*/  ISETP.LT.OR P4, PT, R0, 0x11, !P0 ;  /* 0x000000110000780c */ /* 0x000fe40004781670 */
[----:B------:R-:W-:Y:S01]  /*22440*/  @!P5 IADD3 R14, P6, R2, UR59, RZ ;  /* 0x0000003b020edc10 */ /* 0x000fe2000ffde0ff */
[----:B-----5:R-:W-:-:S03]  /*22450*/  @!P5 IMAD R7, R22, R17, RZ ;  /* 0x000000111607d224 */ /* 0x020fc600078e02ff */
[----:B------:R-:W-:-:S05]  /*22460*/  @!P5 IADD3.X R15, R3, UR38, RZ, P6, !PT ;  /* 0x00000026030fdc10 */ /* 0x000fca000b7fe4ff */
[----:B------:R1:W-:Y:S02]  /*22470*/  @!P5 STG.E.U8 desc[UR36][R14.64+0x19], R7 ;  /* 0x000019070e00d986 */ /* 0x0003e4000c101124 */
[----:B-1----:R-:W-:-:S05]  /*22480*/  @!P4 IMAD R7, R21, R17, RZ ;  /* 0x000000111507c224 */ /* 0x002fca00078e02ff */
[----:B------:R1:W-:Y:S01]  /*22490*/  @!P4 STG.E.U8 desc[UR36][R8.64+0x10], R7 ;  /* 0x000010070800c986 */ /* 0x0003e2000c101124 */
[----:B------:R-:W-:-:S13]  /*224a0*/  ISETP.LT.OR P4, PT, R0, 0x12, !P0 ;  /* 0x000000120000780c */ /* 0x000fda0004781670 */
[----:B-1----:R-:W-:-:S05]  /*224b0*/  @!P4 IMAD R7, R20, R17, RZ ;  /* 0x000000111407c224 */ /* 0x002fca00078e02ff */
[----:B------:R1:W-:Y:S02]  /*224c0*/  @!P4 STG.E.U8 desc[UR36][R8.64+0x11], R7 ;  /* 0x000011070800c986 */ /* 0x0003e4000c101124 */
[----:B-1----:R-:W-:-:S04]  /*224d0*/  IADD3 R7, P4, R2, UR6, RZ ;  /* 0x0000000602077c10 */ /* 0x002fc8000ff9e0ff */
[----:B------:R-:W-:Y:S02]  /*224e0*/  IADD3.X R22, R3, UR60, RZ, P4, !PT ;  /* 0x0000003c03167c10 */ /* 0x000fe4000a7fe4ff */
[----:B------:R-:W-:-:S13]  /*224f0*/  ISETP.LT.OR P4, PT, R0, 0x11, !P1 ;  /* 0x000000110000780c */ /* 0x000fda0004f81670 */
[----:B------:R-:W-:Y:S01]  /*22500*/  @!P4 IADD3 R20, P5, R8, UR59, RZ ;  /* 0x0000003b0814cc10 */ /* 0x000fe2000ffbe0ff */
[----:B------:R-:W-:-:S03]  /*22510*/  @!P4 IMAD R23, R23, R17, RZ ;  /* 0x000000111717c224 */ /* 0x000fc600078e02ff */
[----:B------:R-:W-:-:S05]  /*22520*/  @!P4 IADD3.X R21, R9, UR38, RZ, P5, !PT ;  /* 0x000000260915cc10 */ /* 0x000fca000affe4ff */
[----:B------:R1:W-:Y:S04]  /*22530*/  @!P4 STG.E.U8 desc[UR36][R20.64+0x10], R23 ;  /* 0x000010171400c986 */ /* 0x0003e8000c101124 */
[----:B-1----:R-:W4:Y:S01]  /*22540*/  LDL.LU R20, [R1+0x14c] ;  /* 0x00014c0001147983 */ /* 0x002f220000300800 */
[----:B------:R-:W-:-:S03]  /*22550*/  ISETP.LT.OR P5, PT, R0, 0x12, !P1 ;  /* 0x000000120000780c */ /* 0x000fc60004fa1670 */
[----:B------:R-:W5:Y:S04]  /*22560*/  LDL.LU R21, [R1+0x154] ;  /* 0x0001540001157983 */ /* 0x000f680000300800 */
[----:B------:R-:W2:Y:S06]  /*22570*/  LDL.LU R23, [R1+0x134] ;  /* 0x0001340001177983 */ /* 0x000eac0000300800 */
[----:B------:R-:W-:-:S04]  /*22580*/  @!P5 IADD3 R14, P6, R7, UR59, RZ ;  /* 0x0000003b070edc10 */ /* 0x000fc8000ffde0ff */
[----:B------:R-:W-:Y:S01]  /*22590*/  @!P5 IADD3.X R15, R22, UR38, RZ, P6, !PT ;  /* 0x00000026160fdc10 */ /* 0x000fe2000b7fe4ff */
[----:B----4-:R-:W-:-:S05]  /*225a0*/  @!P5 IMAD R20, R20, R17, RZ ;  /* 0x000000111414d224 */ /* 0x010fca00078e02ff */
[----:B------:R1:W-:Y:S04]  /*225b0*/  @!P5 STG.E.U8 desc[UR36][R14.64+0x11], R20 ;  /* 0x000011140e00d986 */ /* 0x0003e8000c101124 */
[----:B-1----:R-:W4:Y:S01]  /*225c0*/  LDL.LU R15, [R1+0x150] ;  /* 0x00015000010f7983 */ /* 0x002f220000300800 */
[----:B------:R-:W-:-:S13]  /*225d0*/  ISETP.LT.OR P4, PT, R0, 0x19, !P0 ;  /* 0x000000190000780c */ /* 0x000fda0004781670 */
[----:B----4-:R-:W-:-:S05]  /*225e0*/  @!P4 IMAD R14, R15, R17, RZ ;  /* 0x000000110f0ec224 */ /* 0x010fca00078e02ff */
[----:B------:R5:W-:Y:S01]  /*225f0*/  @!P4 STG.E.U8 desc[UR36][R8.64+0x18], R14 ;  /* 0x0000180e0800c986 */ /* 0x000be2000c101124 */
[----:B------:R-:W-:-:S13]  /*22600*/  ISETP.LT.OR P4, PT, R0, 0x1a, !P0 ;  /* 0x0000001a0000780c */ /* 0x000fda0004781670 */
[----:B-----5:R-:W-:-:S05]  /*22610*/  @!P4 IMAD R14, R21, R17, RZ ;  /* 0x00000011150ec224 */ /* 0x020fca00078e02ff */
[----:B------:R1:W-:Y:S01]  /*22620*/  @!P4 STG.E.U8 desc[UR36][R8.64+0x19], R14 ;  /* 0x0000190e0800c986 */ /* 0x0003e2000c101124 */
[----:B------:R-:W-:-:S13]  /*22630*/  ISETP.LT.OR P4, PT, R0, 0x19, !P1 ;  /* 0x000000190000780c */ /* 0x000fda0004f81670 */
[----:B------:R-:W-:-:S04]  /*22640*/  @!P4 IADD3 R20, P5, R8, UR59, RZ ;  /* 0x0000003b0814cc10 */ /* 0x000fc8000ffbe0ff */
[----:B------:R-:W-:Y:S02]  /*22650*/  @!P4 IADD3.X R21, R9, UR38, RZ, P5, !PT ;  /* 0x000000260915cc10 */ /* 0x000fe4000affe4ff */
[----:B------:R-:W-:-:S13]  /*22660*/  ISETP.LT.OR P5, PT, R0, 0x1a, !P1 ;  /* 0x0000001a0000780c */ /* 0x000fda0004fa1670 */
[----:B-1----:R-:W-:Y:S02]  /*22670*/  @!P5 IADD3 R14, P6, R7, UR59, RZ ;  /* 0x0000003b070edc10 */ /* 0x002fe4000ffde0ff */
[----:B------:R-:W4:Y:S02]  /*22680*/  LDL.LU R7, [R1+0x158] ;  /* 0x0001580001077983 */ /* 0x000f240000300800 */
[----:B------:R-:W-:Y:S02]  /*22690*/  @!P5 IADD3.X R15, R22, UR38, RZ, P6, !PT ;  /* 0x00000026160fdc10 */ /* 0x000fe4000b7fe4ff */
[----:B------:R-:W5:Y:S01]  /*226a0*/  LDL.LU R22, [R1+0x130] ;  /* 0x0001300001167983 */ /* 0x000f620000300800 */
[----:B----4-:R-:W-:-:S05]  /*226b0*/  @!P4 IMAD R7, R7, R17, RZ ;  /* 0x000000110707c224 */ /* 0x010fca00078e02ff */
[----:B------:R1:W-:Y:S04]  /*226c0*/  @!P4 STG.E.U8 desc[UR36][R20.64+0x18], R7 ;  /* 0x000018071400c986 */ /* 0x0003e8000c101124 */
[----:B-1----:R-:W4:Y:S04]  /*226d0*/  LDL.LU R21, [R1+0x15c] ;  /* 0x00015c0001157983 */ /* 0x002f280000300800 */
[----:B------:R-:W3:Y:S01]  /*226e0*/  LDL.LU R20, [R1+0x100] ;  /* 0x0001000001147983 */ /* 0x000ee20000300800 */
[----:B------:R-:W-:Y:S01]  /*226f0*/  ISETP.GE.AND P6, PT, R6, 0x1, PT ;  /* 0x000000010600780c */ /* 0x000fe20003fc6270 */
[----:B----4-:R-:W-:-:S02]  /*22700*/  @!P5 IMAD R7, R21, R17, RZ ;  /* 0x000000111507d224 */ /* 0x010fc400078e02ff */
[----:B------:R-:W4:Y:S04]  /*22710*/  LDL.LU R21, [R1+0x104] ;  /* 0x0001040001157983 */ /* 0x000f280000300800 */
[----:B------:R1:W-:Y:S04]  /*22720*/  @!P5 STG.E.U8 desc[UR36][R14.64+0x19], R7 ;  /* 0x000019070e00d986 */ /* 0x0003e8000c101124 */
[----:B-1----:R-:W2:Y:S01]  /*22730*/  LDL.LU R7, [R1+0x120] ;  /* 0x0001200001077983 */ /* 0x002ea20000300800 */
[----:B------:R-:W-:-:S03]  /*22740*/  ISETP.LT.OR P4, PT, R0, 0x21, !P6 ;  /* 0x000000210000780c */ /* 0x000fc60007781670 */
[----:B------:R-:W5:Y:S04]  /*22750*/  LDL.LU R14, [R1+0x12c] ;  /* 0x00012c00010e7983 */ /* 0x000f680000300800 */
[----:B------:R-:W4:Y:S06]  /*22760*/  LDL.LU R15, [R1+0x108] ;  /* 0x00010800010f7983 */ /* 0x000f2c0000300800 */
[----:B--2---:R-:W-:-:S05]  /*22770*/  @!P4 IMAD R7, R7, R17, RZ ;  /* 0x000000110707c224 */ /* 0x004fca00078e02ff */
[----:B------:R1:W-:Y:S04]  /*22780*/  @!P4 STG.E.U8 desc[UR36][R10.64+0x20], R7 ;  /* 0x000020070a00c986 */ /* 0x0003e8000c101124 */
[----:B-1----:R-:W2:Y:S01]  /*22790*/  LDL.LU R7, [R1+0x124] ;  /* 0x0001240001077983 */ /* 0x002ea20000300800 */
[----:B------:R-:W-:Y:S02]  /*227a0*/  ISETP.LT.OR P4, PT, R0, 0x22, !P6 ;  /* 0x000000220000780c */ /* 0x000fe40007781670 */
[----:B------:R-:W-:-:S11]  /*227b0*/  ISETP.GE.AND P5, PT, R6, 0x9, PT ;  /* 0x000000090600780c */ /* 0x000fd60003fa6270 */
[----:B--2---:R-:W-:-:S05]  /*227c0*/  @!P4 IMAD R7, R7, R17, RZ ;  /* 0x000000110707c224 */ /* 0x004fca00078e02ff */
[----:B------:R1:W-:Y:S04]  /*227d0*/  @!P4 STG.E.U8 desc[UR36][R10.64+0x21], R7 ;  /* 0x000021070a00c986 */ /* 0x0003e8000c101124 */
[----:B-1----:R-:W2:Y:S01]  /*227e0*/  LDL.LU R7, [R1+0x128] ;  /* 0x0001280001077983 */ /* 0x002ea20000300800 */
[----:B------:R-:W-:-:S13]  /*227f0*/  ISETP.LT.OR P4, PT, R0, 0x21, !P5 ;  /* 0x000000210000780c */ /* 0x000fda0006f81670 */
[----:B--2---:R-:W-:-:S05]  /*22800*/  @!P4 IMAD R7, R7, R17, RZ ;  /* 0x000000110707c224 */ /* 0x004fca00078e02ff */
[----:B------:R5:W-:Y:S01]  /*22810*/  @!P4 STG.E.U8 desc[UR36][R12.64+0x20], R7 ;  /* 0x000020070c00c986 */ /* 0x000be2000c101124 */
[----:B------:R-:W-:-:S13]  /*22820*/  ISETP.LT.OR P4, PT, R0, 0x22, !P5 ;  /* 0x000000220000780c */ /* 0x000fda0006f81670 */
[----:B-----5:R-:W-:-:S05]  /*22830*/  @!P4 IMAD R7, R14, R17, RZ ;  /* 0x000000110e07c224 */ /* 0x020fca00078e02ff */
[----:B------:R1:W-:Y:S01]  /*22840*/  @!P4 STG.E.U8 desc[UR36][R12.64+0x21], R7 ;  /* 0x000021070c00c986 */ /* 0x0003e2000c101124 */
[----:B------:R-:W-:-:S13]  /*22850*/  ISETP.LT.OR P4, PT, R0, 0x29, !P6 ;  /* 0x000000290000780c */ /* 0x000fda0007781670 */
[----:B-1----:R-:W-:-:S05]  /*22860*/  @!P4 IMAD R7, R22, R17, RZ ;  /* 0x000000111607c224 */ /* 0x002fca00078e02ff */
[----:B------:R1:W-:Y:S01]  /*22870*/  @!P4 STG.E.U8 desc[UR36][R10.64+0x28], R7 ;  /* 0x000028070a00c986 */ /* 0x0003e2000c101124 */
[----:B------:R-:W-:-:S13]  /*22880*/  ISETP.LT.OR P4, PT, R0, 0x2a, !P6 ;  /* 0x0000002a0000780c */ /* 0x000fda0007781670 */
[----:B-1----:R-:W-:-:S05]  /*22890*/  @!P4 IMAD R7, R23, R17, RZ ;  /* 0x000000111707c224 */ /* 0x002fca00078e02ff */
[----:B------:R1:W-:Y:S01]  /*228a0*/  @!P4 STG.E.U8 desc[UR36][R10.64+0x29], R7 ;  /* 0x000029070a00c986 */ /* 0x0003e2000c101124 */
[----:B------:R-:W-:Y:S02]  /*228b0*/  ISETP.LT.OR P4, PT, R0, 0x29, !P5 ;  /* 0x000000290000780c */ /* 0x000fe40006f81670 */
[----:B------:R-:W-:-:S11]  /*228c0*/  ISETP.GE.AND P6, PT, R6, 0x89, PT ;  /* 0x000000890600780c */ /* 0x000fd60003fc6270 */
[----:B-1----:R-:W-:Y:S02]  /*228d0*/  @!P4 IMAD R7, R235, R17, RZ ;  /* 0x00000011eb07c224 */ /* 0x002fe400078e02ff */
[----:B------:R-:W2:Y:S04]  /*228e0*/  LDL.LU R235, [R1+0x118] ;  /* 0x0001180001eb7983 */ /* 0x000ea80000300800 */
[----:B------:R3:W-:Y:S01]  /*228f0*/  @!P4 STG.E.U8 desc[UR36][R12.64+0x28], R7 ;  /* 0x000028070c00c986 */ /* 0x0007e2000c101124 */
[C---:B------:R-:W-:Y:S02]  /*22900*/  ISETP.LT.OR P4, PT, R0.reuse, 0x2a, !P5 ;  /* 0x0000002a0000780c */ /* 0x040fe40006f81670 */
[----:B------:R-:W-:-:S11]  /*22910*/  ISETP.LT.OR P5, PT, R0, 0x22, !P6 ;  /* 0x000000220000780c */ /* 0x000fd600077a1670 */
[----:B---3--:R-:W-:Y:S02]  /*22920*/  @!P4 IMAD R7, R234, R17, RZ ;  /* 0x00000011ea07c224 */ /* 0x008fe400078e02ff */
[----:B------:R-:W3:Y:S04]  /*22930*/  LDL.LU R234, [R1+0x11c] ;  /* 0x00011c0001ea7983 */ /* 0x000ee80000300800 */
[----:B------:R1:W-:Y:S01]  /*22940*/  @!P4 STG.E.U8 desc[UR36][R12.64+0x29], R7 ;  /* 0x000029070c00c986 */ /* 0x0003e2000c101124 */
[----:B------:R-:W-:-:S04]  /*22950*/  @!P5 IADD3 R22, P4, R4, UR59, RZ ;  /* 0x0000003b0416dc10 */ /* 0x000fc8000ff9e0ff */
[----:B------:R-:W-:Y:S02]  /*22960*/  @!P5 IADD3.X R23, R5, UR38, RZ, P4, !PT ;  /* 0x000000260517dc10 */ /* 0x000fe4000a7fe4ff */
[----:B------:R-:W-:-:S04]  /*22970*/  ISETP.GE.AND P4, PT, R6, 0x81, PT ;  /* 0x000000810600780c */ /* 0x000fc80003f86270 */
[----:B------:R-:W-:-:S13]  /*22980*/  ISETP.LT.OR P4, PT, R0, 0x21, !P4 ;  /* 0x000000210000780c */ /* 0x000fda0006781670 */
[----:B-1----:R-:W-:-:S05]  /*22990*/  @!P4 IMAD R7, R20, R17, RZ ;  /* 0x000000111407c224 */ /* 0x002fca00078e02ff */
[----:B------:R4:W-:Y:S01]  /*229a0*/  @!P4 STG.E.U8 desc[UR36][R4.64+0x20], R7 ;  /* 0x000020070400c986 */ /* 0x0009e2000c101124 */
[----:B------:R-:W-:-:S04]  /*229b0*/  ISETP.GE.AND P4, PT, R6, 0x81, PT ;  /* 0x000000810600780c */ /* 0x000fc80003f86270 */
[----:B------:R-:W-:-:S13]  /*229c0*/  ISETP.LT.OR P4, PT, R0, 0x22, !P4 ;  /* 0x000000220000780c */ /* 0x000fda0006781670 */
[----:B----4-:R-:W-:-:S05]  /*229d0*/  @!P4 IMAD R7, R21, R17, RZ ;  /* 0x000000111507c224 */ /* 0x010fca00078e02ff */
[----:B------:R1:W-:Y:S02]  /*229e0*/  @!P4 STG.E.U8 desc[UR36][R4.64+0x21], R7 ;  /* 0x000021070400c986 */ /* 0x0003e4000c101124 */
[----:B-1----:R-:W-:-:S05]  /*229f0*/  @!P3 IMAD R7, R15, R17, RZ ;  /* 0x000000110f07b224 */ /* 0x002fca00078e02ff */
[----:B------:R1:W-:Y:S04]  /*22a00*/  @!P3 STG.E.U8 desc[UR36][R232.64+0x20], R7 ;  /* 0x00002007e800b986 */ /* 0x0003e8000c101124 */
[----:B-1----:R-:W4:Y:S04]  /*22a10*/  LDL.LU R7, [R1+0x10c] ;  /* 0x00010c0001077983 */ /* 0x002f280000300800 */
[----:B------:R-:W5:Y:S04]  /*22a20*/  LDL.LU R232, [R1+0x110] ;  /* 0x0001100001e87983 */ /* 0x000f680000300800 */
[----:B------:R-:W2:Y:S01]  /*22a30*/  LDL.LU R233, [R1+0x114] ;  /* 0x0001140001e97983 */ /* 0x000ea20000300800 */
[----:B------:R-:W-:-:S13]  /*22a40*/  ISETP.LT.OR P4, PT, R0, 0x29, !P6 ;  /* 0x000000290000780c */ /* 0x000fda0007781670 */
[----:B------:R-:W-:-:S04]  /*22a50*/  @!P4 IADD3 R20, P6, R4, UR59, RZ ;  /* 0x0000003b0414cc10 */ /* 0x000fc8000ffde0ff */
[----:B------:R-:W-:Y:S02]  /*22a60*/  @!P4 IADD3.X R21, R5, UR38, RZ, P6, !PT ;  /* 0x000000260515cc10 */ /* 0x000fe4000b7fe4ff */
[----:B------:R-:W-:-:S04]  /*22a70*/  ISETP.GE.AND P6, PT, R6, 0x89, PT ;  /* 0x000000890600780c */ /* 0x000fc80003fc6270 */
[----:B------:R-:W-:-:S13]  /*22a80*/  ISETP.LT.OR P3, PT, R0, 0x2a, !P6 ;  /* 0x0000002a0000780c */ /* 0x000fda0007761670 */
[----:B------:R-:W-:-:S04]  /*22a90*/  @!P3 IADD3 R14, P6, R4, UR59, RZ ;  /* 0x0000003b040ebc10 */ /* 0x000fc8000ffde0ff */
[----:B------:R-:W-:Y:S02]  /*22aa0*/  @!P3 IADD3.X R15, R5, UR38, RZ, P6, !PT ;  /* 0x00000026050fbc10 */ /* 0x000fe4000b7fe4ff */
[----:B------:R-:W-:Y:S01]  /*22ab0*/  ISETP.GE.AND P6, PT, R6, 0x81, PT ;  /* 0x000000810600780c */ /* 0x000fe20003fc6270 */
[----:B----4-:R-:W-:-:S05]  /*22ac0*/  @!P5 IMAD R7, R7, R17, RZ ;  /* 0x000000110707d224 */ /* 0x010fca00078e02ff */
[----:B------:R5:W-:Y:S01]  /*22ad0*/  @!P5 STG.E.U8 desc[UR36][R22.64+0x21], R7 ;  /* 0x000021071600d986 */ /* 0x000be2000c101124 */
[----:B------:R-:W-:-:S13]  /*22ae0*/  ISETP.LT.OR P5, PT, R0, 0x29, !P6 ;  /* 0x000000290000780c */ /* 0x000fda00077a1670 */
[----:B-----5:R-:W-:-:S05]  /*22af0*/  @!P5 IMAD R7, R232, R17, RZ ;  /* 0x00000011e807d224 */ /* 0x020fca00078e02ff */
[----:B------:R2:W-:Y:S01]  /*22b00*/  @!P5 STG.E.U8 desc[UR36][R4.64+0x28], R7 ;  /* 0x000028070400d986 */ /* 0x0005e2000c101124 */
[----:B------:R-:W-:-:S13]  /*22b10*/  ISETP.LT.OR P5, PT, R0, 0x2a, !P6 ;  /* 0x0000002a0000780c */ /* 0x000fda00077a1670 */
[----:B--2---:R-:W-:-:S05]  /*22b20*/  @!P5 IMAD R7, R233, R17, RZ ;  /* 0x00000011e907d224 */ /* 0x004fca00078e02ff */
[----:B------:R1:W-:Y:S02]  /*22b30*/  @!P5 STG.E.U8 desc[UR36][R4.64+0x29], R7 ;  /* 0x000029070400d986 */ /* 0x0003e4000c101124 */
[----:B-1----:R-:W-:-:S05]  /*22b40*/  @!P4 IMAD R7, R235, R17, RZ ;  /* 0x00000011eb07c224 */ /* 0x002fca00078e02ff */
[----:B------:R1:W-:Y:S04]  /*22b50*/  @!P4 STG.E.U8 desc[UR36][R20.64+0x28], R7 ;  /* 0x000028071400c986 */ /* 0x0003e8000c101124 */
[----:B-1----:R-:W2:Y:S04]  /*22b60*/  LDL.LU R20, [R1+0xe0] ;  /* 0x0000e00001147983 */ /* 0x002ea80000300800 */
[----:B------:R-:W4:Y:S01]  /*22b70*/  LDL.LU R21, [R1+0xe4] ;  /* 0x0000e40001157983 */ /* 0x000f220000300800 */
[----:B------:R-:W-:Y:S01]  /*22b80*/  ISETP.GE.AND P6, PT, R6, 0x89, PT ;  /* 0x000000890600780c */ /* 0x000fe20003fc6270 */
[----:B---3--:R-:W-:-:S02]  /*22b90*/  @!P3 IMAD R7, R234, R17, RZ ;  /* 0x00000011ea07b224 */ /* 0x008fc400078e02ff */
[----:B------:R-:W3:Y:S01]  /*22ba0*/  LDL.LU R22, [R1+0xfc] ;  /* 0x0000fc0001167983 */ /* 0x000ee20000300800 */
[----:B------:R-:W-:-:S03]  /*22bb0*/  ISETP.LT.OR P5, PT, R0, 0x31, !P6 ;  /* 0x000000310000780c */ /* 0x000fc600077a1670 */
[----:B------:R2:W-:Y:S04]  /*22bc0*/  @!P3 STG.E.U8 desc[UR36][R14.64+0x29], R7 ;  /* 0x000029070e00b986 */ /* 0x0005e8000c101124 */
[----:B------:R-:W5:Y:S04]  /*22bd0*/  LDL.LU R23, [R1+0xc0] ;  /* 0x0000c00001177983 */ /* 0x000f680000300800 */
[----:B------:R-:W5:Y:S02]  /*22be0*/  LDL.LU R234, [R1+0xc4] ;  /* 0x0000c40001ea7983 */ /* 0x000f640000300800 */
[----:B------:R-:W-:-:S02]  /*22bf0*/  @!P5 IADD3 R232, P6, R4, UR59, RZ ;  /* 0x0000003b04e8dc10 */ /* 0x000fc4000ffde0ff */
[----:B------:R-:W5:Y:S02]  /*22c00*/  LDL.LU R235, [R1+0xc8] ;  /* 0x0000c80001eb7983 */ /* 0x000f640000300800 */
[----:B------:R-:W-:Y:S02]  /*22c10*/  @!P5 IADD3.X R233, R5, UR38, RZ, P6, !PT ;  /* 0x0000002605e9dc10 */ /* 0x000fe4000b7fe4ff */
[----:B------:R-:W-:-:S04]  /*22c20*/  ISETP.GE.AND P6, PT, R6, 0x101, PT ;  /* 0x000001010600780c */ /* 0x000fc80003fc6270 */
[----:B------:R-:W-:-:S13]  /*22c30*/  ISETP.LT.OR P3, PT, R0, 0x21, !P6 ;  /* 0x000000210000780c */ /* 0x000fda0007761670 */
[----:B--2---:R-:W-:-:S05]  /*22c40*/  @!P3 IMAD R7, R20, R17, RZ ;  /* 0x000000111407b224 */ /* 0x004fca00078e02ff */
[----:B------:R4:W-:Y:S01]  /*22c50*/  @!P3 STG.E.U8 desc[UR36][R2.64+0x20], R7 ;  /* 0x000020070200b986 */ /* 0x0009e2000c101124 */
[----:B------:R-:W-:-:S13]  /*22c60*/  ISETP.LT.OR P3, PT, R0, 0x22, !P6 ;  /* 0x000000220000780c */ /* 0x000fda0007761670 */
[----:B----4-:R-:W-:-:S05]  /*22c70*/  @!P3 IMAD R7, R21, R17, RZ ;  /* 0x000000111507b224 */ /* 0x010fca00078e02ff */
        /* <DEDUP_REMOVED lines=9> */
[----:B------:R-:W4:Y:S04]  /*22d10*/  LDL.LU R20, [R1+0xf0] ;  /* 0x0000f00001147983 */ /* 0x000f280000300800 */
[----:B------:R-:W3:Y:S01]  /*22d20*/  LDL.LU R21, [R1+0xf4] ;  /* 0x0000f40001157983 */ /* 0x000ee20000300800 */
[----:B------:R-:W-:-:S04]  /*22d30*/  @!P4 IADD3 R14, P6, R2, UR59, RZ ;  /* 0x0000003b020ecc10 */ /* 0x000fc8000ffde0ff */
[----:B------:R-:W-:Y:S02]  /*22d40*/  @!P4 IADD3.X R15, R3, UR38, RZ, P6, !PT ;  /* 0x00000026030fcc10 */ /* 0x000fe4000b7fe4ff */
[----:B------:R-:W-:-:S04]  /*22d50*/  ISETP.GE.AND P6, PT, R6, 0x101, PT ;  /* 0x000001010600780c */ /* 0x000fc80003fc6270 */
[----:B------:R-:W-:Y:S01]  /*22d60*/  ISETP.LT.OR P3, PT, R0, 0x29, !P6 ;  /* 0x000000290000780c */ /* 0x000fe20007761670 */
[----:B--2---:R-:W-:-:S05]  /*22d70*/  @!P4 IMAD R7, R7, R17, RZ ;  /* 0x000000110707c224 */ /* 0x004fca00078e02ff */
[----:B------:R4:W-:Y:S07]  /*22d80*/  @!P4 STG.E.U8 desc[UR36][R14.64+0x21], R7 ;  /* 0x000021070e00c986 */ /* 0x0009ee000c101124 */
[----:B----4-:R-:W-:-:S05]  /*22d90*/  @!P3 IMAD R7, R20, R17, RZ ;  /* 0x000000111407b224 */ /* 0x010fca00078e02ff */
        /* <DEDUP_REMOVED lines=8> */
[----:B------:R-:W-:-:S13]  /*22e20*/  ISETP.LT.OR P4, PT, R0, 0x2a, !P2 ;  /* 0x0000002a0000780c */ /* 0x000fda0005781670 */
[----:B------:R-:W-:-:S04]  /*22e30*/  @!P4 IADD3 R14, P6, R2, UR59, RZ ;  /* 0x0000003b020ecc10 */ /* 0x000fc8000ffde0ff */
[----:B------:R-:W-:Y:S01]  /*22e40*/  @!P4 IADD3.X R15, R3, UR38, RZ, P6, !PT ;  /* 0x00000026030fcc10 */ /* 0x000fe2000b7fe4ff */
[----:B--2---:R-:W-:-:S05]  /*22e50*/  @!P3 IMAD R7, R7, R17, RZ ;  /* 0x000000110707b224 */ /* 0x004fca00078e02ff */
[----:B------:R1:W-:Y:S01]  /*22e60*/  @!P3 STG.E.U8 desc[UR36][R20.64+0x28], R7 ;  /* 0x000028071400b986 */ /* 0x0003e2000c101124 */
[----:B------:R-:W-:Y:S01]  /*22e70*/  ISETP.LT.OR P3, PT, R0, 0x21, !P0 ;  /* 0x000000210000780c */ /* 0x000fe20004761670 */
[----:B-1----:R-:W-:-:S05]  /*22e80*/  @!P4 IMAD R7, R22, R17, RZ ;  /* 0x000000111607c224 */ /* 0x002fca00078e02ff */
[----:B------:R5:W-:Y:S07]  /*22e90*/  @!P4 STG.E.U8 desc[UR36][R14.64+0x29], R7 ;  /* 0x000029070e00c986 */ /* 0x000bee000c101124 */
[----:B-----5:R-:W-:-:S05]  /*22ea0*/  @!P3 IMAD R7, R23, R17, RZ ;  /* 0x000000111707b224 */ /* 0x020fca00078e02ff */
[----:B------:R1:W-:Y:S01]  /*22eb0*/  @!P3 STG.E.U8 desc[UR36][R8.64+0x20], R7 ;  /* 0x000020070800b986 */ /* 0x0003e2000c101124 */
[----:B------:R-:W-:-:S13]  /*22ec0*/  ISETP.LT.OR P3, PT, R0, 0x22, !P0 ;  /* 0x000000220000780c */ /* 0x000fda0004761670 */
[----:B-1----:R-:W-:-:S05]  /*22ed0*/  @!P3 IMAD R7, R234, R17, RZ ;  /* 0x00000011ea07b224 */ /* 0x002fca00078e02ff */
[----:B------:R1:W-:Y:S02]  /*22ee0*/  @!P3 STG.E.U8 desc[UR36][R8.64+0x21], R7 ;  /* 0x000021070800b986 */ /* 0x0003e4000c101124 */
[----:B-1----:R-:W-:-:S04]  /*22ef0*/  IADD3 R7, P3, R2, UR6, RZ ;  /* 0x0000000602077c10 */ /* 0x002fc8000ff7e0ff */
[----:B------:R-:W-:Y:S02]  /*22f00*/  IADD3.X R23, R3, UR60, RZ, P3, !PT ;  /* 0x0000003c03177c10 */ /* 0x000fe40009ffe4ff */
[----:B------:R-:W-:-:S04]  /*22f10*/  IADD3 R22, P3, R2, UR6, RZ ;  /* 0x0000000602167c10 */ /* 0x000fc8000ff7e0ff */
[----:B------:R-:W-:Y:S02]  /*22f20*/  IADD3.X R234, R3, UR60, RZ, P3, !PT ;  /* 0x0000003c03ea7c10 */ /* 0x000fe40009ffe4ff */
[----:B------:R-:W-:-:S13]  /*22f30*/  ISETP.LT.OR P3, PT, R0, 0x21, !P1 ;  /* 0x000000210000780c */ /* 0x000fda0004f61670 */
[----:B------:R-:W-:Y:S01]  /*22f40*/  @!P3 IADD3 R20, P4, R7, UR59, RZ ;  /* 0x0000003b0714bc10 */ /* 0x000fe2000ff9e0ff */
[----:B------:R-:W-:-:S03]  /*22f50*/  @!P3 IMAD R235, R235, R17, RZ ;  /* 0x00000011ebebb224 */ /* 0x000fc600078e02ff */
[----:B------:R-:W-:-:S05]  /*22f60*/  @!P3 IADD3.X R21, R23, UR38, RZ, P4, !PT ;  /* 0x000000261715bc10 */ /* 0x000fca000a7fe4ff */
[----:B------:R1:W-:Y:S04]  /*22f70*/  @!P3 STG.E.U8 desc[UR36][R20.64+0x20], R235 ;  /* 0x000020eb1400b986 */ /* 0x0003e8000c101124 */
[----:B-1----:R-:W2:Y:S01]  /*22f80*/  LDL.LU R20, [R1+0xcc] ;  /* 0x0000cc0001147983 */ /* 0x002ea20000300800 */
[----:B------:R-:W-:-:S03]  /*22f90*/  ISETP.LT.OR P4, PT, R0, 0x22, !P1 ;  /* 0x000000220000780c */ /* 0x000fc60004f81670 */
[----:B------:R-:W3:Y:S04]  /*22fa0*/  LDL.LU R21, [R1+0xd4] ;  /* 0x0000d40001157983 */ /* 0x000ee80000300800 */
[----:B------:R-:W4:Y:S06]  /*22fb0*/  LDL.LU R235, [R1+0xbc] ;  /* 0x0000bc0001eb7983 */ /* 0x000f2c0000300800 */
[----:B------:R-:W-:-:S04]  /*22fc0*/  @!P4 IADD3 R14, P6, R22, UR59, RZ ;  /* 0x0000003b160ecc10 */ /* 0x000fc8000ffde0ff */
[----:B------:R-:W-:Y:S01]  /*22fd0*/  @!P4 IADD3.X R15, R234, UR38, RZ, P6, !PT ;  /* 0x00000026ea0fcc10 */ /* 0x000fe2000b7fe4ff */
[----:B--2---:R-:W-:-:S05]  /*22fe0*/  @!P4 IMAD R20, R20, R17, RZ ;  /* 0x000000111414c224 */ /* 0x004fca00078e02ff */
[----:B------:R1:W-:Y:S04]  /*22ff0*/  @!P4 STG.E.U8 desc[UR36][R14.64+0x21], R20 ;  /* 0x000021140e00c986 */ /* 0x0003e8000c101124 */
[----:B-1----:R-:W2:Y:S01]  /*23000*/  LDL.LU R15, [R1+0xd0] ;  /* 0x0000d000010f7983 */ /* 0x002ea20000300800 */
[----:B------:R-:W-:-:S13]  /*23010*/  ISETP.LT.OR P3, PT, R0, 0x29, !P0 ;  /* 0x000000290000780c */ /* 0x000fda0004761670 */
[----:B--2---:R-:W-:-:S05]  /*23020*/  @!P3 IMAD R14, R15, R17, RZ ;  /* 0x000000110f0eb224 */ /* 0x004fca00078e02ff */
[----:B------:R3:W-:Y:S01]  /*23030*/  @!P3 STG.E.U8 desc[UR36][R8.64+0x28], R14 ;  /* 0x0000280e0800b986 */ /* 0x0007e2000c101124 */
[----:B------:R-:W-:-:S13]  /*23040*/  ISETP.LT.OR P3, PT, R0, 0x2a, !P0 ;  /* 0x0000002a0000780c */ /* 0x000fda0004761670 */
[----:B---3--:R-:W-:-:S05]  /*23050*/  @!P3 IMAD R14, R21, R17, RZ ;  /* 0x00000011150eb224 */ /* 0x008fca00078e02ff */
[----:B------:R1:W-:Y:S01]  /*23060*/  @!P3 STG.E.U8 desc[UR36][R8.64+0x29], R14 ;  /* 0x0000290e0800b986 */ /* 0x0003e2000c101124 */
[----:B------:R-:W-:-:S13]  /*23070*/  ISETP.LT.OR P3, PT, R0, 0x29, !P1 ;  /* 0x000000290000780c */ /* 0x000fda0004f61670 */
[----:B------:R-:W-:Y:S02]  /*23080*/  @!P3 IADD3 R20, P4, R7, UR59, RZ ;  /* 0x0000003b0714bc10 */ /* 0x000fe4000ff9e0ff */
[----:B------:R-:W2:Y:S02]  /*23090*/  LDL.LU R7, [R1+0xd8] ;  /* 0x0000d80001077983 */ /* 0x000ea40000300800 */
[----:B------:R-:W-:Y:S02]  /*230a0*/  @!P3 IADD3.X R21, R23, UR38, RZ, P4, !PT ;  /* 0x000000261715bc10 */ /* 0x000fe4000a7fe4ff */
[----:B------:R-:W-:Y:S01]  /*230b0*/  ISETP.LT.OR P4, PT, R0, 0x2a, !P1 ;  /* 0x0000002a0000780c */ /* 0x000fe20004f81670 */
[----:B------:R-:W3:-:S12]  /*230c0*/  LDL.LU R23, [R1+0xb8] ;  /* 0x0000b80001177983 */ /* 0x000ed80000300800 */
[----:B-1----:R-:W-:Y:S02]  /*230d0*/  @!P4 IADD3 R14, P6, R22, UR59, RZ ;  /* 0x0000003b160ecc10 */ /* 0x002fe4000ffde0ff */
[----:B------:R-:W5:Y:S02]  /*230e0*/  LDL.LU R22, [R1+0xb4] ;  /* 0x0000b40001167983 */ /* 0x000f640000300800 */
[----:B------:R-:W-:Y:S02]  /*230f0*/  @!P4 IADD3.X R15, R234, UR38, RZ, P6, !PT ;  /* 0x00000026ea0fcc10 */ /* 0x000fe4000b7fe4ff */
[----:B------:R-:W4:Y:S01]  /*23100*/  LDL.LU R234, [R1+0xb0] ;  /* 0x0000b00001ea7983 */ /* 0x000f220000300800 */
[----:B--2---:R-:W-:-:S05]  /*23110*/  @!P3 IMAD R7, R7, R17, RZ ;  /* 0x000000110707b224 */ /* 0x004fca00078e02ff */
[----:B------:R1:W-:Y:S04]  /*23120*/  @!P3 STG.E.U8 desc[UR36][R20.64+0x28], R7 ;  /* 0x000028071400b986 */ /* 0x0003e8000c101124 */
[----:B-1----:R-:W2:Y:S04]  /*23130*/  LDL.LU R21, [R1+0xdc] ;  /* 0x0000dc0001157983 */ /* 0x002ea80000300800 */
[----:B------:R-:W3:Y:S01]  /*23140*/  LDL.LU R20, [R1+0x80] ;  /* 0x0000800001147983 */ /* 0x000ee20000300800 */
[----:B------:R-:W-:Y:S01]  /*23150*/  ISETP.GE.AND P6, PT, R6, 0x1, PT ;  /* 0x000000010600780c */ /* 0x000fe20003fc6270 */
[----:B--2---:R-:W-:-:S02]  /*23160*/  @!P4 IMAD R7, R21, R17, RZ ;  /* 0x000000111507c224 */ /* 0x004fc400078e02ff */
[----:B------:R-:W2:Y:S04]  /*23170*/  LDL.LU R21, [R1+0x84] ;  /* 0x0000840001157983 */ /* 0x000ea80000300800 */
[----:B------:R1:W-:Y:S04]  /*23180*/  @!P4 STG.E.U8 desc[UR36][R14.64+0x29], R7 ;  /* 0x000029070e00c986 */ /* 0x0003e8000c101124 */
[----:B-1----:R-:W5:Y:S01]  /*23190*/  LDL.LU R7, [R1+0xa0] ;  /* 0x0000a00001077983 */ /* 0x002f620000300800 */
[----:B------:R-:W-:-:S03]  /*231a0*/  ISETP.LT.OR P3, PT, R0, 0x31, !P6 ;  /* 0x000000310000780c */ /* 0x000fc60007761670 */
[----:B------:R-:W4:Y:S04]  /*231b0*/  LDL.LU R14, [R1+0xac] ;  /* 0x0000ac00010e7983 */ /* 0x000f280000300800 */
[----:B------:R-:W2:Y:S06]  /*231c0*/  LDL.LU R15, [R1+0x88] ;  /* 0x00008800010f7983 */ /* 0x000eac0000300800 */
[----:B-----5:R-:W-:-:S05]  /*231d0*/  @!P3 IMAD R7, R7, R17, RZ ;  /* 0x000000110707b224 */ /* 0x020fca00078e02ff */
[----:B------:R1:W-:Y:S04]  /*231e0*/  @!P3 STG.E.U8 desc[UR36][R10.64+0x30], R7 ;  /* 0x000030070a00b986 */ /* 0x0003e8000c101124 */
[----:B-1----:R-:W5:Y:S01]  /*231f0*/  LDL.LU R7, [R1+0xa4] ;  /* 0x0000a40001077983 */ /* 0x002f620000300800 */
[----:B------:R-:W-:Y:S02]  /*23200*/  ISETP.LT.OR P3, PT, R0, 0x32, !P6 ;  /* 0x000000320000780c */ /* 0x000fe40007761670 */
[----:B------:R-:W-:-:S11]  /*23210*/  ISETP.GE.AND P4, PT, R6, 0x9, PT ;  /* 0x000000090600780c */ /* 0x000fd60003f86270 */
[----:B-----5:R-:W-:-:S05]  /*23220*/  @!P3 IMAD R7, R7, R17, RZ ;  /* 0x000000110707b224 */ /* 0x020fca00078e02ff */
[----:B------:R1:W-:Y:S04]  /*23230*/  @!P3 STG.E.U8 desc[UR36][R10.64+0x31], R7 ;  /* 0x000031070a00b986 */ /* 0x0003e8000c101124 */
[----:B-1----:R-:W5:Y:S01]  /*23240*/  LDL.LU R7, [R1+0xa8] ;  /* 0x0000a80001077983 */ /* 0x002f620000300800 */
[----:B------:R-:W-:-:S13]  /*23250*/  ISETP.LT.OR P3, PT, R0, 0x31, !P4 ;  /* 0x000000310000780c */ /* 0x000fda0006761670 */
[----:B-----5:R-:W-:-:S05]  /*23260*/  @!P3 IMAD R7, R7, R17, RZ ;  /* 0x000000110707b224 */ /* 0x020fca00078e02ff */
[----:B------:R4:W-:Y:S01]  /*23270*/  @!P3 STG.E.U8 desc[UR36][R12.64+0x30], R7 ;  /* 0x000030070c00b986 */ /* 0x0009e2000c101124 */
[----:B------:R-:W-:-:S13]  /*23280*/  ISETP.LT.OR P3, PT, R0, 0x32, !P4 ;  /* 0x000000320000780c */ /* 0x000fda0006761670 */
[----:B----4-:R-:W-:-:S05]  /*23290*/  @!P3 IMAD R7, R14, R17, RZ ;  /* 0x000000110e07b224 */ /* 0x010fca00078e02ff */
[----:B------:R1:W-:Y:S01]  /*232a0*/  @!P3 STG.E.U8 desc[UR36][R12.64+0x31], R7 ;  /* 0x000031070c00b986 */ /* 0x0003e2000c101124 */
[----:B------:R-:W-:-:S13]  /*232b0*/  ISETP.LT.OR P3, PT, R0, 0x39, !P6 ;  /* 0x000000390000780c */ /* 0x000fda0007761670 */
[----:B-1----:R-:W-:Y:S02]  /*232c0*/  @!P3 IMAD R7, R234, R17, RZ ;  /* 0x00000011ea07b224 */ /* 0x002fe400078e02ff */
[----:B------:R-:W4:Y:S04]  /*232d0*/  LDL.LU R234, [R1+0x98] ;  /* 0x0000980001ea7983 */ /* 0x000f280000300800 */
[----:B------:R1:W-:Y:S01]  /*232e0*/  @!P3 STG.E.U8 desc[UR36][R10.64+0x38], R7 ;  /* 0x000038070a00b986 */ /* 0x0003e2000c101124 */
[----:B------:R-:W-:-:S13]  /*232f0*/  ISETP.LT.OR P3, PT, R0, 0x3a, !P6 ;  /* 0x0000003a0000780c */ /* 0x000fda0007761670 */
[----:B-1----:R-:W-:-:S05]  /*23300*/  @!P3 IMAD R7, R22, R17, RZ ;  /* 0x000000111607b224 */ /* 0x002fca00078e02ff */
[----:B------:R3:W-:Y:S01]  /*23310*/  @!P3 STG.E.U8 desc[UR36][R10.64+0x39], R7 ;  /* 0x000039070a00b986 */ /* 0x0007e2000c101124 */
[----:B------:R-:W-:Y:S02]  /*23320*/  ISETP.LT.OR P3, PT, R0, 0x39, !P4 ;  /* 0x000000390000780c */ /* 0x000fe40006761670 */
[----:B------:R-:W-:-:S11]  /*23330*/  ISETP.GE.AND P6, PT, R6, 0x89, PT ;  /* 0x000000890600780c */ /* 0x000fd60003fc6270 */
[----:B---3--:R-:W-:-:S05]  /*23340*/  @!P3 IMAD R7, R23, R17, RZ ;  /* 0x000000111707b224 */ /* 0x008fca00078e02ff */
[----:B------:R1:W-:Y:S01]  /*23350*/  @!P3 STG.E.U8 desc[UR36][R12.64+0x38], R7 ;  /* 0x000038070c00b986 */ /* 0x0003e2000c101124 */
[C---:B------:R-:W-:Y:S02]  /*23360*/  ISETP.LT.OR P3, PT, R0.reuse, 0x3a, !P4 ;  /* 0x0000003a0000780c */ /* 0x040fe40006761670 */
[----:B------:R-:W-:-:S11]  /*23370*/  ISETP.LT.OR P4, PT, R0, 0x32, !P6 ;  /* 0x000000320000780c */ /* 0x000fd60007781670 */
[----:B-1----:R-:W-:Y:S02]  /*23380*/  @!P3 IMAD R7, R235, R17, RZ ;  /* 0x00000011eb07b224 */ /* 0x002fe400078e02ff */
        /* <DEDUP_REMOVED lines=10> */
[----:B--2---:R-:W-:-:S05]  /*23430*/  @!P3 IMAD R7, R21, R17, RZ ;  /* 0x000000111507b224 */ /* 0x004fca00078e02ff */
[----:B------:R1:W-:Y:S02]  /*23440*/  @!P3 STG.E.U8 desc[UR36][R4.64+0x31], R7 ;  /* 0x000031070400b986 */ /* 0x0003e4000c101124 */
[----:B-1----:R-:W-:-:S05]  /*23450*/  @!P5 IMAD R7, R15, R17, RZ ;  /* 0x000000110f07d224 */ /* 0x002fca00078e02ff */
[----:B------:R1:W-:Y:S04]  /*23460*/  @!P5 STG.E.U8 desc[UR36][R232.64+0x30], R7 ;  /* 0x00003007e800d986 */ /* 0x0003e8000c101124 */
[----:B-1----:R-:W2:Y:S04]  /*23470*/  LDL.LU R7, [R1+0x8c] ;  /* 0x00008c0001077983 */ /* 0x002ea80000300800 */
[----:B------:R-:W5:Y:S04]  /*23480*/  LDL.LU R232, [R1+0x90] ;  /* 0x0000900001e87983 */ /* 0x000f680000300800 */
[----:B------:R-:W4:Y:S01]  /*23490*/  LDL.LU R233, [R1+0x94] ;  /* 0x0000940001e97983 */ /* 0x000f220000300800 */
        /* <DEDUP_REMOVED lines=8> */
[----:B--2---:R-:W-:-:S05]  /*23520*/  @!P4 IMAD R7, R7, R17, RZ ;  /* 0x000000110707c224 */ /* 0x004fca00078e02ff */
[----:B------:R5:W-:Y:S01]  /*23530*/  @!P4 STG.E.U8 desc[UR36][R22.64+0x31], R7 ;  /* 0x000031071600c986 */ /* 0x000be2000c101124 */
[----:B------:R-:W-:-:S13]  /*23540*/  ISETP.LT.OR P4, PT, R0, 0x39, !P6 ;  /* 0x000000390000780c */ /* 0x000fda0007781670 */
[----:B-----5:R-:W-:-:S05]  /*23550*/  @!P4 IMAD R7, R232, R17, RZ ;  /* 0x00000011e807c224 */ /* 0x020fca00078e02ff */
[----:B------:R4:W-:Y:S01]  /*23560*/  @!P4 STG.E.U8 desc[UR36][R4.64+0x38], R7 ;  /* 0x000038070400c986 */ /* 0x0009e2000c101124 */
[----:B------:R-:W-:-:S13]  /*23570*/  ISETP.LT.OR P4, PT, R0, 0x3a, !P6 ;  /* 0x0000003a0000780c */ /* 0x000fda0007781670 */
[----:B----4-:R-:W-:-:S05]  /*23580*/  @!P4 IMAD R7, R233, R17, RZ ;  /* 0x00000011e907c224 */ /* 0x010fca00078e02ff */
        /* <DEDUP_REMOVED lines=97> */
[----:B------:R-:W3:Y:S01]  /*23ba0*/  LDL.LU R20, [R1] ;  /* 0x0000000001147983 */ /* 0x000ee20000300800 */
        /* <DEDUP_REMOVED lines=66> */
[----:B------:R-:W-:Y:S02]  /*23fd0*/  ISETP.LT.OR P5, PT, R0, 0x4a, !P6 ;  /* 0x0000004a0000780c */ /* 0x000fe400077a1670 */
[----:B------:R-:W-:-:S11]  /*23fe0*/  ISETP.GE.AND P6, PT, R6, 0x89, PT ;  /* 0x000000890600780c */ /* 0x000fd60003fc6270 */
[----:B----4-:R-:W-:-:S05]  /*23ff0*/  @!P5 IMAD R7, R233, R17, RZ ;  /* 0x00000011e907d224 */ /* 0x010fca00078e02ff */
[----:B------:R1:W-:Y:S01]  /*24000*/  @!P5 STG.E.U8 desc[UR36][R4.64+0x49], R7 ;  /* 0x000049070400d986 */ /* 0x0003e2000c101124 */
[----:B------:R-:W-:-:S13]  /*24010*/  ISETP.LT.OR P5, PT, R0, 0x51, !P6 ;  /* 0x000000510000780c */ /* 0x000fda00077a1670 */
[----:B------:R-:W-:Y:S01]  /*24020*/  @!P5 IADD3 R22, P6, R4, UR59, RZ ;  /* 0x0000003b0416dc10 */ /* 0x000fe2000ffde0ff */
[----:B-1----:R-:W-:-:S03]  /*24030*/  @!P3 IMAD R7, R234, R17, RZ ;  /* 0x00000011ea07b224 */ /* 0x002fc600078e02ff */
[----:B------:R-:W-:Y:S02]  /*24040*/  @!P5 IADD3.X R23, R5, UR38, RZ, P6, !PT ;  /* 0x000000260517dc10 */ /* 0x000fe4000b7fe4ff */
[----:B------:R-:W-:Y:S01]  /*24050*/  ISETP.GE.AND P6, PT, R6, 0x101, PT ;  /* 0x000001010600780c */ /* 0x000fe20003fc6270 */
[----:B------:R3:W-:Y:S03]  /*24060*/  @!P3 STG.E.U8 desc[UR36][R20.64+0x48], R7 ;  /* 0x000048071400b986 */ /* 0x0007e6000c101124 */
[----:B------:R-:W-:Y:S01]  /*24070*/  ISETP.LT.OR P3, PT, R0, 0x41, !P6 ;  /* 0x000000410000780c */ /* 0x000fe20007761670 */
[----:B---3--:R-:W-:-:S12]  /*24080*/  @!P4 IMAD R7, R235, R17, RZ ;  /* 0x00000011eb07c224 */ /* 0x008fd800078e02ff */
[----:B------:R-:W-:Y:S01]  /*24090*/  @!P3 IMAD R224, R224, R17, RZ ;  /* 0x00000011e0e0b224 */ /* 0x000fe200078e02ff */
[----:B------:R1:W-:Y:S04]  /*240a0*/  @!P4 STG.E.U8 desc[UR36][R14.64+0x49], R7 ;  /* 0x000049070e00c986 */ /* 0x0003e8000c101124 */
[----:B------:R-:W-:Y:S01]  /*240b0*/  @!P3 STG.E.U8 desc[UR36][R2.64+0x40], R224 ;  /* 0x000040e00200b986 */ /* 0x000fe2000c101124 */
[----:B------:R-:W-:-:S13]  /*240c0*/  ISETP.LT.OR P3, PT, R0, 0x42, !P6 ;  /* 0x000000420000780c */ /* 0x000fda0007761670 */
[----:B------:R-:W-:-:S05]  /*240d0*/  @!P3 IMAD R225, R225, R17, RZ ;  /* 0x00000011e1e1b224 */ /* 0x000fca00078e02ff */
[----:B------:R-:W-:Y:S01]  /*240e0*/  @!P3 STG.E.U8 desc[UR36][R2.64+0x41], R225 ;  /* 0x000041e10200b986 */ /* 0x000fe2000c101124 */
[----:B------:R-:W-:-:S13]  /*240f0*/  ISETP.LT.OR P3, PT, R0, 0x41, !P2 ;  /* 0x000000410000780c */ /* 0x000fda0005761670 */
[----:B------:R-:W-:-:S04]  /*24100*/  @!P3 IADD3 R20, P4, R2, UR59, RZ ;  /* 0x0000003b0214bc10 */ /* 0x000fc8000ff9e0ff */
[----:B------:R-:W-:Y:S02]  /*24110*/  @!P3 IADD3.X R21, R3, UR38, RZ, P4, !PT ;  /* 0x000000260315bc10 */ /* 0x000fe4000a7fe4ff */
[----:B------:R-:W-:Y:S01]  /*24120*/  ISETP.LT.OR P4, PT, R0, 0x42, !P2 ;  /* 0x000000420000780c */ /* 0x000fe20005781670 */
[----:B------:R-:W-:-:S12]  /*24130*/  @!P3 IMAD R226, R226, R17, RZ ;  /* 0x00000011e2e2b224 */ /* 0x000fd800078e02ff */
[----:B-1----:R-:W-:-:S04]  /*24140*/  @!P4 IADD3 R14, P6, R2, UR59, RZ ;  /* 0x0000003b020ecc10 */ /* 0x002fc8000ffde0ff */
[----:B------:R-:W-:Y:S02]  /*24150*/  @!P4 IADD3.X R15, R3, UR38, RZ, P6, !PT ;  /* 0x00000026030fcc10 */ /* 0x000fe4000b7fe4ff */
[----:B------:R-:W-:Y:S01]  /*24160*/  ISETP.GE.AND P6, PT, R6, 0x101, PT ;  /* 0x000001010600780c */ /* 0x000fe20003fc6270 */
[----:B------:R-:W-:Y:S03]  /*24170*/  @!P3 STG.E.U8 desc[UR36][R20.64+0x40], R226 ;  /* 0x000040e21400b986 */ /* 0x000fe6000c101124 */
[----:B------:R-:W-:Y:S01]  /*24180*/  ISETP.LT.OR P3, PT, R0, 0x49, !P6 ;  /* 0x000000490000780c */ /* 0x000fe20007761670 */
[----:B------:R-:W-:-:S05]  /*24190*/  @!P4 IMAD R227, R227, R17, RZ ;  /* 0x00000011e3e3c224 */ /* 0x000fca00078e02ff */
[----:B------:R1:W-:Y:S07]  /*241a0*/  @!P4 STG.E.U8 desc[UR36][R14.64+0x41], R227 ;  /* 0x000041e30e00c986 */ /* 0x0003ee000c101124 */
[----:B------:R-:W-:-:S05]  /*241b0*/  @!P3 IMAD R7, R228, R17, RZ ;  /* 0x00000011e407b224 */ /* 0x000fca00078e02ff */
[----:B------:R-:W-:Y:S01]  /*241c0*/  @!P3 STG.E.U8 desc[UR36][R2.64+0x48], R7 ;  /* 0x000048070200b986 */ /* 0x000fe2000c101124 */
[----:B------:R-:W-:-:S13]  /*241d0*/  ISETP.LT.OR P3, PT, R0, 0x4a, !P6 ;  /* 0x0000004a0000780c */ /* 0x000fda0007761670 */
[----:B------:R-:W-:-:S05]  /*241e0*/  @!P3 IMAD R229, R229, R17, RZ ;  /* 0x00000011e5e5b224 */ /* 0x000fca00078e02ff */
[----:B------:R2:W-:Y:S01]  /*241f0*/  @!P3 STG.E.U8 desc[UR36][R2.64+0x49], R229 ;  /* 0x000049e50200b986 */ /* 0x0005e2000c101124 */
[----:B------:R-:W-:-:S13]  /*24200*/  ISETP.LT.OR P3, PT, R0, 0x49, !P2 ;  /* 0x000000490000780c */ /* 0x000fda0005761670 */
[----:B-1----:R-:W-:Y:S01]  /*24210*/  @!P3 IADD3 R14, P4, R2, UR59, RZ ;  /* 0x0000003b020ebc10 */ /* 0x002fe2000ff9e0ff */
[----:B------:R-:W-:-:S03]  /*24220*/  @!P3 IMAD R225, R230, R17, RZ ;  /* 0x00000011e6e1b224 */ /* 0x000fc600078e02ff */
[----:B------:R-:W-:Y:S02]  /*24230*/  @!P3 IADD3.X R15, R3, UR38, RZ, P4, !PT ;  /* 0x00000026030fbc10 */ /* 0x000fe4000a7fe4ff */
[----:B------:R-:W-:-:S03]  /*24240*/  ISETP.LT.OR P4, PT, R0, 0x4a, !P2 ;  /* 0x0000004a0000780c */ /* 0x000fc60005781670 */
[----:B------:R1:W-:Y:S01]  /*24250*/  @!P3 STG.E.U8 desc[UR36][R14.64+0x48], R225 ;  /* 0x000048e10e00b986 */ /* 0x0003e2000c101124 */
[----:B------:R-:W-:-:S09]  /*24260*/  ISETP.LT.OR P3, PT, R0, 0x41, !P0 ;  /* 0x000000410000780c */ /* 0x000fd20004761670 */
[----:B------:R-:W-:Y:S01]  /*24270*/  @!P4 IADD3 R20, P6, R2, UR59, RZ ;  /* 0x0000003b0214cc10 */ /* 0x000fe2000ffde0ff */
[----:B------:R-:W-:-:S03]  /*24280*/  @!P4 IMAD R231, R231, R17, RZ ;  /* 0x00000011e7e7c224 */ /* 0x000fc600078e02ff */
[----:B------:R-:W-:Y:S01]  /*24290*/  @!P4 IADD3.X R21, R3, UR38, RZ, P6, !PT ;  /* 0x000000260315cc10 */ /* 0x000fe2000b7fe4ff */
[----:B------:R-:W-:-:S04]  /*242a0*/  @!P3 IMAD R227, R216, R17, RZ ;  /* 0x00000011d8e3b224 */ /* 0x000fc800078e02ff */
[----:B------:R3:W-:Y:S04]  /*242b0*/  @!P4 STG.E.U8 desc[UR36][R20.64+0x49], R231 ;  /* 0x000049e71400c986 */ /* 0x0007e8000c101124 */
[----:B------:R4:W-:Y:S01]  /*242c0*/  @!P3 STG.E.U8 desc[UR36][R8.64+0x40], R227 ;  /* 0x000040e30800b986 */ /* 0x0009e2000c101124 */
[----:B------:R-:W-:-:S13]  /*242d0*/  ISETP.LT.OR P3, PT, R0, 0x42, !P0 ;  /* 0x000000420000780c */ /* 0x000fda0004761670 */
[----:B--2---:R-:W-:-:S05]  /*242e0*/  @!P3 IMAD R229, R217, R17, RZ ;  /* 0x00000011d9e5b224 */ /* 0x004fca00078e02ff */
[----:B------:R-:W-:Y:S01]  /*242f0*/  @!P3 STG.E.U8 desc[UR36][R8.64+0x41], R229 ;  /* 0x000041e50800b986 */ /* 0x000fe2000c101124 */
[----:B------:R-:W-:-:S04]  /*24300*/  IADD3 R224, P3, R2, UR6, RZ ;  /* 0x0000000602e07c10 */ /* 0x000fc8000ff7e0ff */
[----:B------:R-:W-:Y:S02]  /*24310*/  IADD3.X R216, R3, UR60, RZ, P3, !PT ;  /* 0x0000003c03d87c10 */ /* 0x000fe40009ffe4ff */
[----:B------:R-:W-:-:S04]  /*24320*/  IADD3 R217, P3, R2, UR6, RZ ;  /* 0x0000000602d97c10 */ /* 0x000fc8000ff7e0ff */
[----:B------:R-:W-:Y:S02]  /*24330*/  IADD3.X R7, R3, UR60, RZ, P3, !PT ;  /* 0x0000003c03077c10 */ /* 0x000fe40009ffe4ff */
[----:B------:R-:W-:-:S13]  /*24340*/  ISETP.LT.OR P3, PT, R0, 0x41, !P1 ;  /* 0x000000410000780c */ /* 0x000fda0004f61670 */
[----:B-1----:R-:W-:Y:S01]  /*24350*/  @!P3 IADD3 R14, P4, R224, UR59, RZ ;  /* 0x0000003be00ebc10 */ /* 0x002fe2000ff9e0ff */
[----:B------:R-:W-:-:S03]  /*24360*/  @!P3 IMAD R225, R218, R17, RZ ;  /* 0x00000011dae1b224 */ /* 0x000fc600078e02ff */
[----:B------:R-:W-:Y:S02]  /*24370*/  @!P3 IADD3.X R15, R216, UR38, RZ, P4, !PT ;  /* 0x00000026d80fbc10 */ /* 0x000fe4000a7fe4ff */
[----:B------:R-:W-:-:S03]  /*24380*/  ISETP.LT.OR P4, PT, R0, 0x42, !P1 ;  /* 0x000000420000780c */ /* 0x000fc60004f81670 */
[----:B------:R1:W-:Y:S01]  /*24390*/  @!P3 STG.E.U8 desc[UR36][R14.64+0x40], R225 ;  /* 0x000040e10e00b986 */ /* 0x0003e2000c101124 */
[----:B------:R-:W-:-:S09]  /*243a0*/  ISETP.LT.OR P3, PT, R0, 0x49, !P0 ;  /* 0x000000490000780c */ /* 0x000fd20004761670 */
[----:B---3--:R-:W-:Y:S01]  /*243b0*/  @!P4 IADD3 R20, P6, R217, UR59, RZ ;  /* 0x0000003bd914cc10 */ /* 0x008fe2000ffde0ff */
[----:B------:R-:W-:-:S03]  /*243c0*/  @!P4 IMAD R219, R219, R17, RZ ;  /* 0x00000011dbdbc224 */ /* 0x000fc600078e02ff */
[----:B------:R-:W-:Y:S01]  /*243d0*/  @!P4 IADD3.X R21, R7, UR38, RZ, P6, !PT ;  /* 0x000000260715cc10 */ /* 0x000fe2000b7fe4ff */
[----:B----4-:R-:W-:-:S04]  /*243e0*/  @!P3 IMAD R227, R220, R17, RZ ;  /* 0x00000011dce3b224 */ /* 0x010fc800078e02ff */
[----:B------:R2:W-:Y:S04]  /*243f0*/  @!P4 STG.E.U8 desc[UR36][R20.64+0x41], R219 ;  /* 0x000041db1400c986 */ /* 0x0005e8000c101124 */
[----:B------:R-:W-:Y:S01]  /*24400*/  @!P3 STG.E.U8 desc[UR36][R8.64+0x48], R227 ;  /* 0x000048e30800b986 */ /* 0x000fe2000c101124 */
[----:B------:R-:W-:-:S13]  /*24410*/  ISETP.LT.OR P3, PT, R0, 0x4a, !P0 ;  /* 0x0000004a0000780c */ /* 0x000fda0004761670 */
[----:B------:R-:W-:-:S05]  /*24420*/  @!P3 IMAD R221, R221, R17, RZ ;  /* 0x00000011ddddb224 */ /* 0x000fca00078e02ff */
[----:B------:R-:W-:Y:S01]  /*24430*/  @!P3 STG.E.U8 desc[UR36][R8.64+0x49], R221 ;  /* 0x000049dd0800b986 */ /* 0x000fe2000c101124 */
[----:B------:R-:W-:-:S13]  /*24440*/  ISETP.LT.OR P3, PT, R0, 0x49, !P1 ;  /* 0x000000490000780c */ /* 0x000fda0004f61670 */
[----:B-1----:R-:W-:-:S04]  /*24450*/  @!P3 IADD3 R14, P4, R224, UR59, RZ ;  /* 0x0000003be00ebc10 */ /* 0x002fc8000ff9e0ff */
[----:B------:R-:W-:Y:S02]  /*24460*/  @!P3 IADD3.X R15, R216, UR38, RZ, P4, !PT ;  /* 0x00000026d80fbc10 */ /* 0x000fe4000a7fe4ff */
[----:B------:R-:W-:-:S13]  /*24470*/  ISETP.LT.OR P4, PT, R0, 0x4a, !P1 ;  /* 0x0000004a0000780c */ /* 0x000fda0004f81670 */
[----:B--2---:R-:W-:-:S04]  /*24480*/  @!P4 IADD3 R20, P6, R217, UR59, RZ ;  /* 0x0000003bd914cc10 */ /* 0x004fc8000ffde0ff */
[----:B------:R-:W-:Y:S01]  /*24490*/  @!P4 IADD3.X R21, R7, UR38, RZ, P6, !PT ;  /* 0x000000260715cc10 */ /* 0x000fe2000b7fe4ff */
[----:B------:R-:W-:Y:S01]  /*244a0*/  @!P3 IMAD R7, R222, R17, RZ ;  /* 0x00000011de07b224 */ /* 0x000fe200078e02ff */
[----:B------:R-:W-:-:S04]  /*244b0*/  ISETP.GE.AND P6, PT, R6, 0x1, PT ;  /* 0x000000010600780c */ /* 0x000fc80003fc6270 */
[----:B------:R1:W-:Y:S01]  /*244c0*/  @!P3 STG.E.U8 desc[UR36][R14.64+0x48], R7 ;  /* 0x000048070e00b986 */ /* 0x0003e2000c101124 */
[----:B------:R-:W-:Y:S01]  /*244d0*/  ISETP.LT.OR P3, PT, R0, 0x51, !P6 ;  /* 0x000000510000780c */ /* 0x000fe20007761670 */
[----:B------:R-:W-:-:S05]  /*244e0*/  @!P4 IMAD R223, R223, R17, RZ ;  /* 0x00000011dfdfc224 */ /* 0x000fca00078e02ff */
[----:B------:R2:W-:Y:S07]  /*244f0*/  @!P4 STG.E.U8 desc[UR36][R20.64+0x49], R223 ;  /* 0x000049df1400c986 */ /* 0x0005ee000c101124 */
[----:B------:R-:W-:-:S05]  /*24500*/  @!P3 IMAD R217, R208, R17, RZ ;  /* 0x00000011d0d9b224 */ /* 0x000fca00078e02ff */
[----:B------:R-:W-:Y:S01]  /*24510*/  @!P3 STG.E.U8 desc[UR36][R10.64+0x50], R217 ;  /* 0x000050d90a00b986 */ /* 0x000fe2000c101124 */
[----:B------:R-:W-:Y:S02]  /*24520*/  ISETP.LT.OR P3, PT, R0, 0x52, !P6 ;  /* 0x000000520000780c */ /* 0x000fe40007761670 */
[----:B------:R-:W-:-:S11]  /*24530*/  ISETP.GE.AND P4, PT, R6, 0x9, PT ;  /* 0x000000090600780c */ /* 0x000fd60003f86270 */
[----:B------:R-:W-:-:S05]  /*24540*/  @!P3 IMAD R209, R209, R17, RZ ;  /* 0x00000011d1d1b224 */ /* 0x000fca00078e02ff */
[----:B------:R-:W-:Y:S01]  /*24550*/  @!P3 STG.E.U8 desc[UR36][R10.64+0x51], R209 ;  /* 0x000051d10a00b986 */ /* 0x000fe2000c101124 */
[----:B------:R-:W-:-:S13]  /*24560*/  ISETP.LT.OR P3, PT, R0, 0x51, !P4 ;  /* 0x000000510000780c */ /* 0x000fda0006761670 */
[----:B------:R-:W-:-:S05]  /*24570*/  @!P3 IMAD R219, R210, R17, RZ ;  /* 0x00000011d2dbb224 */ /* 0x000fca00078e02ff */
[----:B------:R-:W-:Y:S01]  /*24580*/  @!P3 STG.E.U8 desc[UR36][R12.64+0x50], R219 ;  /* 0x000050db0c00b986 */ /* 0x000fe2000c101124 */
[----:B------:R-:W-:-:S13]  /*24590*/  ISETP.LT.OR P3, PT, R0, 0x52, !P4 ;  /* 0x000000520000780c */ /* 0x000fda0006761670 */
[----:B------:R-:W-:-:S05]  /*245a0*/  @!P3 IMAD R211, R211, R17, RZ ;  /* 0x00000011d3d3b224 */ /* 0x000fca00078e02ff */
[----:B------:R-:W-:Y:S01]  /*245b0*/  @!P3 STG.E.U8 desc[UR36][R12.64+0x51], R211 ;  /* 0x000051d30c00b986 */ /* 0x000fe2000c101124 */
[----:B------:R-:W-:-:S13]  /*245c0*/  ISETP.LT.OR P3, PT, R0, 0x59, !P6 ;  /* 0x000000590000780c */ /* 0x000fda0007761670 */
[----:B-1----:R-:W-:-:S05]  /*245d0*/  @!P3 IMAD R7, R212, R17, RZ ;  /* 0x00000011d407b224 */ /* 0x002fca00078e02ff */
[----:B------:R1:W-:Y:S01]  /*245e0*/  @!P3 STG.E.U8 desc[UR36][R10.64+0x58], R7 ;  /* 0x000058070a00b986 */ /* 0x0003e2000c101124 */
[----:B------:R-:W-:-:S13]  /*245f0*/  ISETP.LT.OR P3, PT, R0, 0x5a, !P6 ;  /* 0x0000005a0000780c */ /* 0x000fda0007761670 */
[----:B------:R-:W-:-:S05]  /*24600*/  @!P3 IMAD R213, R213, R17, RZ ;  /* 0x00000011d5d5b224 */ /* 0x000fca00078e02ff */
[----:B------:R-:W-:Y:S01]  /*24610*/  @!P3 STG.E.U8 desc[UR36][R10.64+0x59], R213 ;  /* 0x000059d50a00b986 */ /* 0x000fe2000c101124 */
[----:B------:R-:W-:Y:S02]  /*24620*/  ISETP.LT.OR P3, PT, R0, 0x59, !P4 ;  /* 0x000000590000780c */ /* 0x000fe40006761670 */
[----:B------:R-:W-:-:S11]  /*24630*/  ISETP.GE.AND P6, PT, R6, 0x89, PT ;  /* 0x000000890600780c */ /* 0x000fd60003fc6270 */
[----:B------:R-:W-:-:S05]  /*24640*/  @!P3 IMAD R15, R214, R17, RZ ;  /* 0x00000011d60fb224 */ /* 0x000fca00078e02ff */
[----:B------:R3:W-:Y:S01]  /*24650*/  @!P3 STG.E.U8 desc[UR36][R12.64+0x58], R15 ;  /* 0x0000580f0c00b986 */ /* 0x0007e2000c101124 */
[C---:B------:R-:W-:Y:S02]  /*24660*/  ISETP.LT.OR P3, PT, R0.reuse, 0x5a, !P4 ;  /* 0x0000005a0000780c */ /* 0x040fe40006761670 */
[----:B------:R-:W-:-:S11]  /*24670*/  ISETP.LT.OR P4, PT, R0, 0x52, !P6 ;  /* 0x000000520000780c */ /* 0x000fd60007781670 */
[----:B------:R-:W-:-:S05]  /*24680*/  @!P3 IMAD R215, R215, R17, RZ ;  /* 0x00000011d7d7b224 */ /* 0x000fca00078e02ff */
[----:B------:R-:W-:Y:S01]  /*24690*/  @!P3 STG.E.U8 desc[UR36][R12.64+0x59], R215 ;  /* 0x000059d70c00b986 */ /* 0x000fe2000c101124 */
[----:B--2---:R-:W-:-:S04]  /*246a0*/  @!P4 IADD3 R20, P3, R4, UR59, RZ ;  /* 0x0000003b0414cc10 */ /* 0x004fc8000ff7e0ff */
[----:B------:R-:W-:Y:S02]  /*246b0*/  @!P4 IADD3.X R21, R5, UR38, RZ, P3, !PT ;  /* 0x000000260515cc10 */ /* 0x000fe40009ffe4ff */
[----:B------:R-:W-:-:S04]  /*246c0*/  ISETP.GE.AND P3, PT, R6, 0x81, PT ;  /* 0x000000810600780c */ /* 0x000fc80003f66270 */
[----:B------:R-:W-:-:S13]  /*246d0*/  ISETP.LT.OR P3, PT, R0, 0x51, !P3 ;  /* 0x000000510000780c */ /* 0x000fda0005f61670 */
[----:B-1----:R-:W-:-:S05]  /*246e0*/  @!P3 IMAD R7, R200, R17, RZ ;  /* 0x00000011c807b224 */ /* 0x002fca00078e02ff */
[----:B------:R1:W-:Y:S01]  /*246f0*/  @!P3 STG.E.U8 desc[UR36][R4.64+0x50], R7 ;  /* 0x000050070400b986 */ /* 0x0003e2000c101124 */
[----:B------:R-:W-:-:S04]  /*24700*/  ISETP.GE.AND P3, PT, R6, 0x81, PT ;  /* 0x000000810600780c */ /* 0x000fc80003f66270 */
[----:B------:R-:W-:-:S13]  /*24710*/  ISETP.LT.OR P3, PT, R0, 0x52, !P3 ;  /* 0x000000520000780c */ /* 0x000fda0005f61670 */
[----:B------:R-:W-:-:S05]  /*24720*/  @!P3 IMAD R209, R201, R17, RZ ;  /* 0x00000011c9d1b224 */ /* 0x000fca00078e02ff */
[----:B------:R-:W-:Y:S01]  /*24730*/  @!P3 STG.E.U8 desc[UR36][R4.64+0x51], R209 ;  /* 0x000051d10400b986 */ /* 0x000fe2000c101124 */
[----:B------:R-:W-:Y:S01]  /*24740*/  ISETP.LT.OR P3, PT, R0, 0x59, !P6 ;  /* 0x000000590000780c */ /* 0x000fe20007761670 */
[----:B------:R-:W-:-:S12]  /*24750*/  @!P5 IMAD R211, R202, R17, RZ ;  /* 0x00000011cad3d224 */ /* 0x000fd800078e02ff */
[----:B------:R-:W-:-:S04]  /*24760*/  @!P3 IADD3 R14, P6, R4, UR59, RZ ;  /* 0x0000003b040ebc10 */ /* 0x000fc8000ffde0ff */
[----:B---3--:R-:W-:Y:S02]  /*24770*/  @!P3 IADD3.X R15, R5, UR38, RZ, P6, !PT ;  /* 0x00000026050fbc10 */ /* 0x008fe4000b7fe4ff */
[----:B------:R-:W-:Y:S01]  /*24780*/  ISETP.GE.AND P6, PT, R6, 0x89, PT ;  /* 0x000000890600780c */ /* 0x000fe20003fc6270 */
[----:B------:R-:W-:Y:S03]  /*24790*/  @!P5 STG.E.U8 desc[UR36][R22.64+0x50], R211 ;  /* 0x000050d31600d986 */ /* 0x000fe6000c101124 */
[----:B------:R-:W-:Y:S01]  /*247a0*/  ISETP.LT.OR P5, PT, R0, 0x5a, !P6 ;  /* 0x0000005a0000780c */ /* 0x000fe200077a1670 */
[----:B------:R-:W-:-:S12]  /*247b0*/  @!P4 IMAD R203, R203, R17, RZ ;  /* 0x00000011cbcbc224 */ /* 0x000fd800078e02ff */
[----:B------:R-:W-:-:S04]  /*247c0*/  @!P5 IADD3 R200, P6, R4, UR59, RZ ;  /* 0x0000003b04c8dc10 */ /* 0x000fc8000ffde0ff */
[----:B------:R-:W-:Y:S02]  /*247d0*/  @!P5 IADD3.X R201, R5, UR38, RZ, P6, !PT ;  /* 0x0000002605c9dc10 */ /* 0x000fe4000b7fe4ff */
[----:B------:R-:W-:Y:S01]  /*247e0*/  ISETP.GE.AND P6, PT, R6, 0x81, PT ;  /* 0x000000810600780c */ /* 0x000fe20003fc6270 */
[----:B------:R2:W-:Y:S03]  /*247f0*/  @!P4 STG.E.U8 desc[UR36][R20.64+0x51], R203 ;  /* 0x000051cb1400c986 */ /* 0x0005e6000c101124 */
[----:B------:R-:W-:-:S13]  /*24800*/  ISETP.LT.OR P4, PT, R0, 0x59, !P6 ;  /* 0x000000590000780c */ /* 0x000fda0007781670 */
[----:B-1----:R-:W-:-:S05]  /*24810*/  @!P4 IMAD R7, R204, R17, RZ ;  /* 0x00000011cc07c224 */ /* 0x002fca00078e02ff */
[----:B------:R1:W-:Y:S01]  /*24820*/  @!P4 STG.E.U8 desc[UR36][R4.64+0x58], R7 ;  /* 0x000058070400c986 */ /* 0x0003e2000c101124 */
[----:B------:R-:W-:Y:S02]  /*24830*/  ISETP.LT.OR P4, PT, R0, 0x5a, !P6 ;  /* 0x0000005a0000780c */ /* 0x000fe40007781670 */
[----:B------:R-:W-:-:S11]  /*24840*/  ISETP.GE.AND P6, PT, R6, 0x89, PT ;  /* 0x000000890600780c */ /* 0x000fd60003fc6270 */
[----:B------:R-:W-:-:S05]  /*24850*/  @!P4 IMAD R205, R205, R17, RZ ;  /* 0x00000011cdcdc224 */ /* 0x000fca00078e02ff */
[----:B------:R-:W-:Y:S01]  /*24860*/  @!P4 STG.E.U8 desc[UR36][R4.64+0x59], R205 ;  /* 0x000059cd0400c986 */ /* 0x000fe2000c101124 */
[----:B------:R-:W-:Y:S01]  /*24870*/  ISETP.LT.OR P4, PT, R0, 0x61, !P6 ;  /* 0x000000610000780c */ /* 0x000fe20007781670 */
[----:B--2---:R-:W-:-:S12]  /*24880*/  @!P3 IMAD R203, R206, R17, RZ ;  /* 0x00000011cecbb224 */ /* 0x004fd800078e02ff */
[----:B------:R-:W-:-:S04]  /*24890*/  @!P4 IADD3 R22, P6, R4, UR59, RZ ;  /* 0x0000003b0416cc10 */ /* 0x000fc8000ffde0ff */
[----:B------:R-:W-:Y:S02]  /*248a0*/  @!P4 IADD3.X R23, R5, UR38, RZ, P6, !PT ;  /* 0x000000260517cc10 */ /* 0x000fe4000b7fe4ff */
[----:B------:R-:W-:Y:S01]  /*248b0*/  ISETP.GE.AND P6, PT, R6, 0x101, PT ;  /* 0x000001010600780c */ /* 0x000fe20003fc6270 */
[----:B------:R-:W-:Y:S03]  /*248c0*/  @!P3 STG.E.U8 desc[UR36][R14.64+0x58], R203 ;  /* 0x000058cb0e00b986 */ /* 0x000fe6000c101124 */
[----:B------:R-:W-:Y:S01]  /*248d0*/  ISETP.LT.OR P3, PT, R0, 0x51, !P6 ;  /* 0x000000510000780c */ /* 0x000fe20007761670 */
[----:B------:R-:W-:-:S05]  /*248e0*/  @!P5 IMAD R207, R207, R17, RZ ;  /* 0x00000011cfcfd224 */ /* 0x000fca00078e02ff */
[----:B------:R2:W-:Y:S07]  /*248f0*/  @!P5 STG.E.U8 desc[UR36][R200.64+0x59], R207 ;  /* 0x000059cfc800d986 */ /* 0x0005ee000c101124 */
[----:B-1----:R-:W-:-:S05]  /*24900*/  @!P3 IMAD R7, R192, R17, RZ ;  /* 0x00000011c007b224 */ /* 0x002fca00078e02ff */
[----:B------:R1:W-:Y:S01]  /*24910*/  @!P3 STG.E.U8 desc[UR36][R2.64+0x50], R7 ;  /* 0x000050070200b986 */ /* 0x0003e2000c101124 */
[----:B------:R-:W-:-:S13]  /*24920*/  ISETP.LT.OR P3, PT, R0, 0x52, !P6 ;  /* 0x000000520000780c */ /* 0x000fda0007761670 */
[----:B------:R-:W-:-:S05]  /*24930*/  @!P3 IMAD R193, R193, R17, RZ ;  /* 0x00000011c1c1b224 */ /* 0x000fca00078e02ff */
[----:B------:R-:W-:Y:S01]  /*24940*/  @!P3 STG.E.U8 desc[UR36][R2.64+0x51], R193 ;  /* 0x000051c10200b986 */ /* 0x000fe2000c101124 */
[----:B------:R-:W-:-:S13]  /*24950*/  ISETP.LT.OR P3, PT, R0, 0x51, !P2 ;  /* 0x000000510000780c */ /* 0x000fda0005761670 */
[----:B------:R-:W-:-:S04]  /*24960*/  @!P3 IADD3 R20, P5, R2, UR59, RZ ;  /* 0x0000003b0214bc10 */ /* 0x000fc8000ffbe0ff */
[----:B------:R-:W-:Y:S02]  /*24970*/  @!P3 IADD3.X R21, R3, UR38, RZ, P5, !PT ;  /* 0x000000260315bc10 */ /* 0x000fe4000affe4ff */
[----:B------:R-:W-:Y:S01]  /*24980*/  ISETP.LT.OR P5, PT, R0, 0x52, !P2 ;  /* 0x000000520000780c */ /* 0x000fe200057a1670 */
[----:B--2---:R-:W-:-:S12]  /*24990*/  @!P3 IMAD R201, R194, R17, RZ ;  /* 0x00000011c2c9b224 */ /* 0x004fd800078e02ff */
[----:B------:R-:W-:-:S04]  /*249a0*/  @!P5 IADD3 R14, P6, R2, UR59, RZ ;  /* 0x0000003b020edc10 */ /* 0x000fc8000ffde0ff */
[----:B------:R-:W-:Y:S02]  /*249b0*/  @!P5 IADD3.X R15, R3, UR38, RZ, P6, !PT ;  /* 0x00000026030fdc10 */ /* 0x000fe4000b7fe4ff */
[----:B------:R-:W-:Y:S01]  /*249c0*/  ISETP.GE.AND P6, PT, R6, 0x101, PT ;  /* 0x000001010600780c */ /* 0x000fe20003fc6270 */
[----:B------:R2:W-:Y:S03]  /*249d0*/  @!P3 STG.E.U8 desc[UR36][R20.64+0x50], R201 ;  /* 0x000050c91400b986 */ /* 0x0005e6000c101124 */
        /* <DEDUP_REMOVED lines=9> */
[----:B------:R-:W-:Y:S01]  /*24a70*/  @!P3 IADD3 R192, P5, R2, UR59, RZ ;  /* 0x0000003b02c0bc10 */ /* 0x000fe2000ffbe0ff */
[----:B--2---:R-:W-:-:S03]  /*24a80*/  @!P3 IMAD R21, R198, R17, RZ ;  /* 0x00000011c615b224 */ /* 0x004fc600078e02ff */
[----:B------:R-:W-:Y:S02]  /*24a90*/  @!P3 IADD3.X R193, R3, UR38, RZ, P5, !PT ;  /* 0x0000002603c1bc10 */ /* 0x000fe4000affe4ff */
[----:B------:R-:W-:-:S03]  /*24aa0*/  ISETP.LT.OR P5, PT, R0, 0x5a, !P2 ;  /* 0x0000005a0000780c */ /* 0x000fc600057a1670 */
[----:B------:R2:W-:Y:S01]  /*24ab0*/  @!P3 STG.E.U8 desc[UR36][R192.64+0x58], R21 ;  /* 0x00005815c000b986 */ /* 0x0005e2000c101124 */
[----:B------:R-:W-:-:S09]  /*24ac0*/  ISETP.LT.OR P3, PT, R0, 0x51, !P0 ;  /* 0x000000510000780c */ /* 0x000fd20004761670 */
[----:B---3--:R-:W-:Y:S01]  /*24ad0*/  @!P5 IADD3 R14, P6, R2, UR59, RZ ;  /* 0x0000003b020edc10 */ /* 0x008fe2000ffde0ff */
[----:B------:R-:W-:-:S03]  /*24ae0*/  @!P5 IMAD R199, R199, R17, RZ ;  /* 0x00000011c7c7d224 */ /* 0x000fc600078e02ff */
[----:B------:R-:W-:Y:S01]  /*24af0*/  @!P5 IADD3.X R15, R3, UR38, RZ, P6, !PT ;  /* 0x00000026030fdc10 */ /* 0x000fe2000b7fe4ff */
[----:B-1----:R-:W-:-:S04]  /*24b00*/  @!P3 IMAD R7, R184, R17, RZ ;  /* 0x00000011b807b224 */ /* 0x002fc800078e02ff */
[----:B------:R1:W-:Y:S04]  /*24b10*/  @!P5 STG.E.U8 desc[UR36][R14.64+0x59], R199 ;  /* 0x000059c70e00d986 */ /* 0x0003e8000c101124 */
[----:B------:R3:W-:Y:S01]  /*24b20*/  @!P3 STG.E.U8 desc[UR36][R8.64+0x50], R7 ;  /* 0x000050070800b986 */ /* 0x0007e2000c101124 */
[----:B------:R-:W-:-:S13]  /*24b30*/  ISETP.LT.OR P3, PT, R0, 0x52, !P0 ;  /* 0x000000520000780c */ /* 0x000fda0004761670 */
[----:B------:R-:W-:-:S05]  /*24b40*/  @!P3 IMAD R185, R185, R17, RZ ;  /* 0x00000011b9b9b224 */ /* 0x000fca00078e02ff */
[----:B------:R4:W-:Y:S01]  /*24b50*/  @!P3 STG.E.U8 desc[UR36][R8.64+0x51], R185 ;  /* 0x000051b90800b986 */ /* 0x0009e2000c101124 */
[----:B------:R-:W-:-:S04]  /*24b60*/  IADD3 R184, P3, R2, UR6, RZ ;  /* 0x0000000602b87c10 */ /* 0x000fc8000ff7e0ff */
[----:B------:R-:W-:Y:S02]  /*24b70*/  IADD3.X R194, R3, UR60, RZ, P3, !PT ;  /* 0x0000003c03c27c10 */ /* 0x000fe40009ffe4ff */
[----:B--2---:R-:W-:-:S04]  /*24b80*/  IADD3 R192, P3, R2, UR6, RZ ;  /* 0x0000000602c07c10 */ /* 0x004fc8000ff7e0ff */
[----:B------:R-:W-:Y:S02]  /*24b90*/  IADD3.X R195, R3, UR60, RZ, P3, !PT ;  /* 0x0000003c03c37c10 */ /* 0x000fe40009ffe4ff */
[----:B------:R-:W-:-:S13]  /*24ba0*/  ISETP.LT.OR P3, PT, R0, 0x51, !P1 ;  /* 0x000000510000780c */ /* 0x000fda0004f61670 */
[----:B-1----:R-:W-:Y:S01]  /*24bb0*/  @!P3 IADD3 R14, P5, R184, UR59, RZ ;  /* 0x0000003bb80ebc10 */ /* 0x002fe2000ffbe0ff */
[----:B---3--:R-:W-:-:S03]  /*24bc0*/  @!P3 IMAD R7, R186, R17, RZ ;  /* 0x00000011ba07b224 */ /* 0x008fc600078e02ff */
        /* <DEDUP_REMOVED lines=9> */
[----:B------:R-:W-:Y:S01]  /*24c60*/  @!P3 STG.E.U8 desc[UR36][R8.64+0x58], R193 ;  /* 0x000058c10800b986 */ /* 0x000fe2000c101124 */
[----:B------:R-:W-:-:S13]  /*24c70*/  ISETP.LT.OR P3, PT, R0, 0x5a, !P0 ;  /* 0x0000005a0000780c */ /* 0x000fda0004761670 */
[----:B------:R-:W-:-:S05]  /*24c80*/  @!P3 IMAD R189, R189, R17, RZ ;  /* 0x00000011bdbdb224 */ /* 0x000fca00078e02ff */
[----:B------:R-:W-:Y:S01]  /*24c90*/  @!P3 STG.E.U8 desc[UR36][R8.64+0x59], R189 ;  /* 0x000059bd0800b986 */ /* 0x000fe2000c101124 */
[----:B------:R-:W-:-:S13]  /*24ca0*/  ISETP.LT.OR P3, PT, R0, 0x59, !P1 ;  /* 0x000000590000780c */ /* 0x000fda0004f61670 */
[----:B------:R-:W-:-:S04]  /*24cb0*/  @!P3 IADD3 R184, P5, R184, UR59, RZ ;  /* 0x0000003bb8b8bc10 */ /* 0x000fc8000ffbe0ff */
[----:B----4-:R-:W-:Y:S02]  /*24cc0*/  @!P3 IADD3.X R185, R194, UR38, RZ, P5, !PT ;  /* 0x00000026c2b9bc10 */ /* 0x010fe4000affe4ff */
[----:B------:R-:W-:Y:S01]  /*24cd0*/  ISETP.LT.OR P5, PT, R0, 0x5a, !P1 ;  /* 0x0000005a0000780c */ /* 0x000fe20004fa1670 */
[----:B-1----:R-:W-:-:S12]  /*24ce0*/  @!P3 IMAD R7, R190, R17, RZ ;  /* 0x00000011be07b224 */ /* 0x002fd800078e02ff */
[----:B------:R-:W-:-:S04]  /*24cf0*/  @!P5 IADD3 R14, P6, R192, UR59, RZ ;  /* 0x0000003bc00edc10 */ /* 0x000fc8000ffde0ff */
[----:B------:R-:W-:Y:S02]  /*24d00*/  @!P5 IADD3.X R15, R195, UR38, RZ, P6, !PT ;  /* 0x00000026c30fdc10 */ /* 0x000fe4000b7fe4ff */
[----:B------:R-:W-:Y:S01]  /*24d10*/  ISETP.GE.AND P6, PT, R6, 0x1, PT ;  /* 0x000000010600780c */ /* 0x000fe20003fc6270 */
[----:B------:R1:W-:Y:S03]  /*24d20*/  @!P3 STG.E.U8 desc[UR36][R184.64+0x58], R7 ;  /* 0x00005807b800b986 */ /* 0x0003e6000c101124 */
[----:B------:R-:W-:Y:S01]  /*24d30*/  ISETP.LT.OR P3, PT, R0, 0x61, !P6 ;  /* 0x000000610000780c */ /* 0x000fe20007761670 */
[----:B------:R-:W-:-:S05]  /*24d40*/  @!P5 IMAD R191, R191, R17, RZ ;  /* 0x00000011bfbfd224 */ /* 0x000fca00078e02ff */
[----:B------:R3:W-:Y:S07]  /*24d50*/  @!P5 STG.E.U8 desc[UR36][R14.64+0x59], R191 ;  /* 0x000059bf0e00d986 */ /* 0x0007ee000c101124 */
[----:B--2---:R-:W-:-:S05]  /*24d60*/  @!P3 IMAD R21, R176, R17, RZ ;  /* 0x00000011b015b224 */ /* 0x004fca00078e02ff */
[----:B------:R2:W-:Y:S01]  /*24d70*/  @!P3 STG.E.U8 desc[UR36][R10.64+0x60], R21 ;  /* 0x000060150a00b986 */ /* 0x0005e2000c101124 */
        /* <DEDUP_REMOVED lines=18> */
[----:B---3--:R-:W-:-:S05]  /*24ea0*/  @!P3 IMAD R15, R182, R17, RZ ;  /* 0x00000011b60fb224 */ /* 0x008fca00078e02ff */
[----:B------:R3:W-:Y:S01]  /*24eb0*/  @!P3 STG.E.U8 desc[UR36][R12.64+0x68], R15 ;  /* 0x0000680f0c00b986 */ /* 0x0007e2000c101124 */
[C---:B------:R-:W-:Y:S02]  /*24ec0*/  ISETP.LT.OR P3, PT, R0.reuse, 0x6a, !P5 ;  /* 0x0000006a0000780c */ /* 0x040fe40006f61670 */
[----:B------:R-:W-:-:S11]  /*24ed0*/  ISETP.LT.OR P5, PT, R0, 0x62, !P6 ;  /* 0x000000620000780c */ /* 0x000fd600077a1670 */
[----:B------:R-:W-:-:S05]  /*24ee0*/  @!P3 IMAD R183, R183, R17, RZ ;  /* 0x00000011b7b7b224 */ /* 0x000fca00078e02ff */
[----:B------:R-:W-:Y:S01]  /*24ef0*/  @!P3 STG.E.U8 desc[UR36][R12.64+0x69], R183 ;  /* 0x000069b70c00b986 */ /* 0x000fe2000c101124 */
[----:B------:R-:W-:-:S04]  /*24f00*/  @!P5 IADD3 R20, P3, R4, UR59, RZ ;  /* 0x0000003b0414dc10 */ /* 0x000fc8000ff7e0ff */
[----:B--2---:R-:W-:Y:S02]  /*24f10*/  @!P5 IADD3.X R21, R5, UR38, RZ, P3, !PT ;  /* 0x000000260515dc10 */ /* 0x004fe40009ffe4ff */
[----:B------:R-:W-:-:S04]  /*24f20*/  ISETP.GE.AND P3, PT, R6, 0x81, PT ;  /* 0x000000810600780c */ /* 0x000fc80003f66270 */
[----:B------:R-:W-:-:S13]  /*24f30*/  ISETP.LT.OR P3, PT, R0, 0x61, !P3 ;  /* 0x000000610000780c */ /* 0x000fda0005f61670 */
[----:B-1----:R-:W-:-:S05]  /*24f40*/  @!P3 IMAD R7, R168, R17, RZ ;  /* 0x00000011a807b224 */ /* 0x002fca00078e02ff */
[----:B------:R1:W-:Y:S01]  /*24f50*/  @!P3 STG.E.U8 desc[UR36][R4.64+0x60], R7 ;  /* 0x000060070400b986 */ /* 0x0003e2000c101124 */
[----:B------:R-:W-:-:S04]  /*24f60*/  ISETP.GE.AND P3, PT, R6, 0x81, PT ;  /* 0x000000810600780c */ /* 0x000fc80003f66270 */
[----:B------:R-:W-:-:S13]  /*24f70*/  ISETP.LT.OR P3, PT, R0, 0x62, !P3 ;  /* 0x000000620000780c */ /* 0x000fda0005f61670 */
[----:B---3--:R-:W-:-:S05]  /*24f80*/  @!P3 IMAD R15, R169, R17, RZ ;  /* 0x00000011a90fb224 */ /* 0x008fca00078e02ff */
[----:B------:R-:W-:Y:S01]  /*24f90*/  @!P3 STG.E.U8 desc[UR36][R4.64+0x61], R15 ;  /* 0x0000610f0400b986 */ /* 0x000fe2000c101124 */
[----:B------:R-:W-:Y:S01]  /*24fa0*/  ISETP.LT.OR P3, PT, R0, 0x69, !P6 ;  /* 0x000000690000780c */ /* 0x000fe20007761670 */
[----:B------:R-:W-:-:S12]  /*24fb0*/  @!P4 IMAD R179, R170, R17, RZ ;  /* 0x00000011aab3c224 */ /* 0x000fd800078e02ff */
[----:B------:R-:W-:-:S04]  /*24fc0*/  @!P3 IADD3 R168, P6, R4, UR59, RZ ;  /* 0x0000003b04a8bc10 */ /* 0x000fc8000ffde0ff */
[----:B------:R-:W-:Y:S02]  /*24fd0*/  @!P3 IADD3.X R169, R5, UR38, RZ, P6, !PT ;  /* 0x0000002605a9bc10 */ /* 0x000fe4000b7fe4ff */
[----:B------:R-:W-:Y:S01]  /*24fe0*/  ISETP.GE.AND P6, PT, R6, 0x89, PT ;  /* 0x000000890600780c */ /* 0x000fe20003fc6270 */
[----:B------:R2:W-:Y:S03]  /*24ff0*/  @!P4 STG.E.U8 desc[UR36][R22.64+0x60], R179 ;  /* 0x000060b31600c986 */ /* 0x0005e6000c101124 */
[----:B------:R-:W-:Y:S01]  /*25000*/  ISETP.LT.OR P4, PT, R0, 0x6a, !P6 ;  /* 0x0000006a0000780c */ /* 0x000fe20007781670 */
[----:B------:R-:W-:-:S12]  /*25010*/  @!P5 IMAD R171, R171, R17, RZ ;  /* 0x00000011ababd224 */ /* 0x000fd800078e02ff */
[----:B------:R-:W-:-:S04]  /*25020*/  @!P4 IADD3 R176, P6, R4, UR59, RZ ;  /* 0x0000003b04b0cc10 */ /* 0x000fc8000ffde0ff */
[----:B------:R-:W-:Y:S02]  /*25030*/  @!P4 IADD3.X R177, R5, UR38, RZ, P6, !PT ;  /* 0x0000002605b1cc10 */ /* 0x000fe4000b7fe4ff */
[----:B------:R-:W-:Y:S01]  /*25040*/  ISETP.GE.AND P6, PT, R6, 0x81, PT ;  /* 0x000000810600780c */ /* 0x000fe20003fc6270 */
[----:B------:R-:W-:Y:S03]  /*25050*/  @!P5 STG.E.U8 desc[UR36][R20.64+0x61], R171 ;  /* 0x000061ab1400d986 */ /* 0x000fe6000c101124 */
        /* <DEDUP_REMOVED lines=15> */
[----:B------:R-:W-:Y:S07]  /*25150*/  @!P4 STG.E.U8 desc[UR36][R176.64+0x69], R175 ;  /* 0x000069afb000c986 */ /* 0x000fee000c101124 */
        /* <DEDUP_REMOVED lines=29> */
[----:B------:R-:W-:Y:S01]  /*25330*/  @!P4 IADD3 R20, P6, R2, UR59, RZ ;  /* 0x0000003b0214cc10 */ /* 0x000fe2000ffde0ff */
        /* <DEDUP_REMOVED lines=39> */
[----:B------:R-:W-:Y:S07]  /*255b0*/  @!P4 STG.E.U8 desc[UR36][R20.64+0x69], R159 ;  /* 0x0000699f1400c986 */ /* 0x000fee000c101124 */
        /* <DEDUP_REMOVED lines=20> */
[----:B--2---:R-:W-:-:S05]  /*25700*/  @!P3 IMAD R23, R150, R17, RZ ;  /* 0x000000119617b224 */ /* 0x004fca00078e02ff */
[----:B------:R2:W-:Y:S01]  /*25710*/  @!P3 STG.E.U8 desc[UR36][R12.64+0x78], R23 ;  /* 0x000078170c00b986 */ /* 0x0005e2000c101124 */
[C---:B------:R-:W-:Y:S02]  /*25720*/  ISETP.LT.OR P3, PT, R0.reuse, 0x7a, !P4 ;  /* 0x0000007a0000780c */ /* 0x040fe40006761670 */
[----:B------:R-:W-:-:S11]  /*25730*/  ISETP.LT.OR P4, PT, R0, 0x72, !P6 ;  /* 0x000000720000780c */ /* 0x000fd60007781670 */
[----:B------:R-:W-:-:S05]  /*25740*/  @!P3 IMAD R151, R151, R17, RZ ;  /* 0x000000119797b224 */ /* 0x000fca00078e02ff */
[----:B------:R-:W-:Y:S01]  /*25750*/  @!P3 STG.E.U8 desc[UR36][R12.64+0x79], R151 ;  /* 0x000079970c00b986 */ /* 0x000fe2000c101124 */
        /* <DEDUP_REMOVED lines=13> */
[----:B--2---:R-:W-:Y:S02]  /*25830*/  @!P3 IADD3.X R23, R5, UR38, RZ, P6, !PT ;  /* 0x000000260517bc10 */ /* 0x004fe4000b7fe4ff */
        /* <DEDUP_REMOVED lines=129> */
[----:B------:R3:W-:Y:S01]  /*26050*/  @!P3 STG.E.U8 desc[UR36][R4.64+0x81], R113 ;  /* 0x000081710400b986 */ /* 0x0007e2000c101124 */
[----:B------:R-:W-:Y:S01]  /*26060*/  ISETP.LT.OR P3, PT, R0, 0x89, !P6 ;  /* 0x000000890000780c */ /* 0x000fe20007761670 */
[----:B------:R-:W-:-:S12]  /*26070*/  @!P4 IMAD R115, R106, R17, RZ ;  /* 0x000000116a73c224 */ /* 0x000fd800078e02ff */
[----:B------:R-:W-:-:S04]  /*26080*/  @!P3 IADD3 R22, P6, R4, UR59, RZ ;  /* 0x0000003b0416bc10 */ /* 0x000fc8000ffde0ff */
[----:B--2---:R-:W-:Y:S02]  /*26090*/  @!P3 IADD3.X R23, R5, UR38, RZ, P6, !PT ;  /* 0x000000260517bc10 */ /* 0x004fe4000b7fe4ff */
[----:B------:R-:W-:Y:S01]  /*260a0*/  ISETP.GE.AND P6, PT, R6, 0x89, PT ;  /* 0x000000890600780c */ /* 0x000fe20003fc6270 */
[----:B------:R-:W-:Y:S03]  /*260b0*/  @!P4 STG.E.U8 desc[UR36][R14.64+0x80], R115 ;  /* 0x000080730e00c986 */ /* 0x000fe6000c101124 */
[----:B------:R-:W-:Y:S01]  /*260c0*/  ISETP.LT.OR P4, PT, R0, 0x8a, !P6 ;  /* 0x0000008a0000780c */ /* 0x000fe20007781670 */
[----:B-1----:R-:W-:-:S12]  /*260d0*/  @!P5 IMAD R7, R107, R17, RZ ;  /* 0x000000116b07d224 */ /* 0x002fd800078e02ff */
[----:B------:R-:W-:-:S04]  /*260e0*/  @!P4 IADD3 R104, P6, R4, UR59, RZ ;  /* 0x0000003b0468cc10 */ /* 0x000fc8000ffde0ff */
[----:B------:R-:W-:Y:S02]  /*260f0*/  @!P4 IADD3.X R105, R5, UR38, RZ, P6, !PT ;  /* 0x000000260569cc10 */ /* 0x000fe4000b7fe4ff */
[----:B------:R-:W-:Y:S01]  /*26100*/  ISETP.GE.AND P6, PT, R6, 0x81, PT ;  /* 0x000000810600780c */ /* 0x000fe20003fc6270 */
[----:B------:R1:W-:Y:S03]  /*26110*/  @!P5 STG.E.U8 desc[UR36][R20.64+0x81], R7 ;  /* 0x000081071400d986 */ /* 0x0003e6000c101124 */
[----:B------:R-:W-:-:S13]  /*26120*/  ISETP.LT.OR P5, PT, R0, 0x89, !P6 ;  /* 0x000000890000780c */ /* 0x000fda00077a1670 */
[----:B---3--:R-:W-:-:S05]  /*26130*/  @!P5 IMAD R113, R108, R17, RZ ;  /* 0x000000116c71d224 */ /* 0x008fca00078e02ff */
[----:B------:R2:W-:Y:S01]  /*26140*/  @!P5 STG.E.U8 desc[UR36][R4.64+0x88], R113 ;  /* 0x000088710400d986 */ /* 0x0005e2000c101124 */
[----:B------:R-:W-:Y:S02]  /*26150*/  ISETP.LT.OR P5, PT, R0, 0x8a, !P6 ;  /* 0x0000008a0000780c */ /* 0x000fe400077a1670 */
[----:B------:R-:W-:-:S11]  /*26160*/  ISETP.GE.AND P6, PT, R6, 0x89, PT ;  /* 0x000000890600780c */ /* 0x000fd60003fc6270 */
[----:B------:R-:W-:-:S05]  /*26170*/  @!P5 IMAD R109, R109, R17, RZ ;  /* 0x000000116d6dd224 */ /* 0x000fca00078e02ff */
[----:B------:R-:W-:Y:S01]  /*26180*/  @!P5 STG.E.U8 desc[UR36][R4.64+0x89], R109 ;  /* 0x0000896d0400d986 */ /* 0x000fe2000c101124 */
        /* <DEDUP_REMOVED lines=10> */
[----:B------:R-:W-:Y:S01]  /*26230*/  @!P3 STG.E.U8 desc[UR36][R2.64+0x80], R113 ;  /* 0x000080710200b986 */ /* 0x000fe2000c101124 */
[----:B------:R-:W-:-:S13]  /*26240*/  ISETP.LT.OR P3, PT, R0, 0x82, !P6 ;  /* 0x000000820000780c */ /* 0x000fda0007761670 */
[----:B------:R-:W-:-:S05]  /*26250*/  @!P3 IMAD R97, R97, R17, RZ ;  /* 0x000000116161b224 */ /* 0x000fca00078e02ff */
[----:B------:R2:W-:Y:S01]  /*26260*/  @!P3 STG.E.U8 desc[UR36][R2.64+0x81], R97 ;  /* 0x000081610200b986 */ /* 0x0005e2000c101124 */
[----:B------:R-:W-:-:S13]  /*26270*/  ISETP.LT.OR P3, PT, R0, 0x81, !P2 ;  /* 0x000000810000780c */ /* 0x000fda0005761670 */
[----:B------:R-:W-:-:S04]  /*26280*/  @!P3 IADD3 R14, P4, R2, UR59, RZ ;  /* 0x0000003b020ebc10 */ /* 0x000fc8000ff9e0ff */
[----:B------:R-:W-:Y:S02]  /*26290*/  @!P3 IADD3.X R15, R3, UR38, RZ, P4, !PT ;  /* 0x00000026030fbc10 */ /* 0x000fe4000a7fe4ff */
        /* <DEDUP_REMOVED lines=11> */
[----:B------:R-:W-:-:S13]  /*26350*/  ISETP.LT.OR P3, PT, R0, 0x8a, !P6 ;  /* 0x0000008a0000780c */ /* 0x000fda0007761670 */
[----:B------:R-:W-:-:S05]  /*26360*/  @!P3 IMAD R101, R101, R17, RZ ;  /* 0x000000116565b224 */ /* 0x000fca00078e02ff */
[----:B------:R-:W-:Y:S01]  /*26370*/  @!P3 STG.E.U8 desc[UR36][R2.64+0x89], R101 ;  /* 0x000089650200b986 */ /* 0x000fe2000c101124 */
[----:B------:R-:W-:-:S13]  /*26380*/  ISETP.LT.OR P3, PT, R0, 0x89, !P2 ;  /* 0x000000890000780c */ /* 0x000fda0005761670 */
[----:B------:R-:W-:Y:S01]  /*26390*/  @!P3 IADD3 R22, P4, R2, UR59, RZ ;  /* 0x0000003b0216bc10 */ /* 0x000fe2000ff9e0ff */
[----:B-1----:R-:W-:-:S03]  /*263a0*/  @!P3 IMAD R7, R102, R17, RZ ;  /* 0x000000116607b224 */ /* 0x002fc600078e02ff */
[----:B------:R-:W-:Y:S02]  /*263b0*/  @!P3 IADD3.X R23, R3, UR38, RZ, P4, !PT ;  /* 0x000000260317bc10 */ /* 0x000fe4000a7fe4ff */
[----:B------:R-:W-:-:S03]  /*263c0*/  ISETP.LT.OR P4, PT, R0, 0x8a, !P2 ;  /* 0x0000008a0000780c */ /* 0x000fc60005781670 */
[----:B------:R-:W-:Y:S01]  /*263d0*/  @!P3 STG.E.U8 desc[UR36][R22.64+0x88], R7 ;  /* 0x000088071600b986 */ /* 0x000fe2000c101124 */
[----:B------:R-:W-:-:S09]  /*263e0*/  ISETP.LT.OR P3, PT, R0, 0x81, !P0 ;  /* 0x000000810000780c */ /* 0x000fd20004761670 */
[----:B------:R-:W-:Y:S01]  /*263f0*/  @!P4 IADD3 R14, P6, R2, UR59, RZ ;  /* 0x0000003b020ecc10 */ /* 0x000fe2000ffde0ff */
[----:B------:R-:W-:-:S03]  /*26400*/  @!P4 IMAD R103, R103, R17, RZ ;  /* 0x000000116767c224 */ /* 0x000fc600078e02ff */
[----:B------:R-:W-:Y:S01]  /*26410*/  @!P4 IADD3.X R15, R3, UR38, RZ, P6, !PT ;  /* 0x00000026030fcc10 */ /* 0x000fe2000b7fe4ff */
[----:B---3--:R-:W-:-:S04]  /*26420*/  @!P3 IMAD R21, R88, R17, RZ ;  /* 0x000000115815b224 */ /* 0x008fc800078e02ff */
        /* <DEDUP_REMOVED lines=18> */
[----:B---3--:R-:W-:Y:S01]  /*26550*/  @!P4 IADD3.X R21, R98, UR38, RZ, P6, !PT ;  /* 0x000000266215cc10 */ /* 0x008fe2000b7fe4ff */
[----:B----4-:R-:W-:-:S04]  /*26560*/  @!P3 IMAD R89, R92, R17, RZ ;  /* 0x000000115c59b224 */ /* 0x010fc800078e02ff */
[----:B------:R2:W-:Y:S04]  /*26570*/  @!P4 STG.E.U8 desc[UR36][R20.64+0x81], R91 ;  /* 0x0000815b1400c986 */ /* 0x0005e8000c101124 */
        /* <DEDUP_REMOVED lines=23> */
[----:B---3--:R-:W-:-:S05]  /*266f0*/  @!P3 IMAD R89, R82, R17, RZ ;  /* 0x000000115259b224 */ /* 0x008fca00078e02ff */
        /* <DEDUP_REMOVED lines=83> */
[----:B------:R-:W-:Y:S01]  /*26c30*/  @!P3 STG.E.U8 desc[UR36][R22.64+0x98], R21 ;  /* 0x000098151600b986 */ /* 0x000fe2000c101124 */
        /* <DEDUP_REMOVED lines=12> */
[----:B------:R-:W-:-:S04]  /*26d00*/  IADD3 R65, P3, R2, UR6, RZ ;  /* 0x0000000602417c10 */ /* 0x000fc8000ff7e0ff */
[----:B------:R-:W-:Y:S02]  /*26d10*/  IADD3.X R66, R3, UR60, RZ, P3, !PT ;  /* 0x0000003c03427c10 */ /* 0x000fe40009ffe4ff */
[----:B------:R-:W-:-:S13]  /*26d20*/  ISETP.LT.OR P3, PT, R0, 0x91, !P1 ;  /* 0x000000910000780c */ /* 0x000fda0004f61670 */
[----:B-1----:R-:W-:Y:S01]  /*26d30*/  @!P3 IADD3 R14, P5, R56, UR59, RZ ;  /* 0x0000003b380ebc10 */ /* 0x002fe2000ffbe0ff */
        /* <DEDUP_REMOVED lines=43> */
[----:B------:R3:W-:Y:S01]  /*26ff0*/  @!P3 STG.E.U8 desc[UR36][R10.64+0xa9], R53 ;  /* 0x0000a9350a00b986 */ /* 0x0007e2000c101124 */
[----:B------:R-:W-:-:S13]  /*27000*/  ISETP.LT.OR P3, PT, R0, 0xa9, !P5 ;  /* 0x000000a90000780c */ /* 0x000fda0006f61670 */
[----:B--2---:R-:W-:-:S05]  /*27010*/  @!P3 IMAD R21, R54, R17, RZ ;  /* 0x000000113615b224 */ /* 0x004fca00078e02ff */
[----:B------:R-:W-:Y:S01]  /*27020*/  @!P3 STG.E.U8 desc[UR36][R12.64+0xa8], R21 ;  /* 0x0000a8150c00b986 */ /* 0x000fe2000c101124 */
[----:B------:R-:W-:Y:S02]  /*27030*/  ISETP.LT.OR P3, PT, R0, 0xaa, !P5 ;  /* 0x000000aa0000780c */ /* 0x000fe40006f61670 */
[----:B------:R-:W-:-:S11]  /*27040*/  ISETP.GE.AND P6, PT, R6, 0x89, PT ;  /* 0x000000890600780c */ /* 0x000fd60003fc6270 */
[----:B------:R-:W-:-:S05]  /*27050*/  @!P3 IMAD R55, R55, R17, RZ ;  /* 0x000000113737b224 */ /* 0x000fca00078e02ff */
[----:B------:R2:W-:Y:S01]  /*27060*/  @!P3 STG.E.U8 desc[UR36][R12.64+0xa9], R55 ;  /* 0x0000a9370c00b986 */ /* 0x0005e2000c101124 */
[----:B------:R-:W-:-:S13]  /*27070*/  ISETP.LT.OR P3, PT, R0, 0xa2, !P6 ;  /* 0x000000a20000780c */ /* 0x000fda0007761670 */
[----:B------:R-:W-:-:S04]  /*27080*/  @!P3 IADD3 R14, P5, R4, UR59, RZ ;  /* 0x0000003b040ebc10 */ /* 0x000fc8000ffbe0ff */
[----:B------:R-:W-:Y:S02]  /*27090*/  @!P3 IADD3.X R15, R5, UR38, RZ, P5, !PT ;  /* 0x00000026050fbc10 */ /* 0x000fe4000affe4ff */
[----:B------:R-:W-:-:S04]  /*270a0*/  ISETP.GE.AND P5, PT, R6, 0x81, PT ;  /* 0x000000810600780c */ /* 0x000fc80003fa6270 */
[----:B------:R-:W-:-:S13]  /*270b0*/  ISETP.LT.OR P5, PT, R0, 0xa1, !P5 ;  /* 0x000000a10000780c */ /* 0x000fda0006fa1670 */
[----:B-1----:R-:W-:-:S05]  /*270c0*/  @!P5 IMAD R7, R40, R17, RZ ;  /* 0x000000112807d224 */ /* 0x002fca00078e02ff */
[----:B------:R-:W-:Y:S01]  /*270d0*/  @!P5 STG.E.U8 desc[UR36][R4.64+0xa0], R7 ;  /* 0x0000a0070400d986 */ /* 0x000fe2000c101124 */
[----:B------:R-:W-:-:S04]  /*270e0*/  ISETP.GE.AND P5, PT, R6, 0x81, PT ;  /* 0x000000810600780c */ /* 0x000fc80003fa6270 */
[----:B------:R-:W-:Y:S01]  /*270f0*/  ISETP.LT.OR P5, PT, R0, 0xa2, !P5 ;  /* 0x000000a20000780c */ /* 0x000fe20006fa1670 */
[-C--:B---3--:R-:W-:Y:S02]  /*27100*/  @!P4 IMAD R11, R42, R17.reuse, RZ ;  /* 0x000000112a0bc224 */ /* 0x088fe400078e02ff */
[----:B------:R-:W-:-:S10]  /*27110*/  @!P3 IMAD R43, R43, R17, RZ ;  /* 0x000000112b2bb224 */ /* 0x000fd400078e02ff */
[----:B------:R-:W-:-:S05]  /*27120*/  @!P5 IMAD R41, R41, R17, RZ ;  /* 0x000000112929d224 */ /* 0x000fca00078e02ff */
[----:B------:R-:W-:Y:S01]  /*27130*/  @!P5 STG.E.U8 desc[UR36][R4.64+0xa1], R41 ;  /* 0x0000a1290400d986 */ /* 0x000fe2000c101124 */
[----:B------:R-:W-:-:S03]  /*27140*/  ISETP.GE.AND P5, PT, R6, 0x81, PT ;  /* 0x000000810600780c */ /* 0x000fc60003fa6270 */
[----:B------:R-:W-:Y:S04]  /*27150*/  @!P4 STG.E.U8 desc[UR36][R72.64+0xa0], R11 ;  /* 0x0000a00b4800c986 */ /* 0x000fe8000c101124 */
[----:B------:R1:W-:Y:S01]  /*27160*/  @!P3 STG.E.U8 desc[UR36][R14.64+0xa1], R43 ;  /* 0x0000a12b0e00b986 */ /* 0x0003e2000c101124 */
[C---:B------:R-:W-:Y:S02]  /*27170*/  ISETP.LT.OR P3, PT, R0.reuse, 0xa9, !P5 ;  /* 0x000000a90000780c */ /* 0x040fe40006f61670 */
[----:B------:R-:W-:-:S11]  /*27180*/  ISETP.LT.OR P4, PT, R0, 0xaa, !P5 ;  /* 0x000000aa0000780c */ /* 0x000fd60006f81670 */
[----:B--2---:R-:W-:-:S05]  /*27190*/  @!P3 IMAD R13, R44, R17, RZ ;  /* 0x000000112c0db224 */ /* 0x004fca00078e02ff */
[----:B------:R2:W-:Y:S01]  /*271a0*/  @!P3 STG.E.U8 desc[UR36][R4.64+0xa8], R13 ;  /* 0x0000a80d0400b986 */ /* 0x0005e2000c101124 */
[C---:B------:R-:W-:Y:S01]  /*271b0*/  ISETP.LT.OR P3, PT, R0.reuse, 0xa9, !P6 ;  /* 0x000000a90000780c */ /* 0x040fe20007761670 */
[----:B------:R-:W-:Y:S01]  /*271c0*/  @!P4 IMAD R45, R45, R17, RZ ;  /* 0x000000112d2dc224 */ /* 0x000fe200078e02ff */
[----:B------:R-:W-:-:S04]  /*271d0*/  ISETP.LT.OR P5, PT, R0, 0xaa, !P6 ;  /* 0x000000aa0000780c */ /* 0x000fc800077a1670 */
[----:B------:R3:W-:Y:S01]  /*271e0*/  @!P4 STG.E.U8 desc[UR36][R4.64+0xa9], R45 ;  /* 0x0000a92d0400c986 */ /* 0x0007e2000c101124 */
[----:B------:R-:W-:-:S06]  /*271f0*/  ISETP.GE.AND P6, PT, R6, 0x101, PT ;  /* 0x000001010600780c */ /* 0x000fcc0003fc6270 */
[----:B------:R-:W-:Y:S01]  /*27200*/  @!P3 IADD3 R10, P4, R4, UR59, RZ ;  /* 0x0000003b040abc10 */ /* 0x000fe2000ff9e0ff */
[----:B-1----:R-:W-:-:S03]  /*27210*/  @!P3 IMAD R15, R46, R17, RZ ;  /* 0x000000112e0fb224 */ /* 0x002fc600078e02ff */
[----:B------:R-:W-:Y:S02]  /*27220*/  @!P3 IADD3.X R11, R5, UR38, RZ, P4, !PT ;  /* 0x00000026050bbc10 */ /* 0x000fe4000a7fe4ff */
[----:B------:R-:W-:-:S03]  /*27230*/  @!P5 IADD3 R6, P4, R4, UR59, RZ ;  /* 0x0000003b0406dc10 */ /* 0x000fc6000ff9e0ff */
[----:B------:R1:W-:Y:S01]  /*27240*/  @!P3 STG.E.U8 desc[UR36][R10.64+0xa8], R15 ;  /* 0x0000a80f0a00b986 */ /* 0x0003e2000c101124 */
[C---:B------:R-:W-:Y:S01]  /*27250*/  ISETP.LT.OR P3, PT, R0.reuse, 0xa1, !P6 ;  /* 0x000000a10000780c */ /* 0x040fe20007761670 */
[----:B------:R-:W-:Y:S01]  /*27260*/  @!P5 IMAD R47, R47, R17, RZ ;  /* 0x000000112f2fd224 */ /* 0x000fe200078e02ff */
[----:B------:R-:W-:Y:S02]  /*27270*/  @!P5 IADD3.X R7, R5, UR38, RZ, P4, !PT ;  /* 0x000000260507dc10 */ /* 0x000fe4000a7fe4ff */
[----:B------:R-:W-:-:S03]  /*27280*/  ISETP.LT.OR P4, PT, R0, 0xa2, !P6 ;  /* 0x000000a20000780c */ /* 0x000fc60007781670 */
[----:B------:R4:W-:Y:S01]  /*27290*/  @!P5 STG.E.U8 desc[UR36][R6.64+0xa9], R47 ;  /* 0x0000a92f0600d986 */ /* 0x0009e2000c101124 */
[----:B------:R-:W-:-:S05]  /*272a0*/  ISETP.LT.OR P5, PT, R0, 0xa1, !P2 ;  /* 0x000000a10000780c */ /* 0x000fca00057a1670 */
[----:B--2---:R-:W-:-:S04]  /*272b0*/  @!P3 IMAD R13, R32, R17, RZ ;  /* 0x00000011200db224 */ /* 0x004fc800078e02ff */
[----:B------:R-:W-:Y:S01]  /*272c0*/  @!P4 IMAD R33, R33, R17, RZ ;  /* 0x000000112121c224 */ /* 0x000fe200078e02ff */
[----:B------:R2:W-:Y:S01]  /*272d0*/  @!P3 STG.E.U8 desc[UR36][R2.64+0xa0], R13 ;  /* 0x0000a00d0200b986 */ /* 0x0005e2000c101124 */
[----:B------:R-:W-:-:S03]  /*272e0*/  ISETP.LT.OR P3, PT, R0, 0xa2, !P2 ;  /* 0x000000a20000780c */ /* 0x000fc60005761670 */
[----:B------:R-:W-:Y:S01]  /*272f0*/  @!P4 STG.E.U8 desc[UR36][R2.64+0xa1], R33 ;  /* 0x0000a1210200c986 */ /* 0x000fe2000c101124 */
[----:B---3--:R-:W-:Y:S01]  /*27300*/  @!P5 IADD3 R4, P4, R2, UR59, RZ ;  /* 0x0000003b0204dc10 */ /* 0x008fe2000ff9e0ff */
[----:B-1----:R-:W-:-:S03]  /*27310*/  @!P5 IMAD R11, R34, R17, RZ ;  /* 0x00000011220bd224 */ /* 0x002fc600078e02ff */
[----:B------:R-:W-:Y:S02]  /*27320*/  @!P5 IADD3.X R5, R3, UR38, RZ, P4, !PT ;  /* 0x000000260305dc10 */ /* 0x000fe4000a7fe4ff */
[----:B------:R-:W-:-:S03]  /*27330*/  ISETP.LT.OR P4, PT, R0, 0xa9, !P6 ;  /* 0x000000a90000780c */ /* 0x000fc60007781670 */
[----:B------:R1:W-:Y:S01]  /*27340*/  @!P5 STG.E.U8 desc[UR36][R4.64+0xa0], R11 ;  /* 0x0000a00b0400d986 */ /* 0x0003e2000c101124 */
[----:B----4-:R-:W-:Y:S02]  /*27350*/  @!P3 IADD3 R6, P5, R2, UR59, RZ ;  /* 0x0000003b0206bc10 */ /* 0x010fe4000ffbe0ff */
[C---:B------:R-:W-:Y:S02]  /*27360*/  ISETP.LT.OR P6, PT, R0.reuse, 0xaa, !P6 ;  /* 0x000000aa0000780c */ /* 0x040fe400077c1670 */
[----:B------:R-:W-:Y:S02]  /*27370*/  @!P3 IADD3.X R7, R3, UR38, RZ, P5, !PT ;  /* 0x000000260307bc10 */ /* 0x000fe4000affe4ff */
[C---:B------:R-:W-:Y:S01]  /*27380*/  ISETP.LT.OR P5, PT, R0.reuse, 0xa9, !P2 ;  /* 0x000000a90000780c */ /* 0x040fe200057a1670 */
[-C--:B------:R-:W-:Y:S01]  /*27390*/  @!P3 IMAD R35, R35, R17.reuse, RZ ;  /* 0x000000112323b224 */ /* 0x080fe200078e02ff */
[----:B------:R-:W-:Y:S01]  /*273a0*/  ISETP.LT.OR P2, PT, R0, 0xaa, !P2 ;  /* 0x000000aa0000780c */ /* 0x000fe20005741670 */
[----:B--2---:R-:W-:-:S03]  /*273b0*/  @!P4 IMAD R13, R36, R17, RZ ;  /* 0x00000011240dc224 */ /* 0x004fc600078e02ff */
[----:B------:R2:W-:Y:S03]  /*273c0*/  @!P3 STG.E.U8 desc[UR36][R6.64+0xa1], R35 ;  /* 0x0000a1230600b986 */ /* 0x0005e6000c101124 */
[-C--:B------:R-:W-:Y:S01]  /*273d0*/  @!P6 IMAD R37, R37, R17.reuse, RZ ;  /* 0x000000112525e224 */ /* 0x080fe200078e02ff */
[----:B------:R-:W-:Y:S03]  /*273e0*/  @!P4 STG.E.U8 desc[UR36][R2.64+0xa8], R13 ;  /* 0x0000a80d0200c986 */ /* 0x000fe6000c101124 */
[----:B-1----:R-:W-:Y:S01]  /*273f0*/  @!P5 IADD3 R4, P4, R2, UR59, RZ ;  /* 0x0000003b0204dc10 */ /* 0x002fe2000ff9e0ff */
[----:B------:R-:W-:Y:S01]  /*27400*/  @!P6 STG.E.U8 desc[UR36][R2.64+0xa9], R37 ;  /* 0x0000a9250200e986 */ /* 0x000fe2000c101124 */
[----:B------:R-:W-:Y:S01]  /*27410*/  @!P5 IMAD R15, R38, R17, RZ ;  /* 0x00000011260fd224 */ /* 0x000fe200078e02ff */
[----:B------:R-:W-:-:S02]  /*27420*/  ISETP.LT.OR P6, PT, R0, 0xa2, !P0 ;  /* 0x000000a20000780c */ /* 0x000fc400047c1670 */
[----:B------:R-:W-:Y:S02]  /*27430*/  @!P5 IADD3.X R5, R3, UR38, RZ, P4, !PT ;  /* 0x000000260305dc10 */ /* 0x000fe4000a7fe4ff */
[----:B------:R-:W-:Y:S02]  /*27440*/  ISETP.LT.OR P3, PT, R0, 0xa1, !P0 ;  /* 0x000000a10000780c */ /* 0x000fe40004761670 */
[----:B------:R-:W-:Y:S01]  /*27450*/  @!P2 IADD3 R10, P4, R2, UR59, RZ ;  /* 0x0000003b020aac10 */ /* 0x000fe2000ff9e0ff */
[----:B------:R1:W-:Y:S01]  /*27460*/  @!P5 STG.E.U8 desc[UR36][R4.64+0xa8], R15 ;  /* 0x0000a80f0400d986 */ /* 0x0003e2000c101124 */
[----:B------:R-:W-:Y:S01]  /*27470*/  ISETP.LT.OR P5, PT, R0, 0xa1, !P1 ;  /* 0x000000a10000780c */ /* 0x000fe20004fa1670 */
[----:B------:R-:W-:Y:S01]  /*27480*/  @!P2 IMAD R39, R39, R17, RZ ;  /* 0x000000112727a224 */ /* 0x000fe200078e02ff */
[----:B------:R-:W-:-:S03]  /*27490*/  @!P2 IADD3.X R11, R3, UR38, RZ, P4, !PT ;  /* 0x00000026030bac10 */ /* 0x000fc6000a7fe4ff */
[-C--:B------:R-:W-:Y:S02]  /*274a0*/  @!P6 IMAD R25, R25, R17.reuse, RZ ;  /* 0x000000111919e224 */ /* 0x080fe400078e02ff */
[----:B------:R3:W-:Y:S01]  /*274b0*/  @!P2 STG.E.U8 desc[UR36][R10.64+0xa9], R39 ;  /* 0x0000a9270a00a986 */ /* 0x0007e2000c101124 */
[----:B--2---:R-:W-:Y:S01]  /*274c0*/  IADD3 R6, P2, R2, UR6, RZ ;  /* 0x0000000602067c10 */ /* 0x004fe2000ff5e0ff */
[----:B------:R-:W-:Y:S01]  /*274d0*/  @!P3 IMAD R7, R24, R17, RZ ;  /* 0x000000111807b224 */ /* 0x000fe200078e02ff */
[----:B------:R-:W-:Y:S01]  /*274e0*/  ISETP.LT.OR P4, PT, R0, 0xa2, !P1 ;  /* 0x000000a20000780c */ /* 0x000fe20004f81670 */
[----:B------:R-:W-:Y:S01]  /*274f0*/  @!P6 STG.E.U8 desc[UR36][R8.64+0xa1], R25 ;  /* 0x0000a1190800e986 */ /* 0x000fe2000c101124 */
[----:B------:R-:W-:Y:S02]  /*27500*/  IADD3.X R12, R3, UR60, RZ, P2, !PT ;  /* 0x0000003c030c7c10 */ /* 0x000fe400097fe4ff */
[----:B-1----:R-:W-:Y:S01]  /*27510*/  @!P5 IADD3 R4, P2, R6, UR59, RZ ;  /* 0x0000003b0604dc10 */ /* 0x002fe2000ff5e0ff */
[----:B------:R1:W-:Y:S01]  /*27520*/  @!P3 STG.E.U8 desc[UR36][R8.64+0xa0], R7 ;  /* 0x0000a0070800b986 */ /* 0x0003e2000c101124 */
[----:B------:R-:W-:-:S02]  /*27530*/  ISETP.LT.OR P6, PT, R0, 0xa9, !P1 ;  /* 0x000000a90000780c */ /* 0x000fc40004fc1670 */
[----:B------:R-:W-:Y:S01]  /*27540*/  ISETP.LT.OR P1, PT, R0, 0xaa, !P1 ;  /* 0x000000aa0000780c */ /* 0x000fe20004f21670 */
[----:B------:R-:W-:Y:S01]  /*27550*/  @!P5 IMAD R13, R26, R17, RZ ;  /* 0x000000111a0dd224 */ /* 0x000fe200078e02ff */
[C---:B------:R-:W-:Y:S02]  /*27560*/  ISETP.LT.OR P3, PT, R0.reuse, 0xa9, !P0 ;  /* 0x000000a90000780c */ /* 0x040fe40004761670 */
[----:B------:R-:W-:Y:S02]  /*27570*/  ISETP.LT.OR P0, PT, R0, 0xaa, !P0 ;  /* 0x000000aa0000780c */ /* 0x000fe40004701670 */
[----:B------:R-:W-:Y:S02]  /*27580*/  @!P5 IADD3.X R5, R12, UR38, RZ, P2, !PT ;  /* 0x000000260c05dc10 */ /* 0x000fe400097fe4ff */
[----:B---3--:R-:W-:-:S03]  /*27590*/  IADD3 R10, P2, R2, UR6, RZ ;  /* 0x00000006020a7c10 */ /* 0x008fc6000ff5e0ff */
[----:B------:R2:W-:Y:S01]  /*275a0*/  @!P5 STG.E.U8 desc[UR36][R4.64+0xa0], R13 ;  /* 0x0000a00d0400d986 */ /* 0x0005e2000c101124 */
[----:B------:R-:W-:Y:S02]  /*275b0*/  IADD3.X R0, R3, UR60, RZ, P2, !PT ;  /* 0x0000003c03007c10 */ /* 0x000fe400097fe4ff */
[----:B------:R-:W-:Y:S02]  /*275c0*/  @!P4 IADD3 R2, P5, R10, UR59, RZ ;  /* 0x0000003b0a02cc10 */ /* 0x000fe4000ffbe0ff */
[----:B------:R-:W-:Y:S02]  /*275d0*/  @!P6 IADD3 R6, P2, R6, UR59, RZ ;  /* 0x0000003b0606ec10 */ /* 0x000fe4000ff5e0ff */
[----:B------:R-:W-:Y:S01]  /*275e0*/  @!P4 IADD3.X R3, R0, UR38, RZ, P5, !PT ;  /* 0x000000260003cc10 */ /* 0x000fe2000affe4ff */
[-C--:B------:R-:W-:Y:S01]  /*275f0*/  @!P4 IMAD R27, R27, R17.reuse, RZ ;  /* 0x000000111b1bc224 */ /* 0x080fe200078e02ff */
[----:B------:R-:W-:Y:S01]  /*27600*/  @!P1 IADD3 R10, P5, R10, UR59, RZ ;  /* 0x0000003b0a0a9c10 */ /* 0x000fe2000ffbe0ff */
[-C--:B------:R-:W-:Y:S01]  /*27610*/  @!P3 IMAD R15, R28, R17.reuse, RZ ;  /* 0x000000111c0fb224 */ /* 0x080fe200078e02ff */
[----:B-1----:R-:W-:Y:S01]  /*27620*/  @!P6 IADD3.X R7, R12, UR38, RZ, P2, !PT ;  /* 0x000000260c07ec10 */ /* 0x002fe200097fe4ff */
[-C--:B------:R-:W-:Y:S01]  /*27630*/  @!P0 IMAD R29, R29, R17.reuse, RZ ;  /* 0x000000111d1d8224 */ /* 0x080fe200078e02ff */
[----:B------:R-:W-:Y:S01]  /*27640*/  @!P1 IADD3.X R11, R0, UR38, RZ, P5, !PT ;  /* 0x00000026000b9c10 */ /* 0x000fe2000affe4ff */
[----:B------:R-:W-:-:S02]  /*27650*/  @!P6 IMAD R21, R30, R17, RZ ;  /* 0x000000111e15e224 */ /* 0x000fc400078e02ff */
[----:B------:R-:W-:Y:S01]  /*27660*/  @!P1 IMAD R31, R31, R17, RZ ;  /* 0x000000111f1f9224 */ /* 0x000fe200078e02ff */
[----:B------:R2:W-:Y:S04]  /*27670*/  @!P4 STG.E.U8 desc[UR36][R2.64+0xa1], R27 ;  /* 0x0000a11b0200c986 */ /* 0x0005e8000c101124 */
[----:B------:R2:W-:Y:S04]  /*27680*/  @!P3 STG.E.U8 desc[UR36][R8.64+0xa8], R15 ;  /* 0x0000a80f0800b986 */ /* 0x0005e8000c101124 */
[----:B------:R2:W-:Y:S04]  /*27690*/  @!P0 STG.E.U8 desc[UR36][R8.64+0xa9], R29 ;  /* 0x0000a91d08008986 */ /* 0x0005e8000c101124 */
[----:B------:R2:W-:Y:S04]  /*276a0*/  @!P6 STG.E.U8 desc[UR36][R6.64+0xa8], R21 ;  /* 0x0000a8150600e986 */ /* 0x0005e8000c101124 */
[----:B------:R2:W-:Y:S02]  /*276b0*/  @!P1 STG.E.U8 desc[UR36][R10.64+0xa9], R31 ;  /* 0x0000a91f0a009986 */ /* 0x0005e4000c101124 */
.L_x_116:
[----:B------:R-:W-:Y:S05]  /*276c0*/  BSYNC B0 ;  /* 0x0000000000007941 */ /* 0x000fea0003800000 */
.L_x_32:
[----:B--2---:R-:W2:Y:S04]  /*276d0*/  LDL.LU R3, [R1+0x264] ;  /* 0x0002640001037983 */ /* 0x004ea80000300800 */
[----:B-1----:R-:W2:Y:S01]  /*276e0*/  LDL.LU R2, [R1+0x268] ;  /* 0x0002680001027983 */ /* 0x002ea20000300800 */
[----:B------:R-:W-:Y:S01]  /*276f0*/  ULDC UR4, c[0x0][0xc] ;  /* 0x0000030000047ab9 */ /* 0x000fe20000000800 */
[----:B------:R-:W-:Y:S01]  /*27700*/  ULDC UR5, c[0x0][0x10] ;  /* 0x0000040000057ab9 */ /* 0x000fe20000000800 */
[----:B------:R-:W2:Y:S01]  /*27710*/  LDC R5, c[0x0][0x14] ;  /* 0x00000500ff057b82 */ /* 0x000ea20000000800 */
[----:B------:R-:W-:Y:S01]  /*27720*/  UIMAD.WIDE.U32 UR4, UR4, UR5, URZ ;  /* 0x00000005040472a5 */ /* 0x000fe2000f8e003f */
[----:B------:R-:W-:-:S05]  /*27730*/  PRMT R0, RZ, 0x7610, R0 ;  /* 0x00007610ff007816 */ /* 0x000fca0000000000 */
[----:B--2---:R-:W-:-:S04]  /*27740*/  IMAD.WIDE.U32 R2, R5, UR4, R2 ;  /* 0x0000000405027c25 */ /* 0x004fc8000f8e0002 */
[----:B------:R-:W-:Y:S01]  /*27750*/  IMAD R5, R5, UR5, RZ ;  /* 0x0000000505057c24 */ /* 0x000fe2000f8e02ff */
[----:B------:R-:W-:Y:S01]  /*27760*/  ULDC.64 UR4, c[0x0][0x650] ;  /* 0x0001940000047ab9 */ /* 0x000fe20000000a00 */
[----:B------:R-:W-:Y:S01]  /*27770*/  IMAD.MOV.U32 R6, RZ, RZ, R2 ;  /* 0x000000ffff067224 */ /* 0x000fe200078e0002 */
[----:B------:R-:W-:Y:S01]  /*27780*/  ISETP.GE.U32.AND P0, PT, R2, UR4, PT ;  /* 0x0000000402007c0c */ /* 0x000fe2000bf06070 */
[----:B------:R-:W-:Y:S01]  /*27790*/  IMAD.IADD R4, R3, 0x1, R5 ;  /* 0x0000000103047824 */ /* 0x000fe200078e0205 */
[----:B------:R-:W-:Y:S02]  /*277a0*/  UMOV UR4, 0xffffffff ;  /* 0xffffffff00047882 */ /* 0x000fe40000000000 */
[----:B------:R-:W-:Y:S02]  /*277b0*/  IMAD.U32 R2, RZ, RZ, UR4 ;  /* 0x00000004ff027e24 */ /* 0x000fe4000f8e00ff */
[----:B------:R1:W-:Y:S01]  /*277c0*/  STL [R1+0x264], R4 ;  /* 0x0002640401007387 */ /* 0x0003e20000100800 */
[----:B------:R-:W-:Y:S01]  /*277d0*/  ISETP.GE.U32.AND.EX P0, PT, R4, UR5, PT, P0 ;  /* 0x0000000504007c0c */ /* 0x000fe2000bf06100 */
[----:B------:R-:W-:-:S02]  /*277e0*/  UMOV UR5, 0xffffffff ;  /* 0xffffffff00057882 */ /* 0x000fc40000000000 */
[----:B------:R1:W-:Y:S01]  /*277f0*/  STL [R1+0x268], R6 ;  /* 0x0002680601007387 */ /* 0x0003e20000100800 */
[----:B------:R-:W-:-:S03]  /*27800*/  IMAD.U32 R22, RZ, RZ, UR5 ;  /* 0x00000005ff167e24 */ /* 0x000fc6000f8e00ff */
[----:B------:R1:W-:Y:S06]  /*27810*/  STL [R1+0x26c], R2 ;  /* 0x00026c0201007387 */ /* 0x0003ec0000100800 */
[----:B------:R-:W-:Y:S05]  /*27820*/  @P0 BRA `(.L_x_117) ;  /* 0x0000000400940947 */ /* 0x000fea0003800000 */
[----:B------:R-:W2:Y:S01]  /*27830*/  S2UR UR7, SR_CTAID.X ;  /* 0x00000000000779c3 */ /* 0x000ea20000002500 */
[----:B------:R-:W-:Y:S01]  /*27840*/  ULDC.64 UR4, c[0x0][0x628] ;  /* 0x00018a0000047ab9 */ /* 0x000fe20000000a00 */
[----:B------:R-:W-:Y:S01]  /*27850*/  ULDC UR6, c[0x0][0x150] ;  /* 0x0000540000067ab9 */ /* 0x000fe20000000800 */
[----:B------:R-:W-:Y:S01]  /*27860*/  ISETP.NE.U32.AND P0, PT, RZ, UR4, PT ;  /* 0x00000004ff007c0c */ /* 0x000fe2000bf05070 */
[----:B------:R-:W-:Y:S01]  /*27870*/  ULDC UR15, c[0x0][0x630] ;  /* 0x00018c00000f7ab9 */ /* 0x000fe20000000800 */
[----:B------:R-:W-:Y:S01]  /*27880*/  R2UR UR16, R6 ;  /* 0x00000000061072ca */ /* 0x000fe200000e0000 */
[----:B------:R-:W-:Y:S01]  /*27890*/  ULDC UR18, c[0x0][0x154] ;  /* 0x0000550000127ab9 */ /* 0x000fe20000000800 */
[----:B------:R-:W-:Y:S01]  /*278a0*/  ISETP.NE.AND.EX P0, PT, RZ, UR5, PT, P0 ;  /* 0x00000005ff007c0c */ /* 0x000fe2000bf05300 */
[----:B------:R-:W3:Y:S01]  /*278b0*/  S2UR UR19, SR_CTAID.Y ;  /* 0x00000000001379c3 */ /* 0x000ee20000002600 */
[----:B------:R-:W-:Y:S02]  /*278c0*/  R2UR UR17, R4 ;  /* 0x00000000041172ca */ /* 0x000fe400000e0000 */
[----:B------:R-:W-:-:S02]  /*278d0*/  R2UR UR12, R6 ;  /* 0x00000000060c72ca */ /* 0x000fc400000e0000 */
[----:B------:R-:W-:Y:S02]  /*278e0*/  R2UR UR13, R4 ;  /* 0x00000000040d72ca */ /* 0x000fe400000e0000 */
[----:B--2---:R-:W-:-:S05]  /*278f0*/  I2FP.F32.U32 R0, UR7 ;  /* 0x0000000700007c45 */ /* 0x004fca0008201000 */
[----:B------:R-:W-:-:S04]  /*27900*/  FMUL R0, R0, UR6 ;  /* 0x0000000600007c20 */ /* 0x000fc80008400000 */
[----:B-1----:R1:W2:Y:S01]  /*27910*/  F2I.U32.TRUNC.NTZ R2, R0 ;  /* 0x0000000000027305 */ /* 0x0022a2000020f000 */
[----:B---3--:R-:W-:Y:S05]  /*27920*/  @!P0 BRA `(.L_x_118) ;  /* 0x0000000000308947 */ /* 0x008fea0003800000 */
        /* <DEDUP_REMOVED lines=12> */
.L_x_118:
[----:B------:R-:W-:Y:S01]  /*279f0*/  USHF.R.U64 UR6, UR12, UR15, UR13 ;  /* 0x0000000f0c067299 */ /* 0x000fe2000800120d */
[----:B-1----:R-:W-:Y:S01]  /*27a00*/  I2FP.F32.U32 R0, UR19 ;  /* 0x0000001300007c45 */ /* 0x002fe20008201000 */
[----:B------:R-:W-:Y:S01]  /*27a10*/  USHF.R.U32.HI UR4, URZ, UR15, UR13 ;  /* 0x0000000f3f047299 */ /* 0x000fe2000801160d */
[----:B--2---:R-:W-:Y:S01]  /*27a20*/  R2UR UR14, R2 ;  /* 0x00000000020e72ca */ /* 0x004fe200000e0000 */
[----:B------:R-:W-:Y:S02]  /*27a30*/  UIADD3 UR9, UP0, URZ, -UR6, URZ ;  /* 0x800000063f097290 */ /* 0x000fe4000ff1e03f */
[----:B------:R-:W-:Y:S01]  /*27a40*/  FMUL R0, R0, UR18 ;  /* 0x0000001200007c20 */ /* 0x000fe20008400000 */
[----:B------:R-:W-:Y:S01]  /*27a50*/  ULDC.64 UR12, c[0x0][0x620] ;  /* 0x00018800000c7ab9 */ /* 0x000fe20000000a00 */
[----:B------:R-:W-:Y:S01]  /*27a60*/  UIADD3.X UR4, URZ, ~UR4, URZ, UP0, !UPT ;  /* 0x800000043f047290 */ /* 0x000fe200087fe43f */
[----:B------:R-:W-:Y:S01]  /*27a70*/  UMOV UR10, UR16 ;  /* 0x00000010000a7c82 */ /* 0x000fe20008000000 */
[----:B------:R-:W-:-:S02]  /*27a80*/  UMOV UR11, UR17 ;  /* 0x00000011000b7c82 */ /* 0x000fc40008000000 */
[----:B------:R-:W1:Y:S01]  /*27a90*/  F2I.U32.TRUNC.NTZ R0, R0 ;  /* 0x0000000000007305 */ /* 0x000e62000020f000 */
[----:B------:R-:W-:Y:S02]  /*27aa0*/  UIMAD UR4, UR4, UR12, URZ ;  /* 0x0000000c040472a4 */ /* 0x000fe4000f8e023f */
[----:B------:R-:W-:Y:S02]  /*27ab0*/  UIMAD.WIDE.U32 UR10, UR9, UR12, UR10 ;  /* 0x0000000c090a72a5 */ /* 0x000fe4000f8e000a */
[----:B------:R-:W-:Y:S01]  /*27ac0*/  UIMAD UR9, UR9, UR13, UR4 ;  /* 0x0000000d090972a4 */ /* 0x000fe2000f8e0204 */
[----:B------:R-:W-:Y:S01]  /*27ad0*/  ULDC UR22, c[0x0][0x658] ;  /* 0x0001960000167ab9 */ /* 0x000fe20000000800 */
[----:B------:R-:W-:Y:S02]  /*27ae0*/  UMOV UR12, 0xffffffff ;  /* 0xffffffff000c7882 */ /* 0x000fe40000000000 */
[----:B------:R-:W-:Y:S01]  /*27af0*/  UIADD3 UR11, UR11, UR9, URZ ;  /* 0x000000090b0b7290 */ /* 0x000fe2000fffe03f */
[----:B------:R-:W-:Y:S01]  /*27b00*/  ULDC UR13, c[0x0][0x618] ;  /* 0x00018600000d7ab9 */ /* 0x000fe20000000800 */
[----:B------:R-:W-:Y:S01]  /*27b10*/  ULDC.64 UR4, c[0x0][0x640] ;  /* 0x0001900000047ab9 */ /* 0x000fe20000000a00 */
[----:B------:R-:W-:Y:S01]  /*27b20*/  USHF.L.U32 UR18, UR12, UR22, URZ ;  /* 0x000000160c127299 */ /* 0x000fe2000800063f */
[----:B------:R-:W-:Y:S01]  /*27b30*/  ISETP.NE.U32.AND P0, PT, RZ, UR4, PT ;  /* 0x00000004ff007c0c */ /* 0x000fe2000bf05070 */
[----:B------:R-:W-:Y:S01]  /*27b40*/  USHF.R.U64 UR12, UR10, UR13, UR11 ;  /* 0x0000000d0a0c7299 */ /* 0x000fe2000800120b */
[----:B-1----:R-:W-:Y:S01]  /*27b50*/  R2UR UR16, R0 ;  /* 0x00000000001072ca */ /* 0x002fe200000e0000 */
[----:B------:R-:W-:Y:S01]  /*27b60*/  USHF.R.U32.HI UR10, URZ, UR13, UR11 ;  /* 0x0000000d3f0a7299 */ /* 0x000fe2000801160b */
[----:B------:R-:W-:Y:S01]  /*27b70*/  ISETP.NE.AND.EX P0, PT, RZ, UR5, PT, P0 ;  /* 0x00000005ff007c0c */ /* 0x000fe2000bf05300 */
[----:B------:R-:W-:Y:S01]  /*27b80*/  ULDC UR17, c[0x0][0x608] ;  /* 0x0001820000117ab9 */ /* 0x000fe20000000800 */
[----:B------:R-:W-:-:S02]  /*27b90*/  ULOP3.LUT UR23, URZ, UR18, URZ, 0x33, !UPT ;  /* 0x000000123f177292 */ /* 0x000fc4000f8e333f */
[----:B------:R-:W-:Y:S02]  /*27ba0*/  USHF.R.U64 UR18, UR12, UR17, UR10 ;  /* 0x000000110c127299 */ /* 0x000fe4000800120a */
[----:B------:R-:W-:Y:S01]  /*27bb0*/  USHF.R.U32.HI UR10, URZ, UR17, UR10 ;  /* 0x000000113f0a7299 */ /* 0x000fe2000801160a */
[----:B------:R-:W-:Y:S01]  /*27bc0*/  UMOV UR20, 0x1 ;  /* 0x0000000100147882 */ /* 0x000fe20000000000 */
[----:B------:R-:W-:Y:S02]  /*27bd0*/  UIADD3 UR14, -UR14, URZ, URZ ;  /* 0x0000003f0e0e7290 */ /* 0x000fe4000fffe13f */
[----:B------:R-:W-:Y:S02]  /*27be0*/  USHF.L.U32 UR13, UR20, UR22, URZ ;  /* 0x00000016140d7299 */ /* 0x000fe4000800063f */
[----:B------:R-:W-:Y:S01]  /*27bf0*/  USHF.R.U64 UR20, UR18, UR22, UR10 ;  /* 0x0000001612147299 */ /* 0x000fe2000800120a */
[----:B------:R-:W-:Y:S01]  /*27c00*/  ULDC UR15, c[0x0][0x144] ;  /* 0x00005100000f7ab9 */ /* 0x000fe20000000800 */
[----:B------:R-:W-:Y:S01]  /*27c10*/  ULDC UR8, c[0x0][0x600] ;  /* 0x0001800000087ab9 */ /* 0x000fe20000000800 */
[----:B------:R-:W-:-:S02]  /*27c20*/  UIADD3 UR21, -UR16, URZ, URZ ;  /* 0x0000003f10157290 */ /* 0x000fc4000fffe13f */
[----:B------:R-:W-:Y:S02]  /*27c30*/  USHF.R.U32.HI UR17, URZ, UR22, UR10 ;  /* 0x000000163f117299 */ /* 0x000fe4000801160a */
[----:B------:R-:W-:Y:S02]  /*27c40*/  UIADD3 UR9, UR8, -0x1, URZ ;  /* 0xffffffff08097890 */ /* 0x000fe4000fffe03f */
[----:B------:R-:W-:Y:S01]  /*27c50*/  UIMAD UR22, UR15, UR14, UR7 ;  /* 0x0000000e0f1672a4 */ /* 0x000fe2000f8e0207 */
[----:B------:R-:W-:Y:S01]  /*27c60*/  ULDC UR26, c[0x0][0x148] ;  /* 0x00005200001a7ab9 */ /* 0x000fe20000000800 */
[----:B------:R-:W-:Y:S01]  /*27c70*/  ULDC UR24, c[0x0][0x648] ;  /* 0x0001920000187ab9 */ /* 0x000fe20000000800 */
[----:B------:R-:W-:Y:S01]  /*27c80*/  ULDC UR25, c[0x0][0x638] ;  /* 0x00018e0000197ab9 */ /* 0x000fe20000000800 */
[----:B------:R-:W-:Y:S01]  /*27c90*/  UMOV UR16, UR20 ;  /* 0x0000001400107c82 */ /* 0x000fe20008000000 */
[----:B------:R-:W-:Y:S07]  /*27ca0*/  @!P0 BRA `(.L_x_119) ;  /* 0x0000000000288947 */ /* 0x000fee0003800000 */
        /* <DEDUP_REMOVED lines=10> */
.L_x_119:
[----:B------:R-:W2:Y:S01]  /*27d50*/  LDL R0, [R1+0x278] ;  /* 0x0002780001007983 */ /* 0x000ea20000100800 */
[----:B------:R-:W-:Y:S01]  /*27d60*/  IMAD.U32 R2, RZ, RZ, UR6 ;  /* 0x00000006ff027e24 */ /* 0x000fe2000f8e00ff */
[----:B------:R-:W-:Y:S02]  /*27d70*/  ULOP3.LUT UR7, UR18, UR23, URZ, 0xc0, !UPT ;  /* 0x0000001712077292 */ /* 0x000fe4000f8ec03f */
[----:B------:R-:W-:Y:S02]  /*27d80*/  ULOP3.LUT UR9, UR12, UR9, URZ, 0xc0, !UPT ;  /* 0x000000090c097292 */ /* 0x000fe4000f8ec03f */
[----:B------:R3:W-:Y:S01]  /*27d90*/  STL [R1+0x26c], R2 ;  /* 0x00026c0201007387 */ /* 0x0007e20000100800 */
[----:B--2---:R-:W-:Y:S01]  /*27da0*/  R2UR UR4, R0 ;  /* 0x00000000000472ca */ /* 0x004fe200000e0000 */
[----:B------:R-:W-:-:S12]  /*27db0*/  IMAD.MOV.U32 R0, RZ, RZ, 0x1 ;  /* 0x00000001ff007424 */ /* 0x000fd800078e00ff */
[----:B------:R-:W-:Y:S02]  /*27dc0*/  UISETP.NE.AND UP0, UPT, UR4, URZ, UPT ;  /* 0x0000003f0400728c */ /* 0x000fe4000bf05270 */
[----:B------:R-:W-:-:S04]  /*27dd0*/  USHF.R.U64 UR4, UR16, UR24, UR17 ;  /* 0x0000001810047299 */ /* 0x000fc80008001211 */
[----:B------:R-:W-:Y:S02]  /*27de0*/  UIADD3 UR5, -UR4, URZ, URZ ;  /* 0x0000003f04057290 */ /* 0x000fe4000fffe13f */
[----:B------:R-:W-:Y:S02]  /*27df0*/  UIMAD UR7, UR13, UR4, UR7 ;  /* 0x000000040d0772a4 */ /* 0x000fe4000f8e0207 */
[----:B------:R-:W-:Y:S02]  /*27e00*/  UIMAD UR4, UR5, UR25, UR20 ;  /* 0x00000019050472a4 */ /* 0x000fe4000f8e0214 */
[----:B------:R-:W-:Y:S01]  /*27e10*/  @UP0 UIMAD UR22, UR26, UR21, UR19 ;  /* 0x000000151a1602a4 */ /* 0x000fe2000f8e0213 */
[----:B------:R-:W-:Y:S01]  /*27e20*/  ULDC UR5, c[0x0][0x610] ;  /* 0x0001840000057ab9 */ /* 0x000fe20000000800 */
[----:B------:R-:W-:Y:S02]  /*27e30*/  UIMAD UR4, UR4, UR8, UR9 ;  /* 0x00000008040472a4 */ /* 0x000fe4000f8e0209 */
[----:B------:R-:W-:-:S04]  /*27e40*/  UIMAD UR7, UR7, UR5, UR22 ;  /* 0x00000005070772a4 */ /* 0x000fc8000f8e0216 */
[----:B------:R-:W-:Y:S02]  /*27e50*/  USEL UR5, UR4, UR7, !UP0 ;  /* 0x0000000704057287 */ /* 0x000fe4000c000000 */
[----:B------:R-:W-:-:S04]  /*27e60*/  USEL UR7, UR7, UR4, !UP0 ;  /* 0x0000000407077287 */ /* 0x000fc8000c000000 */
[----:B---3--:R-:W-:-:S08]  /*27e70*/  IMAD.U32 R22, RZ, RZ, UR5 ;  /* 0x00000005ff167e24 */ /* 0x008fd0000f8e00ff */
.L_x_117:
[----:B------:R-:W-:Y:S01]  /*27e80*/  LOP3.LUT P0, RZ, R0, 0xff, RZ, 0xc0, !PT ;  /* 0x000000ff00ff7812 */ /* 0x000fe2000780c0ff */
[----:B------:R-:W-:-:S12]  /*27e90*/  IMAD.U32 R23, RZ, RZ, UR7 ;  /* 0x00000007ff177e24 */ /* 0x000fd8000f8e00ff */
[----:B------:R-:W-:Y:S05]  /*27ea0*/  @P0 BRA `(.L_x_120) ;  /* 0xfffffd94009c0947 */ /* 0x000fea000383ffff */
[----:B------:R-:W-:Y:S05]  /*27eb0*/  EXIT ;  /* 0x000000000000794d */ /* 0x000fea0003800000 */
.L_x_7:
[----:B------:R-:W2:Y:S01]  /*27ec0*/  LDL R5, [R1+0x268] ;  /* 0x0002680001057983 */ /* 0x000ea20000100800 */
[----:B------:R-:W-:-:S03]  /*27ed0*/  ULDC.64 UR4, c[0x0][0x650] ;  /* 0x0001940000047ab9 */ /* 0x000fc60000000a00 */
[----:B------:R-:W3:Y:S01]  /*27ee0*/  LDL R4, [R1+0x264] ;  /* 0x0002640001047983 */ /* 0x000ee20000100800 */
[----:B0-----:R-:W-:Y:S01]  /*27ef0*/  PRMT R0, RZ, 0x7610, R0 ;  /* 0x00007610ff007816 */ /* 0x001fe20000000000 */
[----:B------:R-:W-:Y:S01]  /*27f00*/  IMAD.MOV.U32 R2, RZ, RZ, -0x1 ;  /* 0xffffffffff027424 */ /* 0x000fe200078e00ff */
[----:B------:R-:W-:Y:S01]  /*27f10*/  MOV R10, 0xffffffff ;  /* 0xffffffff000a7802 */ /* 0x000fe20000000f00 */
[----:B------:R-:W-:Y:S01]  /*27f20*/  IMAD.MOV.U32 R3, RZ, RZ, -0x1 ;  /* 0xffffffffff037424 */ /* 0x000fe200078e00ff */
[----:B--2---:R-:W-:-:S04]  /*27f30*/  ISETP.GE.U32.AND P0, PT, R5, UR4, PT ;  /* 0x0000000405007c0c */ /* 0x004fc8000bf06070 */
[----:B---3--:R-:W-:-:S13]  /*27f40*/  ISETP.GE.U32.AND.EX P0, PT, R4, UR5, PT, P0 ;  /* 0x0000000504007c0c */ /* 0x008fda000bf06100 */
        /* <DEDUP_REMOVED lines=21> */
.L_x_122:
[----:B------:R-:W2:Y:S01]  /*280a0*/  LDL R0, [R1+0x278] ;  /* 0x0002780001007983 */ /* 0x000ea20000100800 */
[----:B------:R-:W-:Y:S01]  /*280b0*/  R2UR UR7, R4 ;  /* 0x00000000040772ca */ /* 0x000fe200000e0000 */
[----:B------:R-:W-:Y:S01]  /*280c0*/  USHF.R.U32.HI UR5, URZ, UR19, UR15 ;  /* 0x000000133f057299 */ /* 0x000fe2000801160f */
[----:B------:R-:W-:Y:S01]  /*280d0*/  UMOV UR6, UR20 ;  /* 0x0000001400067c82 */ /* 0x000fe20008000000 */
[----:B------:R-:W-:Y:S01]  /*280e0*/  ULDC UR22, c[0x0][0x658] ;  /* 0x0001960000167ab9 */ /* 0x000fe20000000800 */
[----:B------:R-:W-:Y:S01]  /*280f0*/  ULDC UR20, c[0x0][0x600] ;  /* 0x0001800000147ab9 */ /* 0x000fe20000000800 */
[----:B------:R-:W-:Y:S01]  /*28100*/  ULDC UR23, c[0x0][0x648] ;  /* 0x0001920000177ab9 */ /* 0x000fe20000000800 */
[----:B------:R-:W-:Y:S01]  /*28110*/  UIADD3 UR21, UR20, -0x1, URZ ;  /* 0xffffffff14157890 */ /* 0x000fe2000fffe03f */
[----:B------:R-:W-:Y:S01]  /*28120*/  ULDC UR24, c[0x0][0x638] ;  /* 0x00018e0000187ab9 */ /* 0x000fe20000000800 */
[----:B------:R-:W-:Y:S01]  /*28130*/  UMOV UR25, 0x1 ;  /* 0x0000000100197882 */ /* 0x000fe20000000000 */
[----:B--2---:R-:W-:-:S13]  /*28140*/  R2UR UR4, R0 ;  /* 0x00000000000472ca */ /* 0x004fda00000e0000 */
[----:B------:R-:W-:Y:S02]  /*28150*/  UISETP.NE.AND UP1, UPT, UR4, URZ, UPT ;  /* 0x0000003f0400728c */ /* 0x000fe4000bf25270 */
[----:B------:R-:W-:-:S03]  /*28160*/  USHF.R.U64 UR4, UR14, UR19, UR15 ;  /* 0x000000130e047299 */ /* 0x000fc6000800120f */
[----:B------:R-:W-:Y:S01]  /*28170*/  ULDC.64 UR14, c[0x0][0x620] ;  /* 0x00018800000e7ab9 */ /* 0x000fe20000000a00 */
[----:B------:R-:W-:-:S04]  /*28180*/  UIADD3 UR13, UP0, URZ, -UR4, URZ ;  /* 0x800000043f0d7290 */ /* 0x000fc8000ff1e03f */
[----:B------:R-:W-:Y:S02]  /*28190*/  UIADD3.X UR5, URZ, ~UR5, URZ, UP0, !UPT ;  /* 0x800000053f057290 */ /* 0x000fe400087fe43f */
[----:B------:R-:W-:Y:S02]  /*281a0*/  UIMAD.WIDE.U32 UR6, UR13, UR14, UR6 ;  /* 0x0000000e0d0672a5 */ /* 0x000fe4000f8e0006 */
[----:B------:R-:W-:Y:S02]  /*281b0*/  UIMAD UR5, UR5, UR14, URZ ;  /* 0x0000000e050572a4 */ /* 0x000fe4000f8e023f */
[----:B------:R-:W-:Y:S02]  /*281c0*/  @UP1 UIMAD UR8, UR11, UR12, UR10 ;  /* 0x0000000c0b0812a4 */ /* 0x000fe4000f8e020a */
[----:B------:R-:W-:Y:S01]  /*281d0*/  UIMAD UR5, UR13, UR15, UR5 ;  /* 0x0000000f0d0572a4 */ /* 0x000fe2000f8e0205 */
[----:B------:R-:W-:Y:S02]  /*281e0*/  ULDC UR14, c[0x0][0x608] ;  /* 0x00018200000e7ab9 */ /* 0x000fe40000000800 */
[----:B------:R-:W-:Y:S01]  /*281f0*/  ULDC UR13, c[0x0][0x618] ;  /* 0x00018600000d7ab9 */ /* 0x000fe20000000800 */
[----:B------:R-:W-:Y:S01]  /*28200*/  UIADD3 UR5, UR7, UR5, URZ ;  /* 0x0000000507057290 */ /* 0x000fe2000fffe03f */
[----:B------:R-:W-:-:S03]  /*28210*/  UMOV UR10, 0xffffffff ;  /* 0xffffffff000a7882 */ /* 0x000fc60000000000 */
[----:B------:R-:W-:Y:S02]  /*28220*/  USHF.R.U64 UR17, UR6, UR13, UR5 ;  /* 0x0000000d06117299 */ /* 0x000fe40008001205 */
[----:B------:R-:W-:Y:S01]  /*28230*/  USHF.R.U32.HI UR5, URZ, UR13, UR5 ;  /* 0x0000000d3f057299 */ /* 0x000fe20008011605 */
[----:B------:R-:W-:Y:S01]  /*28240*/  ULDC.64 UR6, c[0x0][0x640] ;  /* 0x0001900000067ab9 */ /* 0x000fe20000000a00 */
[----:B------:R-:W-:Y:S01]  /*28250*/  USHF.L.U32 UR11, UR10, UR22, URZ ;  /* 0x000000160a0b7299 */ /* 0x000fe2000800063f */
[----:B------:R-:W-:Y:S01]  /*28260*/  ISETP.NE.U32.AND P0, PT, RZ, UR6, PT ;  /* 0x00000006ff007c0c */ /* 0x000fe2000bf05070 */
[----:B------:R-:W-:Y:S02]  /*28270*/  USHF.R.U64 UR18, UR17, UR14, UR5 ;  /* 0x0000000e11127299 */ /* 0x000fe40008001205 */
[----:B------:R-:W-:Y:S01]  /*28280*/  USHF.R.U32.HI UR5, URZ, UR14, UR5 ;  /* 0x0000000e3f057299 */ /* 0x000fe20008011605 */
[----:B------:R-:W-:Y:S01]  /*28290*/  ISETP.NE.AND.EX P0, PT, RZ, UR7, PT, P0 ;  /* 0x00000007ff007c0c */ /* 0x000fe2000bf05300 */
[----:B------:R-:W-:-:S02]  /*282a0*/  ULOP3.LUT UR26, URZ, UR11, URZ, 0x33, !UPT ;  /* 0x0000000b3f1a7292 */ /* 0x000fc4000f8e333f */
[----:B------:R-:W-:Y:S02]  /*282b0*/  USHF.R.U64 UR19, UR18, UR22, UR5 ;  /* 0x0000001612137299 */ /* 0x000fe40008001205 */
[----:B------:R-:W-:-:S05]  /*282c0*/  USHF.R.U32.HI UR10, URZ, UR22, UR5 ;  /* 0x000000163f0a7299 */ /* 0x000fca0008011605 */
[----:B------:R-:W-:-:S03]  /*282d0*/  UMOV UR5, UR19 ;  /* 0x0000001300057c82 */ /* 0x000fc60008000000 */
[----:B------:R-:W-:Y:S05]  /*282e0*/  @!P0 BRA `(.L_x_123) ;  /* 0x0000000000308947 */ /* 0x000fea0003800000 */
        /* <DEDUP_REMOVED lines=12> */
.L_x_123:
[----:B------:R-:W-:Y:S01]  /*283b0*/  R2UR UR6, R0 ;  /* 0x00000000000672ca */ /* 0x000fe200000e0000 */
[----:B------:R-:W-:Y:S01]  /*283c0*/  USHF.L.U32 UR25, UR25, UR22, URZ ;  /* 0x0000001619197299 */ /* 0x000fe2000800063f */
[----:B------:R-:W-:Y:S01]  /*283d0*/  IMAD.MOV.U32 R0, RZ, RZ, 0x1 ;  /* 0x00000001ff007424 */ /* 0x000fe200078e00ff */
[----:B------:R-:W-:Y:S01]  /*283e0*/  ULOP3.LUT UR17, UR17, UR21, URZ, 0xc0, !UPT ;  /* 0x0000001511117292 */ /* 0x000fe2000f8ec03f */
[----:B------:R-:W-:-:S09]  /*283f0*/  IMAD.U32 R10, RZ, RZ, UR4 ;  /* 0x00000004ff0a7e24 */ /* 0x000fd2000f8e00ff */
[----:B------:R-:W-:Y:S02]  /*28400*/  UISETP.NE.AND UP0, UPT, UR6, URZ, UPT ;  /* 0x0000003f0600728c */ /* 0x000fe4000bf05270 */
[----:B------:R-:W-:Y:S02]  /*28410*/  USHF.R.U64 UR6, UR5, UR23, UR10 ;  /* 0x0000001705067299 */ /* 0x000fe4000800120a */
[----:B------:R-:W-:Y:S02]  /*28420*/  ULOP3.LUT UR5, UR18, UR26, URZ, 0xc0, !UPT ;  /* 0x0000001a12057292 */ /* 0x000fe4000f8ec03f */
[----:B------:R-:W-:Y:S02]  /*28430*/  UIADD3 UR7, -UR6, URZ, URZ ;  /* 0x0000003f06077290 */ /* 0x000fe4000fffe13f */
[----:B------:R-:W-:Y:S02]  /*28440*/  UIMAD UR6, UR25, UR6, UR5 ;  /* 0x00000006190672a4 */ /* 0x000fe4000f8e0205 */
[----:B------:R-:W-:-:S03]  /*28450*/  UIMAD UR5, UR7, UR24, UR19 ;  /* 0x00000018070572a4 */ /* 0x000fc6000f8e0213 */
[----:B------:R-:W-:Y:S01]  /*28460*/  ULDC UR7, c[0x0][0x610] ;  /* 0x0001840000077ab9 */ /* 0x000fe20000000800 */
[----:B------:R-:W-:Y:S02]  /*28470*/  UIMAD UR5, UR5, UR20, UR17 ;  /* 0x00000014050572a4 */ /* 0x000fe4000f8e0211 */
[----:B------:R-:W-:-:S04]  /*28480*/  UIMAD UR8, UR6, UR7, UR8 ;  /* 0x00000007060872a4 */ /* 0x000fc8000f8e0208 */
[----:B------:R-:W-:Y:S02]  /*28490*/  USEL UR6, UR5, UR8, !UP0 ;  /* 0x0000000805067287 */ /* 0x000fe4000c000000 */
[----:B------:R-:W-:-:S04]  /*284a0*/  USEL UR8, UR8, UR5, !UP0 ;  /* 0x0000000508087287 */ /* 0x000fc8000c000000 */
[----:B------:R-:W-:Y:S02]  /*284b0*/  IMAD.U32 R3, RZ, RZ, UR6 ;  /* 0x00000006ff037e24 */ /* 0x000fe4000f8e00ff */
[----:B------:R-:W-:-:S07]  /*284c0*/  IMAD.U32 R2, RZ, RZ, UR8 ;  /* 0x00000008ff027e24 */ /* 0x000fce000f8e00ff */
.L_x_121:
[----:B------:R-:W-:-:S08]  /*284d0*/  NOP ;  /* 0x0000000000007918 */ /* 0x000fd00000000000 */
[----:B-1----:R-:W0:-:S00]  /*284e0*/  USETMAXREG.DEALLOC.CTAPOOL 0x18 ;  /* 0x00000018000079c8 */ /* 0x002e0000080e0500 */
[----:B------:R-:W-:-:S13]  /*284f0*/  ISETP.NE.AND P0, PT, RZ, UR9, PT ;  /* 0x00000009ff007c0c */ /* 0x000fda000bf05270 */
[----:B------:R-:W-:Y:S05]  /*28500*/  @P0 EXIT ;  /* 0x000000000000094d */ /* 0x000fea0003800000 */
[----:B0-----:R-:W-:Y:S01]  /*28510*/  LOP3.LUT P0, RZ, R0, 0xff, RZ, 0xc0, !PT ;  /* 0x000000ff00ff7812 */ /* 0x001fe2000780c0ff */
[----:B------:R-:W-:Y:S02]  /*28520*/  IMAD.MOV.U32 R0, RZ, RZ, 0x1 ;  /* 0x00000001ff007424 */ /* 0x000fe400078e00ff */
[----:B------:R-:W-:-:S10]  /*28530*/  IMAD.MOV.U32 R6, RZ, RZ, RZ ;  /* 0x000000ffff067224 */ /* 0x000fd400078e00ff */
[----:B------:R-:W-:Y:S05]  /*28540*/  @!P0 BRA `(.L_x_124) ;  /* 0x0000000c00808947 */ /* 0x000fea0003800000 */
[----:B------:R-:W2:Y:S01]  /*28550*/  LDL R4, [R1+0x260] ;  /* 0x0002600001047983 */ /* 0x000ea20000100800 */
[----:B------:R-:W0:Y:S01]  /*28560*/  LDC R0, c[0x0][0x28c] ;  /* 0x0000a300ff007b82 */ /* 0x000e220000000800 */
[----:B------:R-:W-:Y:S01]  /*28570*/  ULDC UR8, c[0x0][0xc] ;  /* 0x0000030000087ab9 */ /* 0x000fe20000000800 */
[----:B------:R-:W-:Y:S01]  /*28580*/  ULDC UR5, c[0x0][0x658] ;  /* 0x0001960000057ab9 */ /* 0x000fe20000000800 */
[----:B------:R-:W1:Y:S01]  /*28590*/  S2R R8, SR_CgaCtaId ;  /* 0x0000000000087919 */ /* 0x000e620000008800 */
[----:B------:R-:W-:Y:S01]  /*285a0*/  UMOV UR6, 0xffffffff ;  /* 0xffffffff00067882 */ /* 0x000fe20000000000 */
[----:B------:R-:W-:Y:S01]  /*285b0*/  UMOV UR7, 0x1 ;  /* 0x0000000100077882 */ /* 0x000fe20000000000 */
[----:B------:R-:W-:Y:S01]  /*285c0*/  USHF.L.U32 UR6, UR6, UR5, URZ ;  /* 0x0000000506067299 */ /* 0x000fe2000800063f */
[----:B------:R-:W-:Y:S01]  /*285d0*/  IMAD.MOV.U32 R9, RZ, RZ, 0x2c00 ;  /* 0x00002c00ff097424 */ /* 0x000fe200078e00ff */
[----:B------:R-:W-:Y:S01]  /*285e0*/  USHF.L.U32 UR5, UR7, UR5, URZ ;  /* 0x0000000507057299 */ /* 0x000fe2000800063f */
[----:B------:R-:W-:Y:S01]  /*285f0*/  BSSY B0, `(.L_x_124) ;  /* 0x00000d5000007945 */ /* 0x000fe20003800000 */
[----:B------:R-:W-:Y:S01]  /*28600*/  IMAD.MOV.U32 R11, RZ, RZ, 0x1 ;  /* 0x00000001ff0b7424 */ /* 0x000fe200078e00ff */
[----:B------:R-:W-:Y:S01]  /*28610*/  ULDC UR4, c[0x0][0x600] ;  /* 0x0001800000047ab9 */ /* 0x000fe20000000800 */
[----:B------:R-:W-:Y:S01]  /*28620*/  IMAD.MOV.U32 R6, RZ, RZ, RZ ;  /* 0x000000ffff067224 */ /* 0x000fe200078e00ff */
[----:B------:R-:W-:-:S02]  /*28630*/  UIADD3 UR4, UR4, -0x1, URZ ;  /* 0xffffffff04047890 */ /* 0x000fc4000fffe03f */
[----:B------:R-:W-:Y:S01]  /*28640*/  ULOP3.LUT UR6, URZ, UR6, URZ, 0x33, !UPT ;  /* 0x000000063f067292 */ /* 0x000fe2000f8e333f */
[----:B------:R-:W-:Y:S01]  /*28650*/  ULDC.64 UR22, c[0x0][0x198] ;  /* 0x0000660000167ab9 */ /* 0x000fe20000000a00 */
[----:B0-----:R-:W-:-:S05]  /*28660*/  VIADD R0, R0, 0x7f ;  /* 0x0000007f00007836 */ /* 0x001fca0000000000 */
[----:B------:R-:W-:-:S04]  /*28670*/  SHF.R.S32.HI R5, RZ, 0x1f, R0 ;  /* 0x0000001fff057819 */ /* 0x000fc80000011400 */
[----:B------:R-:W-:Y:S01]  /*28680*/  LEA.HI R5, R5, R0, RZ, 0x7 ;  /* 0x0000000005057211 */ /* 0x000fe200078f38ff */
[----:B------:R-:W-:Y:S01]  /*28690*/  IMAD.MOV.U32 R0, RZ, RZ, 0x1 ;  /* 0x00000001ff007424 */ /* 0x000fe200078e00ff */
[----:B-1----:R-:W-:Y:S02]  /*286a0*/  LOP3.LUT R8, R8, 0x1, RZ, 0xc0, !PT ;  /* 0x0000000108087812 */ /* 0x002fe400078ec0ff */
[----:B------:R-:W-:-:S03]  /*286b0*/  SHF.R.S32.HI R7, RZ, 0x7, R5 ;  /* 0x00000007ff077819 */ /* 0x000fc60000011405 */
[----:B------:R-:W-:Y:S02]  /*286c0*/  IMAD R16, R8, R9, 0x20100 ;  /* 0x0002010008107424 */ /* 0x000fe400078e0209 */
[----:B------:R-:W-:Y:S01]  /*286d0*/  VIADD R17, R7, 0x1 ;  /* 0x0000000107117836 */ /* 0x000fe20000000000 */
[----:B--2---:R-:W-:-:S13]  /*286e0*/  R2UR UR9, R4 ;  /* 0x00000000040972ca */ /* 0x004fda00000e0000 */
[----:B------:R-:W-:-:S03]  /*286f0*/  ULOP3.LUT UR24, UR9, 0x2, URZ, 0xfc, !UPT ;  /* 0x0000000209187892 */ /* 0x000fc6000f8efc3f */
[----:B------:R-:W-:Y:S01]  /*28700*/  ULDC UR9, c[0x0][0x10] ;  /* 0x0000040000097ab9 */ /* 0x000fe20000000800 */
[----:B------:R-:W-:Y:S01]  /*28710*/  ULDC UR7, c[0x0][0x14] ;  /* 0x0000050000077ab9 */ /* 0x000fe20000000800 */
[----:B------:R-:W-:-:S04]  /*28720*/  UIMAD.WIDE.U32 UR8, UR8, UR9, URZ ;  /* 0x00000009080872a5 */ /* 0x000fc8000f8e003f */
[----:B------:R-:W-:Y:S02]  /*28730*/  UIMAD.WIDE.U32 UR20, UR8, UR7, URZ ;  /* 0x00000007081472a5 */ /* 0x000fe4000f8e003f */
[----:B------:R-:W-:-:S04]  /*28740*/  UIMAD UR7, UR9, UR7, URZ ;  /* 0x00000007090772a4 */ /* 0x000fc8000f8e023f */
[----:B------:R-:W-:-:S12]  /*28750*/  UIADD3 UR7, UR21, UR7, URZ ;  /* 0x0000000715077290 */ /* 0x000fd8000fffe03f */
.L_x_135:
[----:B------:R-:W-:-:S03]  /*28760*/  UMOV UR8, 0xffffffff ;  /* 0xffffffff00087882 */ /* 0x000fc60000000000 */
[----:B------:R-:W-:Y:S05]  /*28770*/  BRA.DIV UR8, `(.L_x_125) ;  /* 0x0000000e08a07947 */ /* 0x000fea000b800000 */
[----:B------:R-:W-:-:S13]  /*28780*/  ELECT P6, URZ, PT ;  /* 0x00000000003f782f */ /* 0x000fda00038c0000 */
.L_x_144:
[----:B------:R-:W0:Y:S01]  /*28790*/  LDC R4, c[0x0][0x28c] ;  /* 0x0000a300ff047b82 */ /* 0x000e220000000800 */
[----:B------:R-:W-:Y:S01]  /*287a0*/  BSSY B1, `(.L_x_126) ;  /* 0x000003b000017945 */ /* 0x000fe20003800000 */
[----:B0-----:R-:W-:-:S13]  /*287b0*/  ISETP.LT.OR P6, PT, R4, 0x1, !P6 ;  /* 0x000000010400780c */ /* 0x001fda00077c1670 */
[----:B------:R-:W-:Y:S05]  /*287c0*/  @P6 BRA `(.L_x_127) ;  /* 0x0000000000e06947 */ /* 0x000fea0003800000 */
[----:B------:R-:W-:Y:S01]  /*287d0*/  IMAD R3, R3, 0x2, R8 ;  /* 0x0000000203037824 */ /* 0x000fe200078e0208 */
[----:B------:R-:W-:Y:S01]  /*287e0*/  MOV R9, R0 ;  /* 0x0000000000097202 */ /* 0x000fe20000000f00 */
[----:B------:R-:W-:Y:S02]  /*287f0*/  IMAD.SHL.U32 R2, R2, 0x200, RZ ;  /* 0x0000020002027824 */ /* 0x000fe400078e00ff */
[----:B------:R-:W-:Y:S02]  /*28800*/  IMAD R3, R3, 0x58, RZ ;  /* 0x0000005803037824 */ /* 0x000fe400078e02ff */
[----:B------:R-:W-:Y:S02]  /*28810*/  IMAD.MOV.U32 R4, RZ, RZ, RZ ;  /* 0x000000ffff047224 */ /* 0x000fe400078e00ff */
[----:B------:R-:W-:Y:S02]  /*28820*/  IMAD.MOV.U32 R5, RZ, RZ, R17 ;  /* 0x000000ffff057224 */ /* 0x000fe400078e0011 */
[----:B------:R-:W-:-:S07]  /*28830*/  IMAD.MOV.U32 R12, RZ, RZ, R6 ;  /* 0x000000ffff0c7224 */ /* 0x000fce00078e0006 */
.L_x_130:
[----:B------:R-:W0:Y:S01]  /*28840*/  S2R R14, SR_CgaCtaId ;  /* 0x00000000000e7919 */ /* 0x000e220000008800 */
[----:B------:R-:W-:Y:S02]  /*28850*/  MOV R13, 0x400 ;  /* 0x00000400000d7802 */ /* 0x000fe40000000f00 */
[----:B------:R-:W-:Y:S02]  /*28860*/  SHF.L.U32 R15, R9, 0x1f, RZ ;  /* 0x0000001f090f7819 */ /* 0x000fe400000006ff */
[----:B0-----:R-:W-:-:S05]  /*28870*/  LEA R13, R14, R13, 0x18 ;  /* 0x0000000d0e0d7211 */ /* 0x001fca00078ec0ff */
[----:B------:R-:W-:-:S04]  /*28880*/  IMAD R14, R12, 0x8, R13 ;  /* 0x000000080c0e7824 */ /* 0x000fc800078e020d */
[----:B------:R-:W0:Y:S02]  /*28890*/  SYNCS.PHASECHK.TRANS64.TRYWAIT P0, [R14+URZ+0x10], R15 ;  /* 0x0000100f0e0075a7 */ /* 0x000e24000800017f */
[----:B0-----:R-:W-:Y:S05]  /*288a0*/  @!P0 BRA `(.L_x_128) ;  /* 0x0000000c00748947 */ /* 0x001fea0003800000 */
.L_x_145:
[----:B------:R-:W1:Y:S01]  /*288b0*/  S2R R18, SR_TID.X ;  /* 0x0000000000127919 */ /* 0x000e620000002100 */
[----:B------:R-:W-:-:S04]  /*288c0*/  UPRMT UR8, UR24, 0x9910, URZ ;  /* 0x0000991018087896 */ /* 0x000fc8000800003f */
[----:B------:R-:W-:Y:S01]  /*288d0*/  UISETP.NE.AND UP0, UPT, UR8, 0x2, UPT ;  /* 0x000000020800788c */ /* 0x000fe2000bf05270 */
[----:B-1----:R-:W-:-:S13]  /*288e0*/  LOP3.LUT P0, RZ, R18, 0x7f, RZ, 0xc0, !PT ;  /* 0x0000007f12ff7812 */ /* 0x002fda000780c0ff */
[----:B0-----:R-:W0:Y:S02]  /*288f0*/  @!P0 LDC R15, c[0x0][0x500] ;  /* 0x00014000ff0f8b82 */ /* 0x001e240000000800 */
[----:B0-----:R0:W-:Y:S01]  /*28900*/  @!P0 SYNCS.ARRIVE.TRANS64 RZ, [R14+URZ], R15 ;  /* 0x0000000f0eff89a7 */ /* 0x0011e2000800003f */
[----:B------:R-:W-:-:S13]  /*28910*/  PLOP3.LUT P0, PT, PT, PT, UP0, 0x80, 0x0 ;  /* 0x000000000000781c */ /* 0x000fda0003f0f008 */
[----:B0-----:R-:W-:Y:S05]  /*28920*/  @P0 BRA `(.L_x_129) ;  /* 0x0000000000040947 */ /* 0x001fea0003800000 */
[----:B------:R-:W-:Y:S01]  /*28930*/  BPT.TRAP 0x1 ;  /* 0x000000040000795c */ /* 0x000fe20000300000 */
.L_x_129:
[----:B------:R-:W-:Y:S01]  /*28940*/  R2UR UR9, R14 ;  /* 0x000000000e0972ca */ /* 0x000fe200000e0000 */
[C---:B------:R-:W-:Y:S01]  /*28950*/  IMAD R14, R12.reuse, 0x10000, R13 ;  /* 0x000100000c0e7824 */ /* 0x040fe200078e020d */
[----:B------:R-:W-:Y:S01]  /*28960*/  R2UR UR13, R13 ;  /* 0x000000000d0d72ca */ /* 0x000fe200000e0000 */
[----:B------:R-:W-:Y:S01]  /*28970*/  IMAD R13, R12, 0x5800, R16 ;  /* 0x000058000c0d7824 */ /* 0x000fe200078e0210 */
[----:B------:R-:W-:Y:S01]  /*28980*/  R2UR UR18, R2 ;  /* 0x00000000021272ca */ /* 0x000fe200000e0000 */
[----:B------:R-:W-:Y:S01]  /*28990*/  VIADD R5, R5, 0xffffffff ;  /* 0xffffffff05057836 */ /* 0x000fe20000000000 */
[----:B------:R-:W-:Y:S01]  /*289a0*/  R2UR UR8, R14 ;  /* 0x000000000e0872ca */ /* 0x000fe200000e0000 */
[----:B------:R-:W-:Y:S01]  /*289b0*/  UIADD3 UR14, UP0, UR22, 0xf0, URZ ;  /* 0x000000f0160e7890 */ /* 0x000fe2000ff1e03f */
[----:B------:R-:W-:Y:S01]  /*289c0*/  R2UR UR11, R13 ;  /* 0x000000000d0b72ca */ /* 0x000fe200000e0000 */
[----:B------:R-:W-:Y:S01]  /*289d0*/  UIADD3 UR26, UP1, UR22, 0x1f0, URZ ;  /* 0x000001f0161a7890 */ /* 0x000fe2000ff3e03f */
[----:B------:R-:W-:Y:S01]  /*289e0*/  R2UR UR10, R4 ;  /* 0x00000000040a72ca */ /* 0x000fe200000e0000 */
[----:B------:R-:W-:Y:S01]  /*289f0*/  UIADD3.X UR15, URZ, UR23, URZ, UP0, !UPT ;  /* 0x000000173f0f7290 */ /* 0x000fe200087fe43f */
[----:B------:R-:W-:Y:S01]  /*28a00*/  R2UR UR12, R10 ;  /* 0x000000000a0c72ca */ /* 0x000fe200000e0000 */
[----:B------:R-:W-:Y:S01]  /*28a10*/  VIADD R12, R12, 0x1 ;  /* 0x000000010c0c7836 */ /* 0x000fe20000000000 */
[----:B------:R-:W-:Y:S01]  /*28a20*/  R2UR UR19, R3 ;  /* 0x00000000031372ca */ /* 0x000fe200000e0000 */
[----:B------:R-:W-:Y:S01]  /*28a30*/  UIADD3.X UR27, URZ, UR23, URZ, UP1, !UPT ;  /* 0x000000173f1b7290 */ /* 0x000fe20008ffe43f */
[----:B------:R-:W-:Y:S01]  /*28a40*/  ISETP.GT.AND P1, PT, R5, 0x1, PT ;  /* 0x000000010500780c */ /* 0x000fe20003f24270 */
[----:B------:R-:W-:Y:S01]  /*28a50*/  UMOV UR16, 0x0 ;  /* 0x0000000000107882 */ /* 0x000fe20000000000 */
[----:B------:R-:W-:Y:S01]  /*28a60*/  UMOV UR17, 0x10000000 ;  /* 0x1000000000117882 */ /* 0x000fe20000000000 */
[----:B------:R-:W-:Y:S01]  /*28a70*/  UIADD3 UR8, UR8, 0x100, URZ ;  /* 0x0000010008087890 */ /* 0x000fe2000fffe03f */
[----:B------:R-:W-:Y:S01]  /*28a80*/  ISETP.NE.AND P0, PT, R12, 0x2, PT ;  /* 0x000000020c00780c */ /* 0x000fe20003f05270 */
[----:B------:R-:W-:Y:S01]  /*28a90*/  UIADD3 UR13, UR13, UR11, URZ ;  /* 0x0000000b0d0d7290 */ /* 0x000fe2000fffe03f */
[----:B------:R-:W-:Y:S01]  /*28aa0*/  VIADD R4, R4, 0x80 ;  /* 0x0000008004047836 */ /* 0x000fe20000000000 */
[----:B------:R-:W-:Y:S01]  /*28ab0*/  UMOV UR25, 0x30000 ;  /* 0x0003000000197882 */ /* 0x000fe20000000000 */
[----:B------:R-:W-:Y:S01]  /*28ac0*/  UMOV UR11, UR18 ;  /* 0x00000012000b7c82 */ /* 0x000fe20008000000 */
[----:B------:R-:W-:-:S02]  /*28ad0*/  SEL R14, RZ, 0x1, P0 ;  /* 0x00000001ff0e7807 */ /* 0x000fc40000000000 */
[----:B------:R-:W-:Y:S01]  /*28ae0*/  SEL R12, R12, RZ, P0 ;  /* 0x000000ff0c0c7207 */ /* 0x000fe20000000000 */
[----:B------:R0:W-:Y:S01]  /*28af0*/  UTMALDG.3D [UR8], [UR14], desc[UR16] ;  /* 0x000010080e0075b4 */ /* 0x0001e20008011000 */
[----:B------:R-:W-:Y:S01]  /*28b00*/  LOP3.LUT R9, R9, R14, RZ, 0x3c, !PT ;  /* 0x0000000e09097212 */ /* 0x000fe200078e3cff */
[----:B0-----:R-:W-:Y:S01]  /*28b10*/  UMOV UR11, UR19 ;  /* 0x00000013000b7c82 */ /* 0x001fe20008000000 */
[----:B------:R-:W-:Y:S02]  /*28b20*/  UMOV UR8, UR13 ;  /* 0x0000000d00087c82 */ /* 0x000fe40008000000 */
[----:B------:R0:W-:Y:S02]  /*28b30*/  UTMALDG.3D.MULTICAST [UR8], [UR26], UR25, desc[UR16] ;  /* 0x000010081a0073b4 */ /* 0x0001e40008011819 */
[----:B0-----:R-:W-:Y:S05]  /*28b40*/  @P1 BRA `(.L_x_130) ;  /* 0xfffffffc003c1947 */ /* 0x001fea000383ffff */
.L_x_127:
[----:B------:R-:W-:Y:S05]  /*28b50*/  BSYNC B1 ;  /* 0x0000000000017941 */ /* 0x000fea0003800000 */
.L_x_126:
[----:B------:R-:W2:Y:S01]  /*28b60*/  LDL.LU R15, [R1+0x264] ;  /* 0x00026400010f7983 */ /* 0x000ea20000300800 */
[----:B------:R-:W-:Y:S01]  /*28b70*/  LOP3.LUT P2, RZ, R11, 0xff, RZ, 0xc0, !PT ;  /* 0x000000ff0bff7812 */ /* 0x000fe2000784c0ff */
[----:B------:R-:W-:Y:S01]  /*28b80*/  IMAD.IADD R6, R7, 0x1, R6 ;  /* 0x0000000107067824 */ /* 0x000fe200078e0206 */
[----:B------:R-:W-:Y:S01]  /*28b90*/  ULDC.64 UR8, c[0x0][0x650] ;  /* 0x0001940000087ab9 */ /* 0x000fe20000000a00 */
[----:B------:R-:W3:Y:S01]  /*28ba0*/  LDL.LU R14, [R1+0x268] ;  /* 0x00026800010e7983 */ /* 0x000ee20000300800 */
[----:B------:R-:W-:Y:S01]  /*28bb0*/  BSSY B1, `(.L_x_131) ;  /* 0x0000076000017945 */ /* 0x000fe20003800000 */
[----:B------:R-:W-:Y:S01]  /*28bc0*/  IMAD.MOV.U32 R10, RZ, RZ, -0x1 ;  /* 0xffffffffff0a7424 */ /* 0x000fe200078e00ff */
[----:B------:R-:W-:Y:S02]  /*28bd0*/  SHF.R.U32.HI R2, RZ, 0x1, R6 ;  /* 0x00000001ff027819 */ /* 0x000fe40000011606 */
[----:B------:R-:W-:Y:S02]  /*28be0*/  ISETP.GT.U32.AND P0, PT, R6, 0x1, PT ;  /* 0x000000010600780c */ /* 0x000fe40003f04070 */
[----:B------:R-:W-:-:S02]  /*28bf0*/  LOP3.LUT R2, R2, 0x1, RZ, 0xc0, !PT ;  /* 0x0000000102027812 */ /* 0x000fc400078ec0ff */
[C---:B------:R-:W-:Y:S01]  /*28c00*/  ISETP.LT.U32.AND P0, PT, R7.reuse, 0x2, P0 ;  /* 0x000000020700780c */ /* 0x040fe20000701070 */
[----:B------:R-:W0:Y:S01]  /*28c10*/  @P2 S2R R3, SR_CgaCtaId ;  /* 0x0000000000032919 */ /* 0x000e220000008800 */
[----:B------:R-:W-:Y:S02]  /*28c20*/  ISETP.NE.U32.AND P1, PT, R2, 0x1, PT ;  /* 0x000000010200780c */ /* 0x000fe40003f25070 */
[----:B------:R-:W-:Y:S02]  /*28c30*/  @P2 MOV R2, 0x400 ;  /* 0x0000040000022802 */ /* 0x000fe40000000f00 */
[----:B------:R-:W-:Y:S02]  /*28c40*/  ISETP.GT.U32.AND P1, PT, R7, 0x1, !P1 ;  /* 0x000000010700780c */ /* 0x000fe40004f24070 */
[----:B------:R-:W-:Y:S02]  /*28c50*/  LOP3.LUT R6, R6, 0x1, RZ, 0xc0, !PT ;  /* 0x0000000106067812 */ /* 0x000fe400078ec0ff */
[----:B------:R-:W-:-:S02]  /*28c60*/  PRMT R4, RZ, 0x7610, R4 ;  /* 0x00007610ff047816 */ /* 0x000fc40000000004 */
[----:B------:R-:W-:Y:S02]  /*28c70*/  PRMT R11, RZ, 0x7610, R11 ;  /* 0x00007610ff0b7816 */ /* 0x000fe4000000000b */
[----:B0-----:R-:W-:Y:S02]  /*28c80*/  @P2 LEA R2, R3, R2, 0x18 ;  /* 0x0000000203022211 */ /* 0x001fe400078ec0ff */
[----:B------:R-:W-:Y:S02]  /*28c90*/  SEL R3, RZ, 0x1, !P0 ;  /* 0x00000001ff037807 */ /* 0x000fe40004000000 */
[----:B------:R0:W-:Y:S02]  /*28ca0*/  @P2 SYNCS.ARRIVE.TRANS64.A1T0 RZ, [R2+URZ+0x38], RZ ;  /* 0x000038ff02ff29a7 */ /* 0x0001e4000810003f */
[----:B0-----:R-:W-:-:S04]  /*28cb0*/  SEL R2, RZ, 0x1, !P1 ;  /* 0x00000001ff027807 */ /* 0x001fc80004800000 */
[----:B------:R-:W-:Y:S01]  /*28cc0*/  LOP3.LUT R0, R2, R0, R3, 0x96, !PT ;  /* 0x0000000002007212 */ /* 0x000fe200078e9603 */
[----:B------:R-:W-:Y:S02]  /*28cd0*/  IMAD.MOV.U32 R2, RZ, RZ, -0x1 ;  /* 0xffffffffff027424 */ /* 0x000fe400078e00ff */
[----:B------:R-:W-:Y:S01]  /*28ce0*/  IMAD.MOV.U32 R3, RZ, RZ, -0x1 ;  /* 0xffffffffff037424 */ /* 0x000fe200078e00ff */
[----:B---3--:R-:W-:-:S04]  /*28cf0*/  IADD3 R14, P0, R14, UR20, RZ ;  /* 0x000000140e0e7c10 */ /* 0x008fc8000ff1e0ff */
[----:B--2---:R-:W-:Y:S01]  /*28d00*/  IADD3.X R15, R15, UR7, RZ, P0, !PT ;  /* 0x000000070f0f7c10 */ /* 0x004fe200087fe4ff */
[----:B------:R0:W-:Y:S01]  /*28d10*/  STL [R1+0x268], R14 ;  /* 0x0002680e01007387 */ /* 0x0001e20000100800 */
[----:B------:R-:W-:-:S03]  /*28d20*/  ISETP.GE.U32.AND P0, PT, R14, UR8, PT ;  /* 0x000000080e007c0c */ /* 0x000fc6000bf06070 */
[----:B------:R0:W-:Y:S01]  /*28d30*/  STL [R1+0x264], R15 ;  /* 0x0002640f01007387 */ /* 0x0001e20000100800 */
[----:B------:R-:W-:-:S13]  /*28d40*/  ISETP.GE.U32.AND.EX P0, PT, R15, UR9, PT, P0 ;  /* 0x000000090f007c0c */ /* 0x000fda000bf06100 */
[----:B0-----:R-:W-:Y:S05]  /*28d50*/  @P0 BRA `(.L_x_132) ;  /* 0x00000004006c0947 */ /* 0x001fea0003800000 */
[----:B------:R-:W0:Y:S01]  /*28d60*/  S2UR UR8, SR_CTAID.X ;  /* 0x00000000000879c3 */ /* 0x000e220000002500 */
[----:B------:R-:W-:Y:S01]  /*28d70*/  ULDC.64 UR10, c[0x0][0x628] ;  /* 0x00018a00000a7ab9 */ /* 0x000fe20000000a00 */
[----:B------:R-:W-:Y:S01]  /*28d80*/  ULDC UR9, c[0x0][0x150] ;  /* 0x0000540000097ab9 */ /* 0x000fe20000000800 */
[----:B------:R-:W-:Y:S01]  /*28d90*/  ISETP.NE.U32.AND P0, PT, RZ, UR10, PT ;  /* 0x0000000aff007c0c */ /* 0x000fe2000bf05070 */
[----:B------:R-:W-:Y:S01]  /*28da0*/  ULDC UR12, c[0x0][0x630] ;  /* 0x00018c00000c7ab9 */ /* 0x000fe20000000800 */
[----:B------:R-:W-:Y:S01]  /*28db0*/  ULDC UR14, c[0x0][0x154] ;  /* 0x00005500000e7ab9 */ /* 0x000fe20000000800 */
[----:B------:R-:W-:Y:S01]  /*28dc0*/  IMAD.MOV.U32 R3, RZ, RZ, R15 ;  /* 0x000000ffff037224 */ /* 0x000fe200078e000f */
[----:B------:R-:W-:Y:S01]  /*28dd0*/  ISETP.NE.AND.EX P0, PT, RZ, UR11, PT, P0 ;  /* 0x0000000bff007c0c */ /* 0x000fe2000bf05300 */
[----:B------:R-:W1:Y:S01]  /*28de0*/  S2UR UR13, SR_CTAID.Y ;  /* 0x00000000000d79c3 */ /* 0x000e620000002600 */
[----:B0-----:R-:W-:-:S05]  /*28df0*/  I2FP.F32.U32 R2, UR8 ;  /* 0x0000000800027c45 */ /* 0x001fca0008201000 */
[----:B------:R-:W-:Y:S01]  /*28e00*/  FMUL R9, R2, UR9 ;  /* 0x0000000902097c20 */ /* 0x000fe20008400000 */
[----:B------:R-:W-:Y:S01]  /*28e10*/  IMAD.MOV.U32 R2, RZ, RZ, R14 ;  /* 0x000000ffff027224 */ /* 0x000fe200078e000e */
[----:B-1----:R-:W-:-:S04]  /*28e20*/  I2FP.F32.U32 R12, UR13 ;  /* 0x0000000d000c7c45 */ /* 0x002fc80008201000 */
[----:B------:R-:W0:Y:S01]  /*28e30*/  F2I.U32.TRUNC.NTZ R9, R9 ;  /* 0x0000000900097305 */ /* 0x000e22000020f000 */
[----:B------:R-:W-:Y:S05]  /*28e40*/  @!P0 BRA `(.L_x_133) ;  /* 0x0000000000288947 */ /* 0x000fea0003800000 */
[----:B------:R-:W-:Y:S02]  /*28e50*/  ULDC UR9, c[0x0][0x634] ;  /* 0x00018d0000097ab9 */ /* 0x000fe40000000800 */
[----:B------:R-:W-:-:S05]  /*28e60*/  IADD3 R3, P0, R14, UR9, RZ ;  /* 0x000000090e037c10 */ /* 0x000fca000ff1e0ff */
[----:B------:R-:W-:-:S04]  /*28e70*/  IMAD.X R10, RZ, RZ, R15, P0 ;  /* 0x000000ffff0a7224 */ /* 0x000fc800000e060f */
[----:B------:R-:W-:-:S04]  /*28e80*/  IMAD.WIDE.U32 R4, R10, UR10, RZ ;  /* 0x0000000a0a047c25 */ /* 0x000fc8000f8e00ff */
[----:B------:R-:W-:-:S04]  /*28e90*/  IMAD.WIDE.U32 R4, P0, R3, UR11, R4 ;  /* 0x0000000b03047c25 */ /* 0x000fc8000f800004 */
[----:B------:R-:W-:-:S04]  /*28ea0*/  IMAD.WIDE.U32 R2, R3, UR10, RZ ;  /* 0x0000000a03027c25 */ /* 0x000fc8000f8e00ff */
[----:B------:R-:W-:Y:S01]  /*28eb0*/  IMAD.MOV.U32 R2, RZ, RZ, R5 ;  /* 0x000000ffff027224 */ /* 0x000fe200078e0005 */
[----:B------:R-:W-:Y:S01]  /*28ec0*/  IADD3 RZ, P1, R3, R4, RZ ;  /* 0x0000000403ff7210 */ /* 0x000fe20007f3e0ff */
[----:B------:R-:W-:-:S04]  /*28ed0*/  IMAD.X R3, RZ, RZ, RZ, P0 ;  /* 0x000000ffff037224 */ /* 0x000fc800000e06ff */
[----:B------:R-:W-:-:S08]  /*28ee0*/  IMAD.WIDE.U32.X R2, R10, UR11, R2, P1 ;  /* 0x0000000b0a027c25 */ /* 0x000fd000088e0402 */
.L_x_133:
[--C-:B------:R-:W-:Y:S01]  /*28ef0*/  SHF.R.U64 R10, R2, UR12, R3.reuse ;  /* 0x0000000c020a7c19 */ /* 0x100fe20008001203 */
[----:B------:R-:W-:Y:S01]  /*28f00*/  ULDC.64 UR10, c[0x0][0x620] ;  /* 0x00018800000a7ab9 */ /* 0x000fe20000000a00 */
[----:B------:R-:W-:Y:S01]  /*28f10*/  SHF.R.U32.HI R2, RZ, UR12, R3 ;  /* 0x0000000cff027c19 */ /* 0x000fe20008011603 */
[----:B------:R-:W-:Y:S01]  /*28f20*/  IMAD.MOV.U32 R3, RZ, RZ, R15 ;  /* 0x000000ffff037224 */ /* 0x000fe200078e000f */
[----:B------:R-:W-:Y:S01]  /*28f30*/  IADD3 R5, P0, RZ, -R10, RZ ;  /* 0x8000000aff057210 */ /* 0x000fe20007f1e0ff */
[----:B------:R-:W-:Y:S01]  /*28f40*/  FMUL R4, R12, UR14 ;  /* 0x0000000e0c047c20 */ /* 0x000fe20008400000 */
[----:B------:R-:W-:Y:S01]  /*28f50*/  ULDC.64 UR14, c[0x0][0x640] ;  /* 0x00019000000e7ab9 */ /* 0x000fe20000000a00 */
[----:B0-----:R-:W-:Y:S02]  /*28f60*/  R2UR UR9, R9 ;  /* 0x00000000090972ca */ /* 0x001fe400000e0000 */
[----:B------:R-:W-:Y:S01]  /*28f70*/  IMAD.X R2, RZ, RZ, ~R2, P0 ;  /* 0x000000ffff027224 */ /* 0x000fe200000e0e02 */
[----:B------:R-:W-:Y:S01]  /*28f80*/  ISETP.NE.U32.AND P0, PT, RZ, UR14, PT ;  /* 0x0000000eff007c0c */ /* 0x000fe2000bf05070 */
[----:B------:R-:W0:Y:S02]  /*28f90*/  F2I.U32.TRUNC.NTZ R4, R4 ;  /* 0x0000000400047305 */ /* 0x000e24000020f000 */
[----:B------:R-:W-:Y:S01]  /*28fa0*/  IMAD R2, R2, UR10, RZ ;  /* 0x0000000a02027c24 */ /* 0x000fe2000f8e02ff */
[----:B------:R-:W-:-:S03]  /*28fb0*/  ISETP.NE.AND.EX P0, PT, RZ, UR15, PT, P0 ;  /* 0x0000000fff007c0c */ /* 0x000fc6000bf05300 */
[----:B------:R-:W-:Y:S01]  /*28fc0*/  IMAD R13, R5, UR11, R2 ;  /* 0x0000000b050d7c24 */ /* 0x000fe2000f8e0202 */
[----:B------:R-:W-:-:S05]  /*28fd0*/  MOV R2, R14 ;  /* 0x0000000e00027202 */ /* 0x000fca0000000f00 */
[----:B------:R-:W-:Y:S01]  /*28fe0*/  IMAD.WIDE.U32 R2, R5, UR10, R2 ;  /* 0x0000000a05027c25 */ /* 0x000fe2000f8e0002 */
[----:B------:R-:W-:Y:S01]  /*28ff0*/  ULDC UR10, c[0x0][0x618] ;  /* 0x00018600000a7ab9 */ /* 0x000fe20000000800 */
[----:B0-----:R-:W-:Y:S02]  /*29000*/  R2UR UR11, R4 ;  /* 0x00000000040b72ca */ /* 0x001fe400000e0000 */
[----:B------:R-:W-:-:S05]  /*29010*/  IMAD.IADD R3, R3, 0x1, R13 ;  /* 0x0000000103037824 */ /* 0x000fca00078e020d */
[--C-:B------:R-:W-:Y:S02]  /*29020*/  SHF.R.U64 R9, R2, UR10, R3.reuse ;  /* 0x0000000a02097c19 */ /* 0x100fe40008001203 */
[----:B------:R-:W-:Y:S01]  /*29030*/  SHF.R.U32.HI R2, RZ, UR10, R3 ;  /* 0x0000000aff027c19 */ /* 0x000fe20008011603 */
[----:B------:R-:W-:-:S03]  /*29040*/  ULDC UR10, c[0x0][0x608] ;  /* 0x00018200000a7ab9 */ /* 0x000fc60000000800 */
[--C-:B------:R-:W-:Y:S02]  /*29050*/  SHF.R.U64 R12, R9, UR10, R2.reuse ;  /* 0x0000000a090c7c19 */ /* 0x100fe40008001202 */
[----:B------:R-:W-:Y:S01]  /*29060*/  SHF.R.U32.HI R3, RZ, UR10, R2 ;  /* 0x0000000aff037c19 */ /* 0x000fe20008011602 */
[----:B------:R-:W-:-:S03]  /*29070*/  ULDC UR10, c[0x0][0x658] ;  /* 0x00019600000a7ab9 */ /* 0x000fc60000000800 */
[--C-:B------:R-:W-:Y:S02]  /*29080*/  SHF.R.U64 R13, R12, UR10, R3.reuse ;  /* 0x0000000a0c0d7c19 */ /* 0x100fe40008001203 */
[----:B------:R-:W-:-:S03]  /*29090*/  SHF.R.U32.HI R3, RZ, UR10, R3 ;  /* 0x0000000aff037c19 */ /* 0x000fc60008011603 */
[----:B------:R-:W-:Y:S01]  /*290a0*/  IMAD.MOV.U32 R2, RZ, RZ, R13 ;  /* 0x000000ffff027224 */ /* 0x000fe200078e000d */
[----:B------:R-:W-:Y:S06]  /*290b0*/  @!P0 BRA `(.L_x_134) ;  /* 0x0000000000288947 */ /* 0x000fec0003800000 */
        /* <DEDUP_REMOVED lines=10> */
.L_x_134:
[----:B------:R-:W2:Y:S01]  /*29160*/  LDL R4, [R1+0x278] ;  /* 0x0002780001047983 */ /* 0x000ea20000100800 */
[----:B------:R-:W-:Y:S01]  /*29170*/  UIADD3 UR11, -UR11, URZ, URZ ;  /* 0x0000003f0b0b7290 */ /* 0x000fe2000fffe13f */
[----:B--2---:R-:W-:-:S13]  /*29180*/  R2UR UR10, R4 ;  /* 0x00000000040a72ca */ /* 0x004fda00000e0000 */
[----:B------:R-:W-:-:S03]  /*29190*/  UISETP.NE.AND UP0, UPT, UR10, URZ, UPT ;  /* 0x0000003f0a00728c */ /* 0x000fc6000bf05270 */
[----:B------:R-:W-:Y:S02]  /*291a0*/  ULDC UR10, c[0x0][0x648] ;  /* 0x00019200000a7ab9 */ /* 0x000fe40000000800 */
[----:B------:R-:W-:Y:S01]  /*291b0*/  SHF.R.U64 R3, R2, UR10, R3 ;  /* 0x0000000a02037c19 */ /* 0x000fe20008001203 */
[----:B------:R-:W-:Y:S01]  /*291c0*/  ULDC UR10, c[0x0][0x638] ;  /* 0x00018e00000a7ab9 */ /* 0x000fe20000000800 */
[----:B------:R-:W-:Y:S02]  /*291d0*/  LOP3.LUT R2, R12, UR6, RZ, 0xc0, !PT ;  /* 0x000000060c027c12 */ /* 0x000fe4000f8ec0ff */
[----:B------:R-:W-:Y:S01]  /*291e0*/  PLOP3.LUT P0, PT, PT, PT, UP0, 0x40, 0x0 ;  /* 0x000000000000781c */ /* 0x000fe20003f0e808 */
[----:B------:R-:W-:Y:S01]  /*291f0*/  IMAD.MOV R4, RZ, RZ, -R3 ;  /* 0x000000ffff047224 */ /* 0x000fe200078e0a03 */
[----:B------:R-:W-:Y:S01]  /*29200*/  PLOP3.LUT P1, PT, PT, PT, UP0, 0x40, 0x0 ;  /* 0x000000000000781c */ /* 0x000fe20003f2e808 */
[----:B------:R-:W-:Y:S02]  /*29210*/  IMAD R2, R3, UR5, R2 ;  /* 0x0000000503027c24 */ /* 0x000fe4000f8e0202 */
[----:B------:R-:W-:Y:S01]  /*29220*/  IMAD R13, R4, UR10, R13 ;  /* 0x0000000a040d7c24 */ /* 0x000fe2000f8e020d */
[----:B------:R-:W-:Y:S01]  /*29230*/  UIADD3 UR10, -UR9, URZ, URZ ;  /* 0x0000003f090a7290 */ /* 0x000fe2000fffe13f */
[----:B------:R-:W-:-:S02]  /*29240*/  LOP3.LUT R4, R9, UR4, RZ, 0xc0, !PT ;  /* 0x0000000409047c12 */ /* 0x000fc4000f8ec0ff */
[----:B------:R-:W-:Y:S02]  /*29250*/  ULDC UR9, c[0x0][0x144] ;  /* 0x0000510000097ab9 */ /* 0x000fe40000000800 */
[----:B------:R-:W-:-:S03]  /*29260*/  UIMAD UR8, UR9, UR10, UR8 ;  /* 0x0000000a090872a4 */ /* 0x000fc6000f8e0208 */
[----:B------:R-:W-:Y:S02]  /*29270*/  ULDC UR9, c[0x0][0x148] ;  /* 0x0000520000097ab9 */ /* 0x000fe40000000800 */
[----:B------:R-:W-:-:S03]  /*29280*/  @UP0 UIMAD UR8, UR9, UR11, UR13 ;  /* 0x0000000b090802a4 */ /* 0x000fc6000f8e020d */
[----:B------:R-:W-:Y:S02]  /*29290*/  ULDC UR9, c[0x0][0x600] ;  /* 0x0001800000097ab9 */ /* 0x000fe40000000800 */
[----:B------:R-:W-:Y:S02]  /*292a0*/  IMAD R13, R13, UR9, R4 ;  /* 0x000000090d0d7c24 */ /* 0x000fe4000f8e0204 */
[----:B------:R-:W-:Y:S01]  /*292b0*/  IMAD.U32 R3, RZ, RZ, UR8 ;  /* 0x00000008ff037e24 */ /* 0x000fe2000f8e00ff */
[----:B------:R-:W-:Y:S01]  /*292c0*/  ULDC UR8, c[0x0][0x610] ;  /* 0x0001840000087ab9 */ /* 0x000fe20000000800 */
[----:B------:R-:W-:Y:S02]  /*292d0*/  IMAD.MOV.U32 R4, RZ, RZ, 0x1 ;  /* 0x00000001ff047424 */ /* 0x000fe400078e00ff */
[----:B------:R-:W-:-:S05]  /*292e0*/  IMAD R2, R2, UR8, R3 ;  /* 0x0000000802027c24 */ /* 0x000fca000f8e0203 */
[----:B------:R-:W-:Y:S02]  /*292f0*/  SEL R3, R13, R2, P0 ;  /* 0x000000020d037207 */ /* 0x000fe40000000000 */
[----:B------:R-:W-:-:S07]  /*29300*/  SEL R2, R2, R13, P1 ;  /* 0x0000000d02027207 */ /* 0x000fce0000800000 */
.L_x_132:
[----:B------:R-:W-:Y:S05]  /*29310*/  BSYNC B1 ;  /* 0x0000000000017941 */ /* 0x000fea0003800000 */
.L_x_131:
[----:B------:R-:W-:-:S13]  /*29320*/  LOP3.LUT P0, RZ, R4, 0xff, RZ, 0xc0, !PT ;  /* 0x000000ff04ff7812 */ /* 0x000fda000780c0ff */
[----:B------:R-:W-:Y:S05]  /*29330*/  @P0 BRA `(.L_x_135) ;  /* 0xfffffff400080947 */ /* 0x000fea000383ffff */
[----:B------:R-:W-:Y:S05]  /*29340*/  BSYNC B0 ;  /* 0x0000000000007941 */ /* 0x000fea0003800000 */
.L_x_124:
[----:B------:R-:W-:-:S03]  /*29350*/  UMOV UR8, 0xffffffff ;  /* 0xffffffff00087882 */ /* 0x000fc60000000000 */
[----:B------:R-:W-:Y:S05]  /*29360*/  BRA.DIV UR8, `(.L_x_136) ;  /* 0x0000000208d87947 */ /* 0x000fea000b800000 */
[----:B------:R-:W-:-:S13]  /*29370*/  ELECT P6, URZ, PT ;  /* 0x00000000003f782f */ /* 0x000fda00038c0000 */
.L_x_148:
[----:B------:R-:W-:Y:S04]  /*29380*/  BSSY B0, `(.L_x_137) ;  /* 0x000001c000007945 */ /* 0x000fe80003800000 */
[----:B------:R-:W-:Y:S05]  /*29390*/  @!P6 BRA `(.L_x_138) ;  /* 0x000000000068e947 */ /* 0x000fea0003800000 */
[----:B------:R-:W2:Y:S02]  /*293a0*/  LDL R2, [R1+0x260] ;  /* 0x0002600001027983 */ /* 0x000ea40000100800 */
[----:B--2---:R-:W-:-:S13]  /*293b0*/  R2UR UR8, R2 ;  /* 0x00000000020872ca */ /* 0x004fda00000e0000 */
[----:B------:R-:W-:-:S04]  /*293c0*/  ULOP3.LUT UR8, UR8, 0x2, URZ, 0xfc, !UPT ;  /* 0x0000000208087892 */ /* 0x000fc8000f8efc3f */
[----:B------:R-:W-:-:S06]  /*293d0*/  UISETP.NE.AND UP0, UPT, UR8, 0x3, UPT ;  /* 0x000000030800788c */ /* 0x000fcc000bf05270 */
[----:B------:R-:W-:-:S13]  /*293e0*/  PLOP3.LUT P0, PT, PT, PT, UP0, 0x80, 0x0 ;  /* 0x000000000000781c */ /* 0x000fda0003f0f008 */
[----:B------:R-:W-:Y:S05]  /*293f0*/  @!P0 BRA `(.L_x_139) ;  /* 0x0000000000048947 */ /* 0x000fea0003800000 */
[----:B------:R-:W-:Y:S01]  /*29400*/  BPT.TRAP 0x1 ;  /* 0x000000040000795c */ /* 0x000fe20000300000 */
.L_x_139:
[----:B------:R-:W0:Y:S01]  /*29410*/  S2R R3, SR_CgaCtaId ;  /* 0x0000000000037919 */ /* 0x000e220000008800 */
[----:B------:R-:W-:-:S04]  /*29420*/  MOV R2, 0x400 ;  /* 0x0000040000027802 */ /* 0x000fc80000000f00 */
[----:B0-----:R-:W-:Y:S02]  /*29430*/  LEA R3, R3, R2, 0x18 ;  /* 0x0000000203037211 */ /* 0x001fe400078ec0ff */
[----:B------:R-:W-:-:S03]  /*29440*/  SHF.L.U32 R2, R0, 0x1f, RZ ;  /* 0x0000001f00027819 */ /* 0x000fc600000006ff */
[----:B------:R-:W-:-:S04]  /*29450*/  VIADD R3, R3, 0x10 ;  /* 0x0000001003037836 */ /* 0x000fc80000000000 */
[----:B------:R-:W-:-:S04]  /*29460*/  IMAD R5, R6, 0x8, R3 ;  /* 0x0000000806057824 */ /* 0x000fc800078e0203 */
[----:B------:R-:W0:Y:S02]  /*29470*/  SYNCS.PHASECHK.TRANS64.TRYWAIT P0, [R5+URZ], R2 ;  /* 0x00000002050075a7 */ /* 0x000e24000800017f */
[----:B0-----:R-:W-:Y:S05]  /*29480*/  @!P0 BRA `(.L_x_140) ;  /* 0x0000000000b08947 */ /* 0x001fea0003800000 */
.L_x_149:
[----:B------:R-:W-:-:S05]  /*29490*/  VIADD R6, R6, 0x1 ;  /* 0x0000000106067836 */ /* 0x000fca0000000000 */
[----:B------:R-:W-:-:S04]  /*294a0*/  ISETP.NE.AND P0, PT, R6, 0x2, PT ;  /* 0x000000020600780c */ /* 0x000fc80003f05270 */
[----:B0-----:R-:W-:Y:S02]  /*294b0*/  SEL R5, RZ, 0x1, P0 ;  /* 0x00000001ff057807 */ /* 0x001fe40000000000 */
[----:B------:R-:W-:Y:S02]  /*294c0*/  SEL R6, R6, RZ, P0 ;  /* 0x000000ff06067207 */ /* 0x000fe40000000000 */
[----:B------:R-:W-:-:S03]  /*294d0*/  LOP3.LUT R0, R0, R5, RZ, 0x3c, !PT ;  /* 0x0000000500007212 */ /* 0x000fc600078e3cff */
[----:B------:R-:W-:Y:S01]  /*294e0*/  IMAD R3, R6, 0x8, R3 ;  /* 0x0000000806037824 */ /* 0x000fe200078e0203 */
[----:B------:R-:W-:-:S07]  /*294f0*/  SHF.L.U32 R0, R0, 0x1f, RZ ;  /* 0x0000001f00007819 */ /* 0x000fce00000006ff */
.L_x_141:
[----:B0-----:R0:W1:Y:S02]  /*29500*/  SYNCS.PHASECHK.TRANS64.TRYWAIT P0, [R3+URZ], R0 ;  /* 0x00000000030075a7 */ /* 0x001064000800017f */
[----:B-1----:R-:W-:Y:S05]  /*29510*/  @!P0 NANOSLEEP.SYNCS 0x989680 ;  /* 0x009896800000895d */ /* 0x002fea0003900000 */
[----:B------:R-:W1:Y:S02]  /*29520*/  @!P0 SYNCS.PHASECHK.TRANS64 P0, [R3+URZ], R0 ;  /* 0x00000000030085a7 */ /* 0x000e64000800007f */
[----:B-1----:R-:W-:Y:S05]  /*29530*/  @!P0 BRA `(.L_x_141) ;  /* 0xfffffffc00f08947 */ /* 0x002fea000383ffff */
.L_x_138:
[----:B------:R-:W-:Y:S05]  /*29540*/  BSYNC B0 ;  /* 0x0000000000007941 */ /* 0x000fea0003800000 */
.L_x_137:
[----:B------:R-:W-:Y:S05]  /*29550*/  EXIT ;  /* 0x000000000000794d */ /* 0x000fea0003800000 */
.L_x_21:
[----:B--2---:R2:W4:Y:S02]  /*29560*/  SYNCS.PHASECHK.TRANS64.TRYWAIT P1, [R3+URZ], R2 ;  /* 0x00000002030075a7 */ /* 0x004524000802017f */
[----:B----4-:R-:W-:Y:S05]  /*29570*/  @!P1 NANOSLEEP.SYNCS 0x989680 ;  /* 0x009896800000995d */ /* 0x010fea0003900000 */
[----:B------:R-:W4:Y:S02]  /*29580*/  @!P1 SYNCS.PHASECHK.TRANS64 P1, [R3+URZ], R2 ;  /* 0x00000002030095a7 */ /* 0x000f24000802007f */
[----:B----4-:R-:W-:Y:S05]  /*29590*/  @!P1 BRA `(.L_x_21) ;  /* 0xfffffffc00f09947 */ /* 0x010fea000383ffff */
[----:B------:R-:W-:Y:S05]  /*295a0*/  BRA `(.L_x_20) ;  /* 0xfffffd8000c07947 */ /* 0x000fea000383ffff */
.L_x_26:
[----:B--2---:R2:W3:Y:S02]  /*295b0*/  SYNCS.PHASECHK.TRANS64.TRYWAIT P1, [R2+URZ], R3 ;  /* 0x00000003020075a7 */ /* 0x0044e4000802017f */
[----:B---3--:R-:W-:Y:S05]  /*295c0*/  @!P1 NANOSLEEP.SYNCS 0x989680 ;  /* 0x009896800000995d */ /* 0x008fea0003900000 */
[----:B------:R-:W3:Y:S02]  /*295d0*/  @!P1 SYNCS.PHASECHK.TRANS64 P1, [R2+URZ], R3 ;  /* 0x00000003020095a7 */ /* 0x000ee4000802007f */
[----:B---3--:R-:W-:Y:S05]  /*295e0*/  @!P1 BRA `(.L_x_26) ;  /* 0xfffffffc00f09947 */ /* 0x008fea000383ffff */
[----:B------:R-:W-:Y:S05]  /*295f0*/  BRA `(.L_x_25) ;  /* 0xfffffe1400e07947 */ /* 0x000fea000383ffff */
.L_x_125:
[----:B------:R-:W-:Y:S01]  /*29600*/  BSSY B1, `(.L_x_142) ;  /* 0x0000006000017945 */ /* 0x000fe20003800000 */
[----:B------:R-:W-:-:S07]  /*29610*/  IMAD.MOV.U32 R15, RZ, RZ, -0x1 ;  /* 0xffffffffff0f7424 */ /* 0x000fce00078e00ff */
[----:B------:R-:W-:Y:S05]  /*29620*/  WARPSYNC.COLLECTIVE R15, `(.L_x_143) ;  /* 0x000000000f0c7348 */ /* 0x000fea0003c00000 */
[----:B------:R-:W-:Y:S02]  /*29630*/  ELECT P6, UR62, PT ;  /* 0x00000000003e782f */ /* 0x000fe400038c0000 */
[----:B------:R-:W-:Y:S01]  /*29640*/  MOV R14, UR62 ;  /* 0x0000003e000e7c02 */ /* 0x000fe20008000f00 */
[----:B------:R-:W-:Y:S10]  /*29650*/  ENDCOLLECTIVE ;  /* 0x000000000000791b */ /* 0x000ff40003800000 */
.L_x_143:
[----:B------:R-:W-:Y:S05]  /*29660*/  BSYNC B1 ;  /* 0x0000000000017941 */ /* 0x000fea0003800000 */
.L_x_142:
[----:B------:R-:W-:Y:S05]  /*29670*/  BRA `(.L_x_144) ;  /* 0xfffffff000447947 */ /* 0x000fea000383ffff */
.L_x_128:
[----:B0-----:R0:W1:Y:S02]  /*29680*/  SYNCS.PHASECHK.TRANS64.TRYWAIT P0, [R14+URZ+0x10], R15 ;  /* 0x0000100f0e0075a7 */ /* 0x001064000800017f */
[----:B-1----:R-:W-:Y:S05]  /*29690*/  @!P0 NANOSLEEP.SYNCS 0x989680 ;  /* 0x009896800000895d */ /* 0x002fea0003900000 */
[----:B------:R-:W1:Y:S02]  /*296a0*/  @!P0 SYNCS.PHASECHK.TRANS64 P0, [R14+URZ+0x10], R15 ;  /* 0x0000100f0e0085a7 */ /* 0x000e64000800007f */
[----:B-1----:R-:W-:Y:S05]  /*296b0*/  @!P0 BRA `(.L_x_128) ;  /* 0xfffffffc00f08947 */ /* 0x002fea000383ffff */
[----:B------:R-:W-:Y:S05]  /*296c0*/  BRA `(.L_x_145) ;  /* 0xfffffff000787947 */ /* 0x000fea000383ffff */
.L_x_136:
[----:B------:R-:W-:Y:S01]  /*296d0*/  BSSY B0, `(.L_x_146) ;  /* 0x0000006000007945 */ /* 0x000fe20003800000 */
[----:B------:R-:W-:-:S07]  /*296e0*/  IMAD.MOV.U32 R15, RZ, RZ, -0x1 ;  /* 0xffffffffff0f7424 */ /* 0x000fce00078e00ff */
[----:B------:R-:W-:Y:S05]  /*296f0*/  WARPSYNC.COLLECTIVE R15, `(.L_x_147) ;  /* 0x000000000f0c7348 */ /* 0x000fea0003c00000 */
[----:B------:R-:W-:Y:S02]  /*29700*/  ELECT P6, UR62, PT ;  /* 0x00000000003e782f */ /* 0x000fe400038c0000 */
[----:B------:R-:W-:Y:S01]  /*29710*/  MOV R14, UR62 ;  /* 0x0000003e000e7c02 */ /* 0x000fe20008000f00 */
[----:B------:R-:W-:Y:S10]  /*29720*/  ENDCOLLECTIVE ;  /* 0x000000000000791b */ /* 0x000ff40003800000 */
.L_x_147:
[----:B------:R-:W-:Y:S05]  /*29730*/  BSYNC B0 ;  /* 0x0000000000007941 */ /* 0x000fea0003800000 */
.L_x_146:
[----:B------:R-:W-:Y:S05]  /*29740*/  BRA `(.L_x_148) ;  /* 0xfffffffc000c7947 */ /* 0x000fea000383ffff */
.L_x_140:
[----:B0-----:R0:W1:Y:S02]  /*29750*/  SYNCS.PHASECHK.TRANS64.TRYWAIT P0, [R5+URZ], R2 ;  /* 0x00000002050075a7 */ /* 0x001064000800017f */
[----:B-1----:R-:W-:Y:S05]  /*29760*/  @!P0 NANOSLEEP.SYNCS 0x989680 ;  /* 0x009896800000895d */ /* 0x002fea0003900000 */
[----:B------:R-:W1:Y:S02]  /*29770*/  @!P0 SYNCS.PHASECHK.TRANS64 P0, [R5+URZ], R2 ;  /* 0x00000002050085a7 */ /* 0x000e64000800007f */
[----:B-1----:R-:W-:Y:S05]  /*29780*/  @!P0 BRA `(.L_x_140) ;  /* 0xfffffffc00f08947 */ /* 0x002fea000383ffff */
[----:B------:R-:W-:Y:S05]  /*29790*/  BRA `(.L_x_149) ;  /* 0xfffffffc003c7947 */ /* 0x000fea000383ffff */
.L_x_150:
[----:B------:R-:W-:-:S00]  /*297a0*/  BRA `(.L_x_150) ;  /* 0xfffffffc00fc7947 */ /* 0x000fc0000383ffff */
[----:B------:R-:W-:-:S00]  /*297b0*/  NOP ;  /* 0x0000000000007918 */ /* 0x000fc00000000000 */
        /* <DEDUP_REMOVED lines=12> */
.L_x_151:


//--------------------- .nv.global.init           --------------------------
	.section	.nv.global.init,"aw",@progbits
.nv.global.init:
	.type		$str$22,@object
	.size		$str$22,($str$23 - $str$22)
$str$22:
        /*0000*/ 	.byte	0x6b, 0x5f, 0x74, 0x69, 0x6c, 0x65, 0x5f, 0x63, 0x6f, 0x75, 0x6e, 0x74, 0x20, 0x3e, 0x3d, 0x20
        /*0010*/ 	.byte	0x31, 0x00
	.type		$str$23,@object
	.size		$str$23,(__unnamed_1 - $str$23)
$str$23:
        /*0012*/ 	.byte	0x2f, 0x74, 0x6d, 0x70, 0x2f, 0x63, 0x75, 0x74, 0x6c, 0x61, 0x73, 0x73, 0x5f, 0x73, 0x77, 0x65
        /*0022*/ 	.byte	0x65, 0x70, 0x5f, 0x73, 0x72, 0x63, 0x2f, 0x69, 0x6e, 0x63, 0x6c, 0x75, 0x64, 0x65, 0x2f, 0x63
        /*0032*/ 	.byte	0x75, 0x74, 0x6c, 0x61, 0x73, 0x73, 0x2f, 0x67, 0x65, 0x6d, 0x6d, 0x2f, 0x63, 0x6f, 0x6c, 0x6c
        /*0042*/ 	.byte	0x65, 0x63, 0x74, 0x69, 0x76, 0x65, 0x2f, 0x73, 0x6d, 0x39, 0x30, 0x5f, 0x6d, 0x6d, 0x61, 0x5f
        /*0052*/ 	.byte	0x74, 0x6d, 0x61, 0x5f, 0x67, 0x6d, 0x6d, 0x61, 0x5f, 0x73, 0x73, 0x5f, 0x77, 0x61, 0x72, 0x70
        /*0062*/ 	.byte	0x73, 0x70, 0x65, 0x63, 0x69, 0x61, 0x6c, 0x69, 0x7a, 0x65, 0x64, 0x2e, 0x68, 0x70, 0x70, 0x00
	.type		__unnamed_1,@object
	.size		__unnamed_1,(.L_0 - __unnamed_1)
__unnamed_1:
        /* <DEDUP_REMOVED lines=173> */
        /*0b42*/ 	.byte	0x75, 0x74, 0x65, 0x3a, 0x3a, 0x69, 0x64, 0x65, 0x6e, 0x74, 0x69, 0x74, 0x79, 0x5d, 0x00
.L_0:


//--------------------- .nv.shared._ZN7cutlass13device_kernelINS_4gemm6kernel13GemmUniversalIN4cute5tupleIJiiiiEEENS1_10collective13CollectiveMmaINS1_34MainloopSm90TmaGmmaWarpSpecializedILi2ENS5_IJNS4_1CILi2EEENSA_ILi1EEESC_EEENS1_35KernelTmaWarpSpecializedCooperativeEEENS5_IJNSA_ILi512EEENSA_ILi176EEENSA_ILi128EEEEEEaNS5_IJlSC_lEEEaSK_NS4_8TiledMMAINS4_8MMA_AtomIJNS4_4SM904GMMA26MMA_64x16x32_S32S8S8_SS_TNEEEENS4_6LayoutISD_NS5_IJSC_NSA_ILi0EEESS_EEEEENS5_IJNS4_10UnderscoreESV_SV_EEEEENS4_13SM90_TMA_LOADENS4_14ComposedLayoutINS4_7SwizzleILi3ELi4ELi3EEENS4_18smem_ptr_flag_bitsILi8EEENSR_INS5_IJNSA_ILi8EEESI_EEENS5_IJSI_SC_EEEEEEEvNS4_8identityENS4_23SM90_TMA_LOAD_MULTICASTES18_vS19_EENS_8epilogue10collective6detail29Sm90TmaWarpSpecializedAdapterINS1D_15DefaultEpilogueIaSK_SK_NS1C_6thread17LinearCombinationIaLi1EiiLNS1H_9ScaleType4KindE0ELNS_15FloatRoundStyleE2EaEENS1_15EpilogueDefaultEEEEEvvEEEEvNT_6ParamsE --------------------------
	.section	.nv.shared._ZN7cutlass13device_kernelINS_4gemm6kernel13GemmUniversalIN4cute5tupleIJiiiiEEENS1_10collective13CollectiveMmaINS1_34MainloopSm90TmaGmmaWarpSpecializedILi2ENS5_IJNS4_1CILi2EEENSA_ILi1EEESC_EEENS1_35KernelTmaWarpSpecializedCooperativeEEENS5_IJNSA_ILi512EEENSA_ILi176EEENSA_ILi128EEEEEEaNS5_IJlSC_lEEEaSK_NS4_8TiledMMAINS4_8MMA_AtomIJNS4_4SM904GMMA26MMA_64x16x32_S32S8S8_SS_TNEEEENS4_6LayoutISD_NS5_IJSC_NSA_ILi0EEESS_EEEEENS5_IJNS4_10UnderscoreESV_SV_EEEEENS4_13SM90_TMA_LOADENS4_14ComposedLayoutINS4_7SwizzleILi3ELi4ELi3EEENS4_18smem_ptr_flag_bitsILi8EEENSR_INS5_IJNSA_ILi8EEESI_EEENS5_IJSI_SC_EEEEEEEvNS4_8identityENS4_23SM90_TMA_LOAD_MULTICASTES18_vS19_EENS_8epilogue10collective6detail29Sm90TmaWarpSpecializedAdapterINS1D_15DefaultEpilogueIaSK_SK_NS1C_6thread17LinearCombinationIaLi1EiiLNS1H_9ScaleType4KindE0ELNS_15FloatRoundStyleE2EaEENS1_15EpilogueDefaultEEEEEvvEEEEvNT_6ParamsE,"aw",@nobits
	.sectionflags	@""
	.align	16
	.zero		1024


//--------------------- .nv.shared.reserved.0     --------------------------
	.section	.nv.shared.reserved.0,"aw",@nobits
	.weak		__nv_reservedSMEM_offset_0_alias
	.size		__nv_reservedSMEM_offset_0_alias, 0, 0
	.other		__nv_reservedSMEM_offset_0_alias,@"STO_CUDA_RESERVED_SHARED STV_DEFAULT"
__nv_reservedSMEM_offset_0_alias:
	.zero		0


//--------------------- .nv.global                --------------------------
	.section	.nv.global,"aw",@nobits
.nv.global:
	.type		_ZN40_INTERNAL_c50e8ce2_4_k_cu_bb0019cf_151844cute1_E,@object
	.size		_ZN40_INTERNAL_c50e8ce2_4_k_cu_bb0019cf_151844cute1_E,(_ZN40_INTERNAL_c50e8ce2_4_k_cu_bb0019cf_151844cuda3std3__45__cpo6cbeginE - _ZN40_INTERNAL_c50e8ce2_4_k_cu_bb0019cf_151844cute1_E)
_ZN40_INTERNAL_c50e8ce2_4_k_cu_bb0019cf_151844cute1_E:
	.zero		1
	.type		_ZN40_INTERNAL_c50e8ce2_4_k_cu_bb0019cf_151844cuda3std3__45__cpo6cbeginE,@object
	.size		_ZN40_INTERNAL_c50e8ce2_4_k_cu_bb0019cf_151844cuda3std3__45__cpo6cbeginE,(_ZN40_INTERNAL_c50e8ce2_4_k_cu_bb0019cf_151844cuda3std3__48in_placeE - _ZN40_INTERNAL_c50e8ce2_4_k_cu_bb0019cf_151844cuda3std3__45__cpo6cbeginE)
_ZN40_INTERNAL_c50e8ce2_4_k_cu_bb0019cf_151844cuda3std3__45__cpo6cbeginE:
	.zero		1
	.type		_ZN40_INTERNAL_c50e8ce2_4_k_cu_bb0019cf_151844cuda3std3__48in_placeE,@object
	.size		_ZN40_INTERNAL_c50e8ce2_4_k_cu_bb0019cf_151844cuda3std3__48in_placeE,(_ZN40_INTERNAL_c50e8ce2_4_k_cu_bb0019cf_151844cuda3std6ranges3__45__cpo9iter_moveE - _ZN40_INTERNAL_c50e8ce2_4_k_cu_bb0019cf_151844cuda3std3__48in_placeE)
_ZN40_INTERNAL_c50e8ce2_4_k_cu_bb0019cf_151844cuda3std3__48in_placeE:
	.zero		1
	.type		_ZN40_INTERNAL_c50e8ce2_4_k_cu_bb0019cf_151844cuda3std6ranges3__45__cpo9iter_moveE,@object
	.size		_ZN40_INTERNAL_c50e8ce2_4_k_cu_bb0019cf_151844cuda3std6ranges3__45__cpo9iter_moveE,(_ZN40_INTERNAL_c50e8ce2_4_k_cu_bb0019cf_151844cuda3std3__45__cpo5beginE - _ZN40_INTERNAL_c50e8ce2_4_k_cu_bb0019cf_151844cuda3std6ranges3__45__cpo9iter_moveE)
_ZN40_INTERNAL_c50e8ce2_4_k_cu_bb0019cf_151844cuda3std6ranges3__45__cpo9iter_moveE:
	.zero		1
	.type		_ZN40_INTERNAL_c50e8ce2_4_k_cu_bb0019cf_151844cuda3std3__45__cpo5beginE,@object
	.size		_ZN40_INTERNAL_c50e8ce2_4_k_cu_bb0019cf_151844cuda3std3__45__cpo5beginE,(_ZN40_INTERNAL_c50e8ce2_4_k_cu_bb0019cf_151844cuda3std3__442_GLOBAL__N__c50e8ce2_4_k_cu_bb0019cf_151846ignoreE - _ZN40_INTERNAL_c50e8ce2_4_k_cu_bb0019cf_151844cuda3std3__45__cpo5beginE)
_ZN40_INTERNAL_c50e8ce2_4_k_cu_bb0019cf_151844cuda3std3__45__cpo5beginE:
	.zero		1
	.type		_ZN40_INTERNAL_c50e8ce2_4_k_cu_bb0019cf_151844cuda3std3__442_GLOBAL__N__c50e8ce2_4_k_cu_bb0019cf_151846ignoreE,@object
	.size		_ZN40_INTERNAL_c50e8ce2_4_k_cu_bb0019cf_151844cuda3std3__442_GLOBAL__N__c50e8ce2_4_k_cu_bb0019cf_151846ignoreE,(_ZN40_INTERNAL_c50e8ce2_4_k_cu_bb0019cf_151844cute7productE - _ZN40_INTERNAL_c50e8ce2_4_k_cu_bb0019cf_151844cuda3std3__442_GLOBAL__N__c50e8ce2_4_k_cu_bb0019cf_151846ignoreE)
_ZN40_INTERNAL_c50e8ce2_4_k_cu_bb0019cf_151844cuda3std3__442_GLOBAL__N__c50e8ce2_4_k_cu_bb0019cf_151846ignoreE:
	.zero		1
	.type		_ZN40_INTERNAL_c50e8ce2_4_k_cu_bb0019cf_151844cute7productE,@object
	.size		_ZN40_INTERNAL_c50e8ce2_4_k_cu_bb0019cf_151844cute7productE,(_ZN40_INTERNAL_c50e8ce2_4_k_cu_bb0019cf_151844cuda3std3__45__cpo3endE - _ZN40_INTERNAL_c50e8ce2_4_k_cu_bb0019cf_151844cute7productE)
_ZN40_INTERNAL_c50e8ce2_4_k_cu_bb0019cf_151844cute7productE:
	.zero		1
	.type		_ZN40_INTERNAL_c50e8ce2_4_k_cu_bb0019cf_151844cuda3std3__45__cpo3endE,@object
	.size		_ZN40_INTERNAL_c50e8ce2_4_k_cu_bb0019cf_151844cuda3std3__45__cpo3endE,(_ZN40_INTERNAL_c50e8ce2_4_k_cu_bb0019cf_151844cuda3std3__419piecewise_constructE - _ZN40_INTERNAL_c50e8ce2_4_k_cu_bb0019cf_151844cuda3std3__45__cpo3endE)
_ZN40_INTERNAL_c50e8ce2_4_k_cu_bb0019cf_151844cuda3std3__45__cpo3endE:
	.zero		1
	.type		_ZN40_INTERNAL_c50e8ce2_4_k_cu_bb0019cf_151844cuda3std3__419piecewise_constructE,@object
	.size		_ZN40_INTERNAL_c50e8ce2_4_k_cu_bb0019cf_151844cuda3std3__419piecewise_constructE,(_ZN40_INTERNAL_c50e8ce2_4_k_cu_bb0019cf_151844cuda3std3__45__cpo4cendE - _ZN40_INTERNAL_c50e8ce2_4_k_cu_bb0019cf_151844cuda3std3__419piecewise_constructE)
_ZN40_INTERNAL_c50e8ce2_4_k_cu_bb0019cf_151844cuda3std3__419piecewise_constructE:
	.zero		1
	.type		_ZN40_INTERNAL_c50e8ce2_4_k_cu_bb0019cf_151844cuda3std3__45__cpo4cendE,@object
	.size		_ZN40_INTERNAL_c50e8ce2_4_k_cu_bb0019cf_151844cuda3std3__45__cpo4cendE,(_ZN40_INTERNAL_c50e8ce2_4_k_cu_bb0019cf_151844cuda3std6ranges3__45__cpo4swapE - _ZN40_INTERNAL_c50e8ce2_4_k_cu_bb0019cf_151844cuda3std3__45__cpo4cendE)
_ZN40_INTERNAL_c50e8ce2_4_k_cu_bb0019cf_151844cuda3std3__45__cpo4cendE:
	.zero		1
	.type		_ZN40_INTERNAL_c50e8ce2_4_k_cu_bb0019cf_151844cuda3std6ranges3__45__cpo4swapE,@object
	.size		_ZN40_INTERNAL_c50e8ce2_4_k_cu_bb0019cf_151844cuda3std6ranges3__45__cpo4swapE,(.L_8 - _ZN40_INTERNAL_c50e8ce2_4_k_cu_bb0019cf_151844cuda3std6ranges3__45__cpo4swapE)
_ZN40_INTERNAL_c50e8ce2_4_k_cu_bb0019cf_151844cuda3std6ranges3__45__cpo4swapE:
	.zero		1
.L_8:


//--------------------- .nv.constant0._ZN7cutlass13device_kernelINS_4gemm6kernel13GemmUniversalIN4cute5tupleIJiiiiEEENS1_10collective13CollectiveMmaINS1_34MainloopSm90TmaGmmaWarpSpecializedILi2ENS5_IJNS4_1CILi2EEENSA_ILi1EEESC_EEENS1_35KernelTmaWarpSpecializedCooperativeEEENS5_IJNSA_ILi512EEENSA_ILi176EEENSA_ILi128EEEEEEaNS5_IJlSC_lEEEaSK_NS4_8TiledMMAINS4_8MMA_AtomIJNS4_4SM904GMMA26MMA_64x16x32_S32S8S8_SS_TNEEEENS4_6LayoutISD_NS5_IJSC_NSA_ILi0EEESS_EEEEENS5_IJNS4_10UnderscoreESV_SV_EEEEENS4_13SM90_TMA_LOADENS4_14ComposedLayoutINS4_7SwizzleILi3ELi4ELi3EEENS4_18smem_ptr_flag_bitsILi8EEENSR_INS5_IJNSA_ILi8EEESI_EEENS5_IJSI_SC_EEEEEEEvNS4_8identityENS4_23SM90_TMA_LOAD_MULTICASTES18_vS19_EENS_8epilogue10collective6detail29Sm90TmaWarpSpecializedAdapterINS1D_15DefaultEpilogueIaSK_SK_NS1C_6thread17LinearCombinationIaLi1EiiLNS1H_9ScaleType4KindE0ELNS_15FloatRoundStyleE2EaEENS1_15EpilogueDefaultEEEEEvvEEEEvNT_6ParamsE --------------------------
	.section	.nv.constant0._ZN7cutlass13device_kernelINS_4gemm6kernel13GemmUniversalIN4cute5tupleIJiiiiEEENS1_10collective13CollectiveMmaINS1_34MainloopSm90TmaGmmaWarpSpecializedILi2ENS5_IJNS4_1CILi2EEENSA_ILi1EEESC_EEENS1_35KernelTmaWarpSpecializedCooperativeEEENS5_IJNSA_ILi512EEENSA_ILi176EEENSA_ILi128EEEEEEaNS5_IJlSC_lEEEaSK_NS4_8TiledMMAINS4_8MMA_AtomIJNS4_4SM904GMMA26MMA_64x16x32_S32S8S8_SS_TNEEEENS4_6LayoutISD_NS5_IJSC_NSA_ILi0EEESS_EEEEENS5_IJNS4_10UnderscoreESV_SV_EEEEENS4_13SM90_TMA_LOADENS4_14ComposedLayoutINS4_7SwizzleILi3ELi4ELi3EEENS4_18smem_ptr_flag_bitsILi8EEENSR_INS5_IJNSA_ILi8EEESI_EEENS5_IJSI_SC_EEEEEEEvNS4_8identityENS4_23SM90_TMA_LOAD_MULTICASTES18_vS19_EENS_8epilogue10collective6detail29Sm90TmaWarpSpecializedAdapterINS1D_15DefaultEpilogueIaSK_SK_NS1C_6thread17LinearCombinationIaLi1EiiLNS1H_9ScaleType4KindE0ELNS_15FloatRoundStyleE2EaEENS1_15EpilogueDefaultEEEEEvvEEEEvNT_6ParamsE,"a",@progbits
	.sectionflags	@""
	.align	4
.nv.constant0._ZN7cutlass13device_kernelINS_4gemm6kernel13GemmUniversalIN4cute5tupleIJiiiiEEENS1_10collective13CollectiveMmaINS1_34MainloopSm90TmaGmmaWarpSpecializedILi2ENS5_IJNS4_1CILi2EEENSA_ILi1EEESC_EEENS1_35KernelTmaWarpSpecializedCooperativeEEENS5_IJNSA_ILi512EEENSA_ILi176EEENSA_ILi128EEEEEEaNS5_IJlSC_lEEEaSK_NS4_8TiledMMAINS4_8MMA_AtomIJNS4_4SM904GMMA26MMA_64x16x32_S32S8S8_SS_TNEEEENS4_6LayoutISD_NS5_IJSC_NSA_ILi0EEESS_EEEEENS5_IJNS4_10UnderscoreESV_SV_EEEEENS4_13SM90_TMA_LOADENS4_14ComposedLayoutINS4_7SwizzleILi3ELi4ELi3EEENS4_18smem_ptr_flag_bitsILi8EEENSR_INS5_IJNSA_ILi8EEESI_EEENS5_IJSI_SC_EEEEEEEvNS4_8identityENS4_23SM90_TMA_LOAD_MULTICASTES18_vS19_EENS_8epilogue10collective6detail29Sm90TmaWarpSpecializedAdapterINS1D_15DefaultEpilogueIaSK_SK_NS1C_6thread17LinearCombinationIaLi1EiiLNS1H_9ScaleType4KindE0ELNS_15FloatRoundStyleE2EaEENS1_15EpilogueDefaultEEEEEvvEEEEvNT_6ParamsE:
	.zero		1664


//--------------------- SYMBOLS --------------------------

	.type		.nv.reservedSmem.offset0,@object
	.size		.nv.reservedSmem.offset0,0x4
	.type		__assertfail,@function
